	.target	sm_90a

	.elftype	@"ET_EXEC"


//--------------------- .note.nv.tkinfo           --------------------------
	.section	.note.nv.tkinfo,"",@"SHT_NOTE"
	.sectionflags	@"SHF_NOTE_NV_TKINFO"
	.tkinfo
        /*0018*/ 	.word	0x00000002
        /*0030*/ 	.string	""
        /*0030*/ 	.string	"ptxas"
        /*0030*/ 	.string	"Cuda compilation tools, release 13.0, V13.0.88"
        /*0030*/ 	.string	"Build cuda_13.0.r13.0/compiler.36424714_0"
        /*0030*/ 	.string	"-v  -suppress-debug-info  -lineinfo  -arch sm_90a "



//--------------------- .note.nv.cuinfo           --------------------------
	.section	.note.nv.cuinfo,"",@"SHT_NOTE"
	.sectionflags	@"SHF_NOTE_NV_CUINFO"
        /*0018*/ 	.short	0x0002
        /*001a*/ 	.short	0x005a
        /*001c*/ 	.short	0x0082
	.zero		2


//--------------------- .nv.info                  --------------------------
	.section	.nv.info,"",@"SHT_CUDA_INFO"
	.align	4


	//----- nvinfo : EIATTR_REGCOUNT
	.align		4
        /*0000*/ 	.byte	0x04, 0x2f
        /*0002*/ 	.short	(.L_1 - .L_0)
	.align		4
.L_0:
        /*0004*/ 	.word	index@(matmul_kernel)
        /*0008*/ 	.word	0x000000ff


	//----- nvinfo : EIATTR_FRAME_SIZE
	.align		4
.L_1:
        /*000c*/ 	.byte	0x04, 0x11
        /*000e*/ 	.short	(.L_3 - .L_2)
	.align		4
.L_2:
        /*0010*/ 	.word	index@(matmul_kernel)
        /*0014*/ 	.word	0x000006d0


	//----- nvinfo : EIATTR_MIN_STACK_SIZE
	.align		4
.L_3:
        /*0018*/ 	.byte	0x04, 0x12
        /*001a*/ 	.short	(.L_5 - .L_4)
	.align		4
.L_4:
        /*001c*/ 	.word	index@(matmul_kernel)
        /*0020*/ 	.word	0x000006d0
.L_5:


//--------------------- .nv.compat                --------------------------
	.section	.nv.compat,"",@"SHT_CUDA_COMPAT_INFO"
	.align	4
        /*0000*/ 	.byte	0x02, 0x09, 0x01, 0x00, 0x02, 0x02, 0x04, 0x00, 0x02, 0x05, 0x05, 0x00, 0x03, 0x07, 0x01, 0x01
        /*0010*/ 	.byte	0x02, 0x03, 0x00, 0x00, 0x02, 0x06, 0x01, 0x00, 0x04, 0x0b, 0x08, 0x00, 0x00, 0x00, 0x00, 0x00
        /*0020*/ 	.byte	0x00, 0x00, 0x00, 0x00


//--------------------- .nv.info.matmul_kernel    --------------------------
	.section	.nv.info.matmul_kernel,"",@"SHT_CUDA_INFO"
	.sectionflags	@""
	.align	4


	//----- nvinfo : EIATTR_CUDA_API_VERSION
	.align		4
        /*0000*/ 	.byte	0x04, 0x37
        /*0002*/ 	.short	(.L_7 - .L_6)
.L_6:
        /*0004*/ 	.word	0x00000082


	//----- nvinfo : EIATTR_KPARAM_INFO
	.align		4
.L_7:
        /*0008*/ 	.byte	0x04, 0x17
        /*000a*/ 	.short	(.L_9 - .L_8)
.L_8:
        /*000c*/ 	.word	0x00000000
        /*0010*/ 	.short	0x000d
        /*0012*/ 	.short	0x0048
        /*0014*/ 	.byte	0x00, 0xf4, 0x21, 0x00


	//----- nvinfo : EIATTR_KPARAM_INFO
	.align		4
.L_9:
        /*0018*/ 	.byte	0x04, 0x17
        /*001a*/ 	.short	(.L_11 - .L_10)
.L_10:
        /*001c*/ 	.word	0x00000000
        /*0020*/ 	.short	0x000c
        /*0022*/ 	.short	0x0040
        /*0024*/ 	.byte	0x00, 0xf4, 0x21, 0x00


	//----- nvinfo : EIATTR_KPARAM_INFO
	.align		4
.L_11:
        /*0028*/ 	.byte	0x04, 0x17
        /*002a*/ 	.short	(.L_13 - .L_12)
.L_12:
        /*002c*/ 	.word	0x00000000
        /*0030*/ 	.short	0x000b
        /*0032*/ 	.short	0x0038
        /*0034*/ 	.byte	0x00, 0xf0, 0x11, 0x00


	//----- nvinfo : EIATTR_KPARAM_INFO
	.align		4
.L_13:
        /*0038*/ 	.byte	0x04, 0x17
        /*003a*/ 	.short	(.L_15 - .L_14)
.L_14:
        /*003c*/ 	.word	0x00000000
        /*0040*/ 	.short	0x000a
        /*0042*/ 	.short	0x0034
        /*0044*/ 	.byte	0x00, 0xf0, 0x11, 0x00


	//----- nvinfo : EIATTR_KPARAM_INFO
	.align		4
.L_15:
        /*0048*/ 	.byte	0x04, 0x17
        /*004a*/ 	.short	(.L_17 - .L_16)
.L_16:
        /*004c*/ 	.word	0x00000000
        /*0050*/ 	.short	0x0009
        /*0052*/ 	.short	0x0030
        /*0054*/ 	.byte	0x00, 0xf0, 0x11, 0x00


	//----- nvinfo : EIATTR_KPARAM_INFO
	.align		4
.L_17:
        /*0058*/ 	.byte	0x04, 0x17
        /*005a*/ 	.short	(.L_19 - .L_18)
.L_18:
        /*005c*/ 	.word	0x00000000
        /*0060*/ 	.short	0x0008
        /*0062*/ 	.short	0x002c
        /*0064*/ 	.byte	0x00, 0xf0, 0x11, 0x00


	//----- nvinfo : EIATTR_KPARAM_INFO
	.align		4
.L_19:
        /*0068*/ 	.byte	0x04, 0x17
        /*006a*/ 	.short	(.L_21 - .L_20)
.L_20:
        /*006c*/ 	.word	0x00000000
        /*0070*/ 	.short	0x0007
        /*0072*/ 	.short	0x0028
        /*0074*/ 	.byte	0x00, 0xf0, 0x11, 0x00


	//----- nvinfo : EIATTR_KPARAM_INFO
	.align		4
.L_21:
        /*0078*/ 	.byte	0x04, 0x17
        /*007a*/ 	.short	(.L_23 - .L_22)
.L_22:
        /*007c*/ 	.word	0x00000000
        /*0080*/ 	.short	0x0006
        /*0082*/ 	.short	0x0024
        /*0084*/ 	.byte	0x00, 0xf0, 0x11, 0x00


	//----- nvinfo : EIATTR_KPARAM_INFO
	.align		4
.L_23:
        /*0088*/ 	.byte	0x04, 0x17
        /*008a*/ 	.short	(.L_25 - .L_24)
.L_24:
        /*008c*/ 	.word	0x00000000
        /*0090*/ 	.short	0x0005
        /*0092*/ 	.short	0x0020
        /*0094*/ 	.byte	0x00, 0xf0, 0x11, 0x00


	//----- nvinfo : EIATTR_KPARAM_INFO
	.align		4
.L_25:
        /*0098*/ 	.byte	0x04, 0x17
        /*009a*/ 	.short	(.L_27 - .L_26)
.L_26:
        /*009c*/ 	.word	0x00000000
        /*00a0*/ 	.short	0x0004
        /*00a2*/ 	.short	0x001c
        /*00a4*/ 	.byte	0x00, 0xf0, 0x11, 0x00


	//----- nvinfo : EIATTR_KPARAM_INFO
	.align		4
.L_27:
        /*00a8*/ 	.byte	0x04, 0x17
        /*00aa*/ 	.short	(.L_29 - .L_28)
.L_28:
        /*00ac*/ 	.word	0x00000000
        /*00b0*/ 	.short	0x0003
        /*00b2*/ 	.short	0x0018
        /*00b4*/ 	.byte	0x00, 0xf0, 0x11, 0x00


	//----- nvinfo : EIATTR_KPARAM_INFO
	.align		4
.L_29:
        /*00b8*/ 	.byte	0x04, 0x17
        /*00ba*/ 	.short	(.L_31 - .L_30)
.L_30:
        /*00bc*/ 	.word	0x00000000
        /*00c0*/ 	.short	0x0002
        /*00c2*/ 	.short	0x0010
        /*00c4*/ 	.byte	0x00, 0xf4, 0x21, 0x00


	//----- nvinfo : EIATTR_KPARAM_INFO
	.align		4
.L_31:
        /*00c8*/ 	.byte	0x04, 0x17
        /*00ca*/ 	.short	(.L_33 - .L_32)
.L_32:
        /*00cc*/ 	.word	0x00000000
        /*00d0*/ 	.short	0x0001
        /*00d2*/ 	.short	0x0008
        /*00d4*/ 	.byte	0x00, 0xf4, 0x21, 0x00


	//----- nvinfo : EIATTR_KPARAM_INFO
	.align		4
.L_33:
        /*00d8*/ 	.byte	0x04, 0x17
        /*00da*/ 	.short	(.L_35 - .L_34)
.L_34:
        /*00dc*/ 	.word	0x00000000
        /*00e0*/ 	.short	0x0000
        /*00e2*/ 	.short	0x0000
        /*00e4*/ 	.byte	0x00, 0xf4, 0x21, 0x00


	//----- nvinfo : EIATTR_EXPLICIT_CLUSTER
	.align		4
.L_35:
        /*00e8*/ 	.byte	0x01, 0x3e
	.zero		2


	//----- nvinfo : EIATTR_CTA_PER_CLUSTER
	.align		4
        /*00ec*/ 	.byte	0x04, 0x3d
        /*00ee*/ 	.short	(.L_37 - .L_36)
.L_36:
        /*00f0*/ 	.word	0x00000002
        /*00f4*/ 	.word	0x00000001
        /*00f8*/ 	.word	0x00000001


	//----- nvinfo : EIATTR_SPARSE_MMA_MASK
	.align		4
.L_37:
        /*00fc*/ 	.byte	0x03, 0x50
        /*00fe*/ 	.short	0x0000


	//----- nvinfo : EIATTR_MAXREG_COUNT
	.align		4
        /*0100*/ 	.byte	0x03, 0x1b
        /*0102*/ 	.short	0x00ff


	//----- nvinfo : EIATTR_NUM_BARRIERS
	.align		4
        /*0104*/ 	.byte	0x02, 0x4c
        /*0106*/ 	.byte	0x01
	.zero		1


	//----- nvinfo : EIATTR_ANNOTATIONS
	.align		4
        /*0108*/ 	.byte	0x04, 0x55
        /*010a*/ 	.short	(.L_39 - .L_38)


	//   ....[0]....
.L_38:
        /*010c*/ 	.word	0x00000001
        /*0110*/ 	.byte	0x90, 0x05, 0x00, 0x00, 0x01, 0x00, 0x00, 0x00, 0xa0, 0x05, 0x00, 0x00, 0x01, 0x00, 0x00, 0x00
        /* <DEDUP_REMOVED lines=608> */
        /*2720*/ 	.byte	0x20, 0x52, 0x01, 0x00, 0x01, 0x00, 0x00, 0x00, 0x50, 0x52, 0x01, 0x00


	//----- nvinfo : EIATTR_MERCURY_ISA_VERSION
	.align		4
.L_39:
        /*272c*/ 	.byte	0x03, 0x5f
        /*272e*/ 	.short	0x0101


	//----- nvinfo : EIATTR_EXIT_INSTR_OFFSETS
	.align		4
        /*2730*/ 	.byte	0x04, 0x1c
        /*2732*/ 	.short	(.L_41 - .L_40)


	//   ....[0]....
.L_40:
        /*2734*/ 	.word	0x00017f20


	//   ....[1]....
        /*2738*/ 	.word	0x00017f40


	//----- nvinfo : EIATTR_REQNTID
	.align		4
.L_41:
        /*273c*/ 	.byte	0x04, 0x10
        /*273e*/ 	.short	(.L_43 - .L_42)
.L_42:
        /*2740*/ 	.word	0x00000080
        /*2744*/ 	.word	0x00000001
        /*2748*/ 	.word	0x00000001


	//----- nvinfo : EIATTR_CBANK_PARAM_SIZE
	.align		4
.L_43:
        /*274c*/ 	.byte	0x03, 0x19
        /*274e*/ 	.short	0x0050


	//----- nvinfo : EIATTR_PARAM_CBANK
	.align		4
        /*2750*/ 	.byte	0x04, 0x0a
        /*2752*/ 	.short	(.L_45 - .L_44)
	.align		4
.L_44:
        /*2754*/ 	.word	index@(.nv.constant0.matmul_kernel)
        /*2758*/ 	.short	0x0210
        /*275a*/ 	.short	0x0050


	//----- nvinfo : EIATTR_SW_WAR
	.align		4
.L_45:
        /*275c*/ 	.byte	0x04, 0x36
        /*275e*/ 	.short	(.L_47 - .L_46)
.L_46:
        /*2760*/ 	.word	0x00000008
.L_47:


//--------------------- .nv.callgraph             --------------------------
	.section	.nv.callgraph,"",@"SHT_CUDA_CALLGRAPH"
	.align	4
	.sectionentsize	8
	.align		4
        /*0000*/ 	.word	0x00000000
	.align		4
        /*0004*/ 	.word	0xffffffff
	.align		4
        /*0008*/ 	.word	0x00000000
	.align		4
        /*000c*/ 	.word	0xfffffffe
	.align		4
        /*0010*/ 	.word	0x00000000
	.align		4
        /*0014*/ 	.word	0xfffffffd
	.align		4
        /*0018*/ 	.word	0x00000000
	.align		4
        /*001c*/ 	.word	0xfffffffc


//--------------------- .text.matmul_kernel       --------------------------
	.section	.text.matmul_kernel,"ax",@progbits
	.align	128
        .global         matmul_kernel
        .type           matmul_kernel,@function
        .size           matmul_kernel,(.L_x_4 - matmul_kernel)
        .other          matmul_kernel,@"STO_CUDA_ENTRY STV_DEFAULT"
matmul_kernel:
.text.matmul_kernel:
[----:B------:R-:W0:Y:S08]  /*0000*/  LDC R1, c[0x0][0x28] ;  /* 0x00000a00ff017b82 */ /* 0x000e300000000800 */
[----:B------:R-:W1:Y:S01]  /*0010*/  LDC.64 R64, c[0x0][0x228] ;  /* 0x00008a00ff407b82 */ /* 0x000e620000000a00 */
[----:B------:R-:W2:Y:S01]  /*0020*/  S2R R77, SR_TID.X ;  /* 0x00000000004d7919 */ /* 0x000ea20000002100 */
[----:B0-----:R-:W-:Y:S01]  /*0030*/  VIADD R1, R1, 0xfffff930 ;  /* 0xfffff93001017836 */ /* 0x001fe20000000000 */
[----:B------:R-:W-:Y:S01]  /*0040*/  UMOV UR5, 0x400 ;  /* 0x0000040000057882 */ /* 0x000fe20000000000 */
[----:B------:R-:W-:-:S04]  /*0050*/  ULDC.64 UR20, c[0x0][0x208] ;  /* 0x0000820000147ab9 */ /* 0x000fc80000000a00 */
[----:B------:R-:W0:Y:S08]  /*0060*/  S2UR UR4, SR_CTAID.X ;  /* 0x00000000000479c3 */ /* 0x000e300000002500 */
[----:B------:R-:W3:Y:S01]  /*0070*/  LDC R74, c[0x0][0x230] ;  /* 0x00008c00ff4a7b82 */ /* 0x000ee20000000800 */
[----:B-1----:R-:W-:-:S07]  /*0080*/  VIADD R0, R65, 0xff ;  /* 0x000000ff41007836 */ /* 0x002fce0000000000 */
[----:B------:R-:W1:Y:S01]  /*0090*/  S2UR UR16, SR_CgaCtaId ;  /* 0x00000000001079c3 */ /* 0x000e620000008800 */
[----:B------:R-:W-:Y:S02]  /*00a0*/  SHF.R.S32.HI R3, RZ, 0x1f, R0 ;  /* 0x0000001fff037819 */ /* 0x000fe40000011400 */
[----:B0-----:R-:W-:Y:S01]  /*00b0*/  I2FP.F32.U32 R5, UR4 ;  /* 0x0000000400057c45 */ /* 0x001fe20008201000 */
[----:B------:R-:W-:Y:S01]  /*00c0*/  ULDC UR4, c[0x0][0x150] ;  /* 0x0000540000047ab9 */ /* 0x000fe20000000800 */
[----:B------:R-:W-:Y:S02]  /*00d0*/  LEA.HI R3, R3, R0, RZ, 0x8 ;  /* 0x0000000003037211 */ /* 0x000fe400078f40ff */
[----:B--2---:R-:W-:Y:S01]  /*00e0*/  LOP3.LUT R89, R77, 0x7f, RZ, 0xc0, !PT ;  /* 0x0000007f4d597812 */ /* 0x004fe200078ec0ff */
[----:B------:R-:W-:Y:S01]  /*00f0*/  FMUL R5, R5, UR4 ;  /* 0x0000000405057c20 */ /* 0x000fe20008400000 */
[----:B------:R-:W-:Y:S01]  /*0100*/  SHF.R.S32.HI R3, RZ, 0x8, R3 ;  /* 0x00000008ff037819 */ /* 0x000fe20000011403 */
[----:B---3--:R-:W-:-:S04]  /*0110*/  VIADD R74, R74, 0x7f ;  /* 0x0000007f4a4a7836 */ /* 0x008fc80000000000 */
[----:B------:R-:W-:Y:S01]  /*0120*/  IMAD.SHL.U32 R4, R3, 0x8, RZ ;  /* 0x0000000803047824 */ /* 0x000fe200078e00ff */
[----:B------:R-:W0:Y:S04]  /*0130*/  F2I.U32.TRUNC.NTZ R5, R5 ;  /* 0x0000000500057305 */ /* 0x000e28000020f000 */
[----:B------:R-:W-:Y:S01]  /*0140*/  IABS R7, R4 ;  /* 0x0000000400077213 */ /* 0x000fe20000000000 */
[----:B-1----:R-:W-:Y:S02]  /*0150*/  USHF.L.U32 UR4, UR16, 0x7, URZ ;  /* 0x0000000710047899 */ /* 0x002fe4000800063f */
[----:B------:R-:W-:Y:S01]  /*0160*/  ULEA UR7, UR16, UR5, 0x18 ;  /* 0x0000000510077291 */ /* 0x000fe2000f8ec03f */
[----:B------:R-:W1:Y:S01]  /*0170*/  I2F.RP R0, R7 ;  /* 0x0000000700007306 */ /* 0x000e620000209400 */
[----:B------:R-:W-:Y:S01]  /*0180*/  ULOP3.LUT UR4, UR4, 0x80, URZ, 0xc0, !UPT ;  /* 0x0000008004047892 */ /* 0x000fe2000f8ec03f */
[----:B0-----:R-:W-:-:S06]  /*0190*/  IABS R11, R5 ;  /* 0x00000005000b7213 */ /* 0x001fcc0000000000 */
[----:B-1----:R-:W0:Y:S02]  /*01a0*/  MUFU.RCP R0, R0 ;  /* 0x0000000000007308 */ /* 0x002e240000001000 */
[----:B0-----:R-:W-:Y:S01]  /*01b0*/  VIADD R2, R0, 0xffffffe ;  /* 0x0ffffffe00027836 */ /* 0x001fe20000000000 */
[----:B------:R-:W-:-:S05]  /*01c0*/  IABS R0, R4 ;  /* 0x0000000400007213 */ /* 0x000fca0000000000 */
[----:B------:R0:W1:Y:S01]  /*01d0*/  F2I.FTZ.U32.TRUNC.NTZ R3, R2 ;  /* 0x0000000200037305 */ /* 0x000062000021f000 */
[----:B------:R-:W-:Y:S02]  /*01e0*/  IMAD.MOV R0, RZ, RZ, -R0 ;  /* 0x000000ffff007224 */ /* 0x000fe400078e0a00 */
[----:B0-----:R-:W-:Y:S02]  /*01f0*/  IMAD.MOV.U32 R2, RZ, RZ, RZ ;  /* 0x000000ffff027224 */ /* 0x001fe400078e00ff */
[----:B-1----:R-:W-:-:S04]  /*0200*/  IMAD.MOV R6, RZ, RZ, -R3 ;  /* 0x000000ffff067224 */ /* 0x002fc800078e0a03 */
[----:B------:R-:W-:-:S04]  /*0210*/  IMAD R9, R6, R7, RZ ;  /* 0x0000000706097224 */ /* 0x000fc800078e02ff */
[----:B------:R-:W-:-:S06]  /*0220*/  IMAD.HI.U32 R2, R3, R9, R2 ;  /* 0x0000000903027227 */ /* 0x000fcc00078e0002 */
[----:B------:R-:W-:-:S04]  /*0230*/  IMAD.HI.U32 R2, R2, R11, RZ ;  /* 0x0000000b02027227 */ /* 0x000fc800078e00ff */
[----:B------:R-:W-:-:S05]  /*0240*/  IMAD R0, R2, R0, R11 ;  /* 0x0000000002007224 */ /* 0x000fca00078e020b */
[----:B------:R-:W-:-:S13]  /*0250*/  ISETP.GT.U32.AND P1, PT, R7, R0, PT ;  /* 0x000000000700720c */ /* 0x000fda0003f24070 */
[----:B------:R-:W-:Y:S02]  /*0260*/  @!P1 IMAD.IADD R0, R0, 0x1, -R7 ;  /* 0x0000000100009824 */ /* 0x000fe400078e0a07 */
[----:B------:R-:W-:Y:S01]  /*0270*/  @!P1 VIADD R2, R2, 0x1 ;  /* 0x0000000102029836 */ /* 0x000fe20000000000 */
[----:B------:R-:W-:Y:S02]  /*0280*/  ISETP.NE.AND P1, PT, R4, RZ, PT ;  /* 0x000000ff0400720c */ /* 0x000fe40003f25270 */
[----:B------:R-:W-:Y:S02]  /*0290*/  ISETP.GE.U32.AND P0, PT, R0, R7, PT ;  /* 0x000000070000720c */ /* 0x000fe40003f06070 */
[----:B------:R-:W-:-:S04]  /*02a0*/  LOP3.LUT R0, R5, R4, RZ, 0x3c, !PT ;  /* 0x0000000405007212 */ /* 0x000fc800078e3cff */
[----:B------:R-:W-:Y:S01]  /*02b0*/  ISETP.GE.AND P2, PT, R0, RZ, PT ;  /* 0x000000ff0000720c */ /* 0x000fe20003f46270 */
[----:B------:R-:W-:-:S05]  /*02c0*/  VIADD R0, R64, 0x3f ;  /* 0x0000003f40007836 */ /* 0x000fca0000000000 */
[----:B------:R-:W-:Y:S01]  /*02d0*/  SHF.R.S32.HI R3, RZ, 0x1f, R0 ;  /* 0x0000001fff037819 */ /* 0x000fe20000011400 */
[----:B------:R-:W-:-:S03]  /*02e0*/  @P0 VIADD R2, R2, 0x1 ;  /* 0x0000000102020836 */ /* 0x000fc60000000000 */
[----:B------:R-:W-:-:S03]  /*02f0*/  LEA.HI R3, R3, R0, RZ, 0x6 ;  /* 0x0000000003037211 */ /* 0x000fc600078f30ff */
[----:B------:R-:W-:Y:S01]  /*0300*/  @!P2 IMAD.MOV R2, RZ, RZ, -R2 ;  /* 0x000000ffff02a224 */ /* 0x000fe200078e0a02 */
[----:B------:R-:W-:-:S05]  /*0310*/  @!P1 LOP3.LUT R2, RZ, R4, RZ, 0x33, !PT ;  /* 0x00000004ff029212 */ /* 0x000fca00078e33ff */
[----:B------:R-:W-:Y:S02]  /*0320*/  IMAD.SHL.U32 R6, R2, 0x8, RZ ;  /* 0x0000000802067824 */ /* 0x000fe400078e00ff */
[----:B------:R-:W-:-:S03]  /*0330*/  IMAD.MOV R2, RZ, RZ, -R2 ;  /* 0x000000ffff027224 */ /* 0x000fc600078e0a02 */
[----:B------:R-:W-:Y:S01]  /*0340*/  LEA.HI.SX32 R3, R3, -R6, 0x1a ;  /* 0x8000000603037211 */ /* 0x000fe200078fd2ff */
[----:B------:R-:W-:-:S03]  /*0350*/  IMAD R4, R4, R2, R5 ;  /* 0x0000000204047224 */ /* 0x000fc600078e0205 */
[----:B------:R-:W-:Y:S02]  /*0360*/  VIMNMX R11, R3, 0x8, PT ;  /* 0x00000008030b7848 */ /* 0x000fe40003fe0100 */
[----:B------:R-:W-:Y:S02]  /*0370*/  IABS R9, R4 ;  /* 0x0000000400097213 */ /* 0x000fe40000000000 */
[----:B------:R-:W-:-:S04]  /*0380*/  IABS R7, R11 ;  /* 0x0000000b00077213 */ /* 0x000fc80000000000 */
[----:B------:R-:W0:Y:S08]  /*0390*/  I2F.RP R0, R7 ;  /* 0x0000000700007306 */ /* 0x000e300000209400 */
[----:B0-----:R-:W0:Y:S02]  /*03a0*/  MUFU.RCP R0, R0 ;  /* 0x0000000000007308 */ /* 0x001e240000001000 */
[----:B0-----:R-:W-:-:S06]  /*03b0*/  VIADD R3, R0, 0xffffffe ;  /* 0x0ffffffe00037836 */ /* 0x001fcc0000000000 */
[----:B------:R-:W0:Y:S02]  /*03c0*/  F2I.FTZ.U32.TRUNC.NTZ R3, R3 ;  /* 0x0000000300037305 */ /* 0x000e24000021f000 */
[----:B0-----:R-:W-:-:S04]  /*03d0*/  IMAD.MOV R8, RZ, RZ, -R3 ;  /* 0x000000ffff087224 */ /* 0x001fc800078e0a03 */
[----:B------:R-:W-:Y:S01]  /*03e0*/  IMAD.MOV.U32 R2, RZ, RZ, R8 ;  /* 0x000000ffff027224 */ /* 0x000fe200078e0008 */
[----:B------:R-:W-:-:S03]  /*03f0*/  IABS R8, R11 ;  /* 0x0000000b00087213 */ /* 0x000fc60000000000 */
[----:B------:R-:W-:Y:S02]  /*0400*/  IMAD R5, R2, R7, RZ ;  /* 0x0000000702057224 */ /* 0x000fe400078e02ff */
[----:B------:R-:W-:Y:S02]  /*0410*/  IMAD.MOV.U32 R2, RZ, RZ, RZ ;  /* 0x000000ffff027224 */ /* 0x000fe400078e00ff */
[----:B------:R-:W-:Y:S02]  /*0420*/  IMAD.MOV R0, RZ, RZ, -R8 ;  /* 0x000000ffff007224 */ /* 0x000fe400078e0a08 */
[----:B------:R-:W-:Y:S01]  /*0430*/  IMAD.HI.U32 R2, R3, R5, R2 ;  /* 0x0000000503027227 */ /* 0x000fe200078e0002 */
[----:B------:R-:W-:-:S05]  /*0440*/  LOP3.LUT R3, R77, 0x3f, RZ, 0xc0, !PT ;  /* 0x0000003f4d037812 */ /* 0x000fca00078ec0ff */
        /* <DEDUP_REMOVED lines=8> */
[----:B------:R-:W-:-:S07]  /*04d0*/  ISETP.GE.AND P2, PT, R0, RZ, PT ;  /* 0x000000ff0000720c */ /* 0x000fce0003f46270 */
[----:B------:R-:W-:Y:S01]  /*04e0*/  @P0 VIADD R2, R2, 0x1 ;  /* 0x0000000102020836 */ /* 0x000fe20000000000 */
[----:B------:R-:W-:-:S05]  /*04f0*/  ISETP.GT.AND P0, PT, R74, 0x7f, PT ;  /* 0x0000007f4a00780c */ /* 0x000fca0003f04270 */
[----:B------:R-:W-:Y:S01]  /*0500*/  @!P2 IMAD.MOV R2, RZ, RZ, -R2 ;  /* 0x000000ffff02a224 */ /* 0x000fe200078e0a02 */
[----:B------:R-:W-:-:S05]  /*0510*/  @!P1 LOP3.LUT R2, RZ, R11, RZ, 0x33, !PT ;  /* 0x0000000bff029212 */ /* 0x000fca00078e33ff */
[----:B------:R-:W-:Y:S02]  /*0520*/  IMAD.MOV R0, RZ, RZ, -R2 ;  /* 0x000000ffff007224 */ /* 0x000fe400078e0a02 */
[----:B------:R-:W-:Y:S02]  /*0530*/  IMAD.SHL.U32 R13, R2, 0x100, RZ ;  /* 0x00000100020d7824 */ /* 0x000fe400078e00ff */
[----:B------:R-:W-:-:S04]  /*0540*/  IMAD R0, R11, R0, R4 ;  /* 0x000000000b007224 */ /* 0x000fc800078e0204 */
[----:B------:R-:W-:Y:S01]  /*0550*/  IMAD.IADD R0, R6, 0x1, R0 ;  /* 0x0000000106007824 */ /* 0x000fe200078e0200 */
[----:B------:R-:W-:-:S03]  /*0560*/  SHF.R.U32.HI R6, RZ, 0x6, R77 ;  /* 0x00000006ff067819 */ /* 0x000fc6000001164d */
[----:B------:R-:W-:Y:S01]  /*0570*/  IMAD R12, R0, 0x40, R3 ;  /* 0x00000040000c7824 */ /* 0x000fe200078e0203 */
[----:B------:R-:W-:-:S04]  /*0580*/  SGXT.U32 R6, R6, 0x1 ;  /* 0x000000010606781a */ /* 0x000fc80000000000 */
[----:B------:R0:W-:Y:S04]  /*0590*/  STL [R1+0x55c], R12 ;  /* 0x00055c0c01007387 */ /* 0x0001e80000100800 */
[----:B------:R0:W-:Y:S01]  /*05a0*/  STL [R1+0x568], R13 ;  /* 0x0005680d01007387 */ /* 0x0001e20000100800 */
[----:B------:R-:W-:Y:S05]  /*05b0*/  @P0 BRA `(.L_x_0) ;  /* 0x0000000000980947 */ /* 0x000fea0003800000 */
[C---:B------:R-:W-:Y:S01]  /*05c0*/  IMAD.SHL.U32 R0, R77.reuse, 0x10, RZ ;  /* 0x000000104d007824 */ /* 0x040fe200078e00ff */
[----:B------:R-:W-:Y:S01]  /*05d0*/  CS2R R24, SRZ ;  /* 0x0000000000187805 */ /* 0x000fe2000001ff00 */
[----:B------:R-:W-:Y:S01]  /*05e0*/  IMAD.SHL.U32 R2, R77, 0x80, RZ ;  /* 0x000000804d027824 */ /* 0x000fe200078e00ff */
[----:B------:R-:W-:Y:S02]  /*05f0*/  CS2R R26, SRZ ;  /* 0x00000000001a7805 */ /* 0x000fe4000001ff00 */
[----:B------:R-:W-:Y:S02]  /*0600*/  CS2R R28, SRZ ;  /* 0x00000000001c7805 */ /* 0x000fe4000001ff00 */
[----:B------:R-:W-:Y:S02]  /*0610*/  LOP3.LUT R0, R0, 0x70, RZ, 0xc0, !PT ;  /* 0x0000007000007812 */ /* 0x000fe400078ec0ff */
[----:B------:R-:W-:Y:S01]  /*0620*/  CS2R R30, SRZ ;  /* 0x00000000001e7805 */ /* 0x000fe2000001ff00 */
[----:B------:R1:W-:Y:S01]  /*0630*/  STL [R1+0x564], R2 ;  /* 0x0005640201007387 */ /* 0x0003e20000100800 */
[----:B------:R-:W-:-:S02]  /*0640*/  CS2R R32, SRZ ;  /* 0x0000000000207805 */ /* 0x000fc4000001ff00 */
[----:B------:R-:W-:Y:S02]  /*0650*/  CS2R R34, SRZ ;  /* 0x0000000000227805 */ /* 0x000fe4000001ff00 */
[----:B------:R-:W-:Y:S01]  /*0660*/  CS2R R36, SRZ ;  /* 0x0000000000247805 */ /* 0x000fe2000001ff00 */
[----:B------:R1:W-:Y:S01]  /*0670*/  STL [R1+0x560], R0 ;  /* 0x0005600001007387 */ /* 0x0003e20000100800 */
[----:B------:R-:W-:Y:S02]  /*0680*/  CS2R R38, SRZ ;  /* 0x0000000000267805 */ /* 0x000fe4000001ff00 */
[----:B------:R-:W-:Y:S02]  /*0690*/  CS2R R40, SRZ ;  /* 0x0000000000287805 */ /* 0x000fe4000001ff00 */
[----:B------:R-:W-:Y:S02]  /*06a0*/  CS2R R42, SRZ ;  /* 0x00000000002a7805 */ /* 0x000fe4000001ff00 */
[----:B------:R-:W-:-:S02]  /*06b0*/  CS2R R44, SRZ ;  /* 0x00000000002c7805 */ /* 0x000fc4000001ff00 */
[----:B------:R-:W-:Y:S02]  /*06c0*/  CS2R R46, SRZ ;  /* 0x00000000002e7805 */ /* 0x000fe4000001ff00 */
[----:B------:R-:W-:Y:S02]  /*06d0*/  CS2R R48, SRZ ;  /* 0x0000000000307805 */ /* 0x000fe4000001ff00 */
        /* <DEDUP_REMOVED lines=18> */
[----:B------:R-:W-:Y:S01]  /*0800*/  CS2R R86, SRZ ;  /* 0x0000000000567805 */ /* 0x000fe2000001ff00 */
[----:B-1----:R-:W-:Y:S06]  /*0810*/  BRA `(.L_x_1) ;  /* 0x0000014800647947 */ /* 0x002fec0003800000 */
.L_x_0:
[----:B------:R-:W-:Y:S01]  /*0820*/  IABS R9, R64 ;  /* 0x0000004000097213 */ /* 0x000fe20000000000 */
[----:B------:R-:W-:Y:S01]  /*0830*/  ULDC UR18, c[0x0][0x23c] ;  /* 0x00008f0000127ab9 */ /* 0x000fe20000000800 */
[----:B------:R-:W-:Y:S01]  /*0840*/  IABS R0, R65 ;  /* 0x0000004100007213 */ /* 0x000fe20000000000 */
[----:B------:R-:W-:Y:S01]  /*0850*/  ULDC.64 UR10, c[0x0][0x218] ;  /* 0x00008600000a7ab9 */ /* 0x000fe20000000a00 */
[----:B------:R-:W1:Y:S01]  /*0860*/  I2F.RP R7, R9 ;  /* 0x0000000900077306 */ /* 0x000e620000209400 */
[----:B------:R-:W-:Y:S01]  /*0870*/  ISETP.NE.AND P6, PT, R64, RZ, PT ;  /* 0x000000ff4000720c */ /* 0x000fe20003fc5270 */
[----:B------:R-:W-:Y:S01]  /*0880*/  ULDC UR17, c[0x0][0x238] ;  /* 0x00008e0000117ab9 */ /* 0x000fe20000000800 */
[----:B------:R-:W-:Y:S01]  /*0890*/  LOP3.LUT R91, R6, 0x7c, RZ, 0xfc, !PT ;  /* 0x0000007c065b7812 */ /* 0x000fe200078efcff */
[----:B------:R-:W-:Y:S01]  /*08a0*/  ULDC.64 UR8, c[0x0][0x210] ;  /* 0x0000840000087ab9 */ /* 0x000fe20000000a00 */
[----:B------:R-:W-:Y:S01]  /*08b0*/  IMAD R42, RZ, RZ, -UR17 ;  /* 0x80000011ff2a7e24 */ /* 0x000fe2000f8e02ff */
[----:B------:R-:W-:-:S02]  /*08c0*/  USHF.R.U32.HI UR14, URZ, 0x4, UR7 ;  /* 0x000000043f0e7899 */ /* 0x000fc40008011607 */
[----:B------:R-:W2:Y:S01]  /*08d0*/  I2F.RP R8, R0 ;  /* 0x0000000000087306 */ /* 0x000ea20000209400 */
[----:B------:R-:W-:Y:S01]  /*08e0*/  UMOV UR5, URZ ;  /* 0x0000003f00057c82 */ /* 0x000fe20008000000 */
[----:B------:R-:W-:Y:S01]  /*08f0*/  USGXT.U32 UR14, UR14, 0xe ;  /* 0x0000000e0e0e789a */ /* 0x000fe20008000000 */
[----:B------:R-:W-:-:S05]  /*0900*/  UMOV UR6, URZ ;  /* 0x0000003f00067c82 */ /* 0x000fca0008000000 */
[----:B-1----:R-:W1:Y:S08]  /*0910*/  MUFU.RCP R7, R7 ;  /* 0x0000000700077308 */ /* 0x002e700000001000 */
[----:B--2---:R-:W2:Y:S01]  /*0920*/  MUFU.RCP R8, R8 ;  /* 0x0000000800087308 */ /* 0x004ea20000001000 */
[----:B-1----:R-:W-:-:S07]  /*0930*/  VIADD R2, R7, 0xffffffe ;  /* 0x0ffffffe07027836 */ /* 0x002fce0000000000 */
[----:B------:R1:W3:Y:S01]  /*0940*/  F2I.FTZ.U32.TRUNC.NTZ R3, R2 ;  /* 0x0000000200037305 */ /* 0x0002e2000021f000 */
[----:B--2---:R-:W-:-:S07]  /*0950*/  VIADD R4, R8, 0xffffffe ;  /* 0x0ffffffe08047836 */ /* 0x004fce0000000000 */
[----:B------:R2:W4:Y:S01]  /*0960*/  F2I.FTZ.U32.TRUNC.NTZ R5, R4 ;  /* 0x0000000400057305 */ /* 0x000522000021f000 */
[----:B-1----:R-:W-:Y:S02]  /*0970*/  IMAD.MOV.U32 R2, RZ, RZ, RZ ;  /* 0x000000ffff027224 */ /* 0x002fe400078e00ff */
[----:B---3--:R-:W-:Y:S02]  /*0980*/  IMAD.MOV R10, RZ, RZ, -R3 ;  /* 0x000000ffff0a7224 */ /* 0x008fe400078e0a03 */
[----:B--2---:R-:W-:Y:S02]  /*0990*/  IMAD.MOV.U32 R4, RZ, RZ, RZ ;  /* 0x000000ffff047224 */ /* 0x004fe400078e00ff */
[----:B------:R-:W-:Y:S01]  /*09a0*/  IMAD R11, R10, R9, RZ ;  /* 0x000000090a0b7224 */ /* 0x000fe200078e02ff */
[----:B------:R-:W-:-:S03]  /*09b0*/  IABS R10, R12 ;  /* 0x0000000c000a7213 */ /* 0x000fc60000000000 */
[----:B------:R-:W-:-:S04]  /*09c0*/  IMAD.HI.U32 R3, R3, R11, R2 ;  /* 0x0000000b03037227 */ /* 0x000fc800078e0002 */
[----:B----4-:R-:W-:Y:S02]  /*09d0*/  IMAD.MOV R7, RZ, RZ, -R5 ;  /* 0x000000ffff077224 */ /* 0x010fe400078e0a05 */
[----:B------:R-:W-:-:S04]  /*09e0*/  IMAD.HI.U32 R3, R3, R10, RZ ;  /* 0x0000000a03037227 */ /* 0x000fc800078e00ff */
[----:B------:R-:W-:Y:S01]  /*09f0*/  IMAD.MOV R2, RZ, RZ, -R3 ;  /* 0x000000ffff027224 */ /* 0x000fe200078e0a03 */
[----:B------:R-:W-:Y:S01]  /*0a00*/  SHF.R.S32.HI R3, RZ, 0x1f, R74 ;  /* 0x0000001fff037819 */ /* 0x000fe2000001144a */
[----:B------:R-:W-:Y:S02]  /*0a10*/  IMAD R7, R7, R0, RZ ;  /* 0x0000000007077224 */ /* 0x000fe400078e02ff */
[----:B------:R-:W-:Y:S01]  /*0a20*/  IMAD R2, R9, R2, R10 ;  /* 0x0000000209027224 */ /* 0x000fe200078e020a */
[----:B------:R-:W-:Y:S01]  /*0a30*/  LEA.HI R74, R3, R74, RZ, 0x7 ;  /* 0x0000004a034a7211 */ /* 0x000fe200078f38ff */
[----:B------:R-:W-:Y:S01]  /*0a40*/  IMAD.HI.U32 R4, R5, R7, R4 ;  /* 0x0000000705047227 */ /* 0x000fe200078e0004 */
[----:B------:R-:W-:Y:S01]  /*0a50*/  LOP3.LUT R3, R13, UR4, RZ, 0xfc, !PT ;  /* 0x000000040d037c12 */ /* 0x000fe2000f8efcff */
[----:B------:R-:W-:Y:S01]  /*0a60*/  ULDC UR4, c[0x0][0x234] ;  /* 0x00008d0000047ab9 */ /* 0x000fe20000000800 */
[----:B------:R-:W-:Y:S02]  /*0a70*/  ISETP.GT.U32.AND P1, PT, R9, R2, PT ;  /* 0x000000020900720c */ /* 0x000fe40003f24070 */
[----:B------:R-:W-:-:S02]  /*0a80*/  IABS R17, R3 ;  /* 0x0000000300117213 */ /* 0x000fc40000000000 */
[C---:B------:R-:W-:Y:S02]  /*0a90*/  LOP3.LUT R5, R3.reuse, 0x7f, RZ, 0xfc, !PT ;  /* 0x0000007f03057812 */ /* 0x040fe400078efcff */
[----:B------:R-:W-:Y:S02]  /*0aa0*/  LOP3.LUT R7, R3, 0x7e, RZ, 0xfc, !PT ;  /* 0x0000007e03077812 */ /* 0x000fe400078efcff */
[----:B------:R-:W-:Y:S02]  /*0ab0*/  ISETP.GE.AND P0, PT, R5, RZ, PT ;  /* 0x000000ff0500720c */ /* 0x000fe40003f06270 */
[----:B------:R-:W-:Y:S01]  /*0ac0*/  IABS R11, R5 ;  /* 0x00000005000b7213 */ /* 0x000fe20000000000 */
[----:B------:R-:W-:Y:S01]  /*0ad0*/  IMAD.HI.U32 R5, R4, R17, RZ ;  /* 0x0000001104057227 */ /* 0x000fe200078e00ff */
[----:B0-----:R-:W-:Y:S02]  /*0ae0*/  IABS R13, R7 ;  /* 0x00000007000d7213 */ /* 0x001fe40000000000 */
[----:B------:R-:W-:Y:S01]  /*0af0*/  ISETP.GE.AND P5, PT, R7, RZ, PT ;  /* 0x000000ff0700720c */ /* 0x000fe20003fa6270 */
[----:B------:R-:W-:Y:S01]  /*0b00*/  @!P1 IMAD.IADD R2, R2, 0x1, -R9 ;  /* 0x0000000102029824 */ /* 0x000fe200078e0a09 */
[----:B------:R-:W-:Y:S01]  /*0b10*/  ISETP.GE.AND P1, PT, R12, RZ, PT ;  /* 0x000000ff0c00720c */ /* 0x000fe20003f26270 */
[----:B------:R-:W-:Y:S01]  /*0b20*/  IMAD.MOV R14, RZ, RZ, -R5 ;  /* 0x000000ffff0e7224 */ /* 0x000fe200078e0a05 */
[----:B------:R-:W-:Y:S01]  /*0b30*/  LOP3.LUT R8, R3, 0x7d, RZ, 0xfc, !PT ;  /* 0x0000007d03087812 */ /* 0x000fe200078efcff */
[----:B------:R-:W-:Y:S01]  /*0b40*/  IMAD.HI.U32 R5, R4, R11, RZ ;  /* 0x0000000b04057227 */ /* 0x000fe200078e00ff */
[----:B------:R-:W-:-:S02]  /*0b50*/  ISETP.GT.U32.AND P4, PT, R9, R2, PT ;  /* 0x000000020900720c */ /* 0x000fc40003f84070 */
[----:B------:R-:W-:Y:S01]  /*0b60*/  IABS R15, R8 ;  /* 0x00000008000f7213 */ /* 0x000fe20000000000 */
[----:B------:R-:W-:Y:S01]  /*0b70*/  IMAD R14, R0, R14, R17 ;  /* 0x0000000e000e7224 */ /* 0x000fe200078e0211 */
[----:B------:R-:W-:Y:S01]  /*0b80*/  ISETP.GE.AND P2, PT, R8, RZ, PT ;  /* 0x000000ff0800720c */ /* 0x000fe20003f46270 */
[----:B------:R-:W-:Y:S01]  /*0b90*/  IMAD.MOV R5, RZ, RZ, -R5 ;  /* 0x000000ffff057224 */ /* 0x000fe200078e0a05 */
[C---:B------:R-:W-:Y:S01]  /*0ba0*/  LOP3.LUT R19, R3.reuse, 0x79, RZ, 0xfc, !PT ;  /* 0x0000007903137812 */ /* 0x040fe200078efcff */
[----:B------:R-:W-:Y:S01]  /*0bb0*/  IMAD.HI.U32 R7, R4, R13, RZ ;  /* 0x0000000d04077227 */ /* 0x000fe200078e00ff */
[C---:B------:R-:W-:Y:S02]  /*0bc0*/  ISETP.GT.U32.AND P3, PT, R0.reuse, R14, PT ;  /* 0x0000000e0000720c */ /* 0x040fe40003f64070 */
[C---:B------:R-:W-:Y:S01]  /*0bd0*/  LOP3.LUT R17, R3.reuse, 0x7a, RZ, 0xfc, !PT ;  /* 0x0000007a03117812 */ /* 0x040fe200078efcff */
[----:B------:R-:W-:Y:S01]  /*0be0*/  IMAD R12, R0, R5, R11 ;  /* 0x00000005000c7224 */ /* 0x000fe200078e020b */
[C---:B------:R-:W-:Y:S01]  /*0bf0*/  LOP3.LUT R5, R3.reuse, 0x7c, RZ, 0xfc, !PT ;  /* 0x0000007c03057812 */ /* 0x040fe200078efcff */
[----:B------:R-:W-:Y:S01]  /*0c00*/  @!P4 IMAD.IADD R2, R2, 0x1, -R9 ;  /* 0x000000010202c824 */ /* 0x000fe200078e0a09 */
[----:B------:R-:W-:Y:S01]  /*0c10*/  IABS R11, R17 ;  /* 0x00000011000b7213 */ /* 0x000fe20000000000 */
[----:B------:R-:W-:Y:S01]  /*0c20*/  IMAD.MOV R7, RZ, RZ, -R7 ;  /* 0x000000ffff077224 */ /* 0x000fe200078e0a07 */
[----:B------:R-:W-:Y:S01]  /*0c30*/  ISETP.GT.U32.AND P4, PT, R0, R12, PT ;  /* 0x0000000c0000720c */ /* 0x000fe20003f84070 */
[----:B------:R-:W-:Y:S01]  /*0c40*/  IMAD.HI.U32 R8, R4, R15, RZ ;  /* 0x0000000f04087227 */ /* 0x000fe200078e00ff */
[----:B------:R-:W-:-:S02]  /*0c50*/  LOP3.LUT R21, R3, 0x78, RZ, 0xfc, !PT ;  /* 0x0000007803157812 */ /* 0x000fc400078efcff */
[----:B------:R-:W-:Y:S01]  /*0c60*/  LOP3.LUT R23, R3, 0x6d, RZ, 0xfc, !PT ;  /* 0x0000006d03177812 */ /* 0x000fe200078efcff */
[----:B------:R-:W-:Y:S01]  /*0c70*/  IMAD R10, R0, R7, R13 ;  /* 0x00000007000a7224 */ /* 0x000fe200078e020d */
[----:B------:R-:W-:Y:S01]  /*0c80*/  IABS R7, R5 ;  /* 0x0000000500077213 */ /* 0x000fe20000000000 */
[----:B------:R-:W-:Y:S01]  /*0c90*/  @!P3 IMAD.IADD R14, R14, 0x1, -R0 ;  /* 0x000000010e0eb824 */ /* 0x000fe200078e0a00 */
[----:B------:R-:W-:Y:S01]  /*0ca0*/  IABS R13, R19 ;  /* 0x00000013000d7213 */ /* 0x000fe20000000000 */
[----:B------:R-:W-:Y:S01]  /*0cb0*/  @!P1 IMAD.MOV R2, RZ, RZ, -R2 ;  /* 0x000000ffff029224 */ /* 0x000fe200078e0a02 */
[----:B------:R-:W-:Y:S01]  /*0cc0*/  @!P6 LOP3.LUT R2, RZ, R64, RZ, 0x33, !PT ;  /* 0x00000040ff02e212 */ /* 0x000fe200078e33ff */
[----:B------:R-:W-:Y:S01]  /*0cd0*/  IMAD.MOV R8, RZ, RZ, -R8 ;  /* 0x000000ffff087224 */ /* 0x000fe200078e0a08 */
[----:B------:R-:W-:Y:S01]  /*0ce0*/  ISETP.GT.U32.AND P3, PT, R0, R14, PT ;  /* 0x0000000e0000720c */ /* 0x000fe20003f64070 */
[----:B------:R-:W-:Y:S01]  /*0cf0*/  @!P4 IMAD.IADD R12, R12, 0x1, -R0 ;  /* 0x000000010c0cc824 */ /* 0x000fe200078e0a00 */
[C---:B------:R-:W-:Y:S01]  /*0d00*/  ISETP.GT.U32.AND P4, PT, R0.reuse, R10, PT ;  /* 0x0000000a0000720c */ /* 0x040fe20003f84070 */
[----:B------:R-:W-:Y:S01]  /*0d10*/  IMAD R16, R0, R8, R15 ;  /* 0x0000000800107224 */ /* 0x000fe200078e020f */
[----:B------:R-:W-:Y:S01]  /*0d20*/  ISETP.GE.AND P1, PT, R5, RZ, PT ;  /* 0x000000ff0500720c */ /* 0x000fe20003f26270 */
[----:B------:R-:W-:Y:S01]  /*0d30*/  IMAD.HI.U32 R5, R4, R7, RZ ;  /* 0x0000000704057227 */ /* 0x000fe200078e00ff */
[----:B------:R-:W-:-:S02]  /*0d40*/  ISETP.GT.U32.AND P6, PT, R0, R12, PT ;  /* 0x0000000c0000720c */ /* 0x000fc40003fc4070 */
[C---:B------:R-:W-:Y:S01]  /*0d50*/  LOP3.LUT R15, R3.reuse, 0x7b, RZ, 0xfc, !PT ;  /* 0x0000007b030f7812 */ /* 0x040fe200078efcff */
[----:B------:R-:W-:Y:S01]  /*0d60*/  IMAD.MOV R5, RZ, RZ, -R5 ;  /* 0x000000ffff057224 */ /* 0x000fe200078e0a05 */
[C---:B------:R-:W-:Y:S01]  /*0d70*/  LOP3.LUT R24, R3.reuse, 0x69, RZ, 0xfc, !PT ;  /* 0x0000006903187812 */ /* 0x040fe200078efcff */
[----:B------:R-:W-:Y:S01]  /*0d80*/  IMAD.HI.U32 R8, R4, R13, RZ ;  /* 0x0000000d04087227 */ /* 0x000fe200078e00ff */
[----:B------:R-:W-:Y:S02]  /*0d90*/  IABS R9, R15 ;  /* 0x0000000f00097213 */ /* 0x000fe40000000000 */
[C---:B------:R-:W-:Y:S01]  /*0da0*/  LOP3.LUT R25, R3.reuse, 0x3f, RZ, 0xfc, !PT ;  /* 0x0000003f03197812 */ /* 0x040fe200078efcff */
[--C-:B------:R-:W-:Y:S01]  /*0db0*/  @!P3 IMAD.IADD R14, R14, 0x1, -R0.reuse ;  /* 0x000000010e0eb824 */ /* 0x100fe200078e0a00 */
[----:B------:R-:W-:Y:S01]  /*0dc0*/  ISETP.GT.U32.AND P3, PT, R0, R16, PT ;  /* 0x000000100000720c */ /* 0x000fe20003f64070 */
[--C-:B------:R-:W-:Y:S01]  /*0dd0*/  @!P4 IMAD.IADD R10, R10, 0x1, -R0.reuse ;  /* 0x000000010a0ac824 */ /* 0x100fe200078e0a00 */
[----:B------:R-:W-:Y:S01]  /*0de0*/  LOP3.LUT R26, R3, 0x2, RZ, 0xfc, !PT ;  /* 0x00000002031a7812 */ /* 0x000fe200078efcff */
[----:B------:R-:W-:-:S02]  /*0df0*/  @!P6 IMAD.IADD R12, R12, 0x1, -R0 ;  /* 0x000000010c0ce824 */ /* 0x000fc400078e0a00 */
[C---:B------:R-:W-:Y:S01]  /*0e00*/  IMAD R20, R0.reuse, R5, R7 ;  /* 0x0000000500147224 */ /* 0x040fe200078e0207 */
[----:B------:R-:W-:Y:S01]  /*0e10*/  ISETP.GT.U32.AND P6, PT, R0, R10, PT ;  /* 0x0000000a0000720c */ /* 0x000fe20003fc4070 */
[----:B------:R-:W-:-:S03]  /*0e20*/  IMAD.HI.U32 R5, R4, R9, RZ ;  /* 0x0000000904057227 */ /* 0x000fc600078e00ff */
[----:B------:R-:W-:Y:S01]  /*0e30*/  ISETP.GT.U32.AND P4, PT, R0, R20, PT ;  /* 0x000000140000720c */ /* 0x000fe20003f84070 */
[----:B------:R-:W-:Y:S02]  /*0e40*/  IMAD.MOV R8, RZ, RZ, -R8 ;  /* 0x000000ffff087224 */ /* 0x000fe400078e0a08 */
[----:B------:R-:W-:Y:S01]  /*0e50*/  @!P3 IMAD.IADD R16, R16, 0x1, -R0 ;  /* 0x000000011010b824 */ /* 0x000fe200078e0a00 */
[----:B------:R-:W-:Y:S01]  /*0e60*/  ISETP.GE.AND P3, PT, R3, RZ, PT ;  /* 0x000000ff0300720c */ /* 0x000fe20003f66270 */
[----:B------:R-:W-:-:S04]  /*0e70*/  IMAD.HI.U32 R7, R4, R11, RZ ;  /* 0x0000000b04077227 */ /* 0x000fc800078e00ff */
[--C-:B------:R-:W-:Y:S01]  /*0e80*/  @!P6 IMAD.IADD R10, R10, 0x1, -R0.reuse ;  /* 0x000000010a0ae824 */ /* 0x100fe200078e0a00 */
[C---:B------:R-:W-:Y:S01]  /*0e90*/  ISETP.GT.U32.AND P6, PT, R0.reuse, R16, PT ;  /* 0x000000100000720c */ /* 0x040fe20003fc4070 */
[----:B------:R-:W-:Y:S02]  /*0ea0*/  IMAD.MOV R5, RZ, RZ, -R5 ;  /* 0x000000ffff057224 */ /* 0x000fe400078e0a05 */
[C---:B------:R-:W-:Y:S01]  /*0eb0*/  IMAD R66, R0.reuse, R8, R13 ;  /* 0x0000000800427224 */ /* 0x040fe200078e020d */
[C---:B------:R-:W-:Y:S01]  /*0ec0*/  LOP3.LUT R8, R3.reuse, 0x77, RZ, 0xfc, !PT ;  /* 0x0000007703087812 */ /* 0x040fe200078efcff */
[----:B------:R-:W-:Y:S01]  /*0ed0*/  IMAD.MOV R7, RZ, RZ, -R7 ;  /* 0x000000ffff077224 */ /* 0x000fe200078e0a07 */
[----:B------:R-:W-:Y:S01]  /*0ee0*/  LOP3.LUT R13, R3, 0x76, RZ, 0xfc, !PT ;  /* 0x00000076030d7812 */ /* 0x000fe200078efcff */
[----:B------:R-:W-:Y:S01]  /*0ef0*/  IMAD R18, R0, R5, R9 ;  /* 0x0000000500127224 */ /* 0x000fe200078e0209 */
[----:B------:R-:W-:Y:S01]  /*0f00*/  IABS R9, R8 ;  /* 0x0000000800097213 */ /* 0x000fe20000000000 */
[----:B------:R-:W-:-:S02]  /*0f10*/  @!P4 IMAD.IADD R20, R20, 0x1, -R0 ;  /* 0x000000011414c824 */ /* 0x000fc400078e0a00 */
[----:B------:R-:W-:Y:S01]  /*0f20*/  IMAD R22, R0, R7, R11 ;  /* 0x0000000700167224 */ /* 0x000fe200078e020b */
[----:B------:R-:W-:Y:S01]  /*0f30*/  IABS R7, R21 ;  /* 0x0000001500077213 */ /* 0x000fe20000000000 */
[----:B------:R-:W-:Y:S01]  /*0f40*/  @!P6 IMAD.IADD R16, R16, 0x1, -R0 ;  /* 0x000000011010e824 */ /* 0x000fe200078e0a00 */
[C---:B------:R-:W-:Y:S01]  /*0f50*/  ISETP.GT.U32.AND P6, PT, R0.reuse, R66, PT ;  /* 0x000000420000720c */ /* 0x040fe20003fc4070 */
[----:B------:R-:W-:Y:S01]  /*0f60*/  @!P3 IMAD.MOV R14, RZ, RZ, -R14 ;  /* 0x000000ffff0eb224 */ /* 0x000fe200078e0a0e */
[C---:B------:R-:W-:Y:S01]  /*0f70*/  ISETP.GT.U32.AND P3, PT, R0.reuse, R20, PT ;  /* 0x000000140000720c */ /* 0x040fe20003f64070 */
[----:B------:R-:W-:Y:S01]  /*0f80*/  @!P0 IMAD.MOV R12, RZ, RZ, -R12 ;  /* 0x000000ffff0c8224 */ /* 0x000fe200078e0a0c */
[----:B------:R-:W-:Y:S01]  /*0f90*/  ISETP.GT.U32.AND P4, PT, R0, R18, PT ;  /* 0x000000120000720c */ /* 0x000fe20003f84070 */
[----:B------:R-:W-:Y:S01]  /*0fa0*/  IMAD.HI.U32 R5, R4, R7, RZ ;  /* 0x0000000704057227 */ /* 0x000fe200078e00ff */
[----:B------:R-:W-:-:S03]  /*0fb0*/  ISETP.GT.U32.AND P0, PT, R0, R22, PT ;  /* 0x000000160000720c */ /* 0x000fc60003f04070 */
[----:B------:R-:W-:Y:S02]  /*0fc0*/  IMAD.MOV R68, RZ, RZ, -R5 ;  /* 0x000000ffff447224 */ /* 0x000fe400078e0a05 */
[----:B------:R-:W-:Y:S02]  /*0fd0*/  @!P2 IMAD.MOV R16, RZ, RZ, -R16 ;  /* 0x000000ffff10a224 */ /* 0x000fe400078e0a10 */
[--C-:B------:R-:W-:Y:S02]  /*0fe0*/  @!P6 IMAD.IADD R66, R66, 0x1, -R0.reuse ;  /* 0x000000014242e824 */ /* 0x100fe400078e0a00 */
[--C-:B------:R-:W-:Y:S01]  /*0ff0*/  @!P3 IMAD.IADD R20, R20, 0x1, -R0.reuse ;  /* 0x000000011414b824 */ /* 0x100fe200078e0a00 */
[----:B------:R-:W-:Y:S01]  /*1000*/  ISETP.GE.AND P3, PT, R17, RZ, PT ;  /* 0x000000ff1100720c */ /* 0x000fe20003f66270 */
[--C-:B------:R-:W-:Y:S01]  /*1010*/  @!P4 IMAD.IADD R18, R18, 0x1, -R0.reuse ;  /* 0x000000011212c824 */ /* 0x100fe200078e0a00 */
[C---:B------:R-:W-:Y:S01]  /*1020*/  ISETP.GT.U32.AND P2, PT, R0.reuse, R66, PT ;  /* 0x000000420000720c */ /* 0x040fe20003f44070 */
[----:B------:R-:W-:Y:S01]  /*1030*/  IMAD R68, R0, R68, R7 ;  /* 0x0000004400447224 */ /* 0x000fe200078e0207 */
[----:B------:R-:W-:Y:S01]  /*1040*/  ISETP.GE.AND P4, PT, R19, RZ, PT ;  /* 0x000000ff1300720c */ /* 0x000fe20003f86270 */
[----:B------:R-:W-:Y:S01]  /*1050*/  @!P0 IMAD.IADD R22, R22, 0x1, -R0 ;  /* 0x0000000116168824 */ /* 0x000fe200078e0a00 */
[C---:B------:R-:W-:Y:S01]  /*1060*/  ISETP.GT.U32.AND P0, PT, R0.reuse, R18, PT ;  /* 0x000000120000720c */ /* 0x040fe20003f04070 */
[----:B------:R-:W-:Y:S01]  /*1070*/  @!P1 IMAD.MOV R20, RZ, RZ, -R20 ;  /* 0x000000ffff149224 */ /* 0x000fe200078e0a14 */
[----:B------:R-:W-:Y:S01]  /*1080*/  ISETP.GT.U32.AND P1, PT, R0, R68, PT ;  /* 0x000000440000720c */ /* 0x000fe20003f24070 */
[----:B------:R-:W-:Y:S01]  /*1090*/  IMAD.HI.U32 R5, R4, R9, RZ ;  /* 0x0000000904057227 */ /* 0x000fe200078e00ff */
[----:B------:R-:W-:-:S02]  /*10a0*/  ISETP.GT.U32.AND P6, PT, R0, R22, PT ;  /* 0x000000160000720c */ /* 0x000fc40003fc4070 */
[----:B------:R-:W-:Y:S01]  /*10b0*/  LOP3.LUT R17, R3, 0x71, RZ, 0xfc, !PT ;  /* 0x0000007103117812 */ /* 0x000fe200078efcff */
[----:B------:R-:W-:Y:S01]  /*10c0*/  @!P5 IMAD.MOV R10, RZ, RZ, -R10 ;  /* 0x000000ffff0ad224 */ /* 0x000fe200078e0a0a */
[----:B------:R-:W-:Y:S01]  /*10d0*/  ISETP.GE.AND P5, PT, R15, RZ, PT ;  /* 0x000000ff0f00720c */ /* 0x000fe20003fa6270 */
[----:B------:R-:W-:Y:S01]  /*10e0*/  IMAD.MOV R5, RZ, RZ, -R5 ;  /* 0x000000ffff057224 */ /* 0x000fe200078e0a05 */
[C---:B------:R-:W-:Y:S01]  /*10f0*/  LOP3.LUT R15, R3.reuse, 0x75, RZ, 0xfc, !PT ;  /* 0x00000075030f7812 */ /* 0x040fe200078efcff */
[--C-:B------:R-:W-:Y:S01]  /*1100*/  @!P2 IMAD.IADD R66, R66, 0x1, -R0.reuse ;  /* 0x000000014242a824 */ /* 0x100fe200078e0a00 */
[----:B------:R-:W-:Y:S01]  /*1110*/  ISETP.GE.AND P2, PT, R8, RZ, PT ;  /* 0x000000ff0800720c */ /* 0x000fe20003f46270 */
[----:B------:R-:W-:Y:S01]  /*1120*/  IMAD R70, R0, R5, R9 ;  /* 0x0000000500467224 */ /* 0x000fe200078e0209 */
[----:B------:R-:W-:Y:S01]  /*1130*/  IABS R9, R13 ;  /* 0x0000000d00097213 */ /* 0x000fe20000000000 */
[--C-:B------:R-:W-:Y:S01]  /*1140*/  @!P0 IMAD.IADD R18, R18, 0x1, -R0.reuse ;  /* 0x0000000112128824 */ /* 0x100fe200078e0a00 */
[----:B------:R-:W-:Y:S01]  /*1150*/  LOP3.LUT R8, R3, 0x74, RZ, 0xfc, !PT ;  /* 0x0000007403087812 */ /* 0x000fe200078efcff */
[----:B------:R-:W-:Y:S01]  /*1160*/  @!P1 IMAD.IADD R68, R68, 0x1, -R0 ;  /* 0x0000000144449824 */ /* 0x000fe200078e0a00 */
[----:B------:R-:W-:Y:S01]  /*1170*/  ISETP.GE.AND P1, PT, R13, RZ, PT ;  /* 0x000000ff0d00720c */ /* 0x000fe20003f26270 */
[----:B------:R-:W-:Y:S01]  /*1180*/  IMAD.HI.U32 R5, R4, R9, RZ ;  /* 0x0000000904057227 */ /* 0x000fe200078e00ff */
[----:B------:R-:W-:-:S02]  /*1190*/  IABS R13, R8 ;  /* 0x00000008000d7213 */ /* 0x000fc40000000000 */
[----:B------:R-:W-:Y:S01]  /*11a0*/  ISETP.GE.AND P0, PT, R21, RZ, PT ;  /* 0x000000ff1500720c */ /* 0x000fe20003f06270 */
[----:B------:R-:W-:Y:S01]  /*11b0*/  @!P6 IMAD.IADD R22, R22, 0x1, -R0 ;  /* 0x000000011616e824 */ /* 0x000fe200078e0a00 */
[C---:B------:R-:W-:Y:S01]  /*11c0*/  ISETP.GT.U32.AND P6, PT, R0.reuse, R70, PT ;  /* 0x000000460000720c */ /* 0x040fe20003fc4070 */
[----:B------:R-:W-:Y:S01]  /*11d0*/  @!P5 IMAD.MOV R18, RZ, RZ, -R18 ;  /* 0x000000ffff12d224 */ /* 0x000fe200078e0a12 */
[C---:B------:R-:W-:Y:S01]  /*11e0*/  ISETP.GT.U32.AND P5, PT, R0.reuse, R68, PT ;  /* 0x000000440000720c */ /* 0x040fe20003fa4070 */
[----:B------:R-:W-:Y:S01]  /*11f0*/  IMAD.MOV R5, RZ, RZ, -R5 ;  /* 0x000000ffff057224 */ /* 0x000fe200078e0a05 */
[----:B------:R-:W-:Y:S01]  /*1200*/  IABS R11, R15 ;  /* 0x0000000f000b7213 */ /* 0x000fe20000000000 */
[----:B------:R-:W-:Y:S01]  /*1210*/  @!P4 IMAD.MOV R66, RZ, RZ, -R66 ;  /* 0x000000ffff42c224 */ /* 0x000fe200078e0a42 */
[----:B------:R-:W-:Y:S01]  /*1220*/  ISETP.GE.AND P4, PT, R15, RZ, PT ;  /* 0x000000ff0f00720c */ /* 0x000fe20003f86270 */
[----:B------:R-:W-:Y:S01]  /*1230*/  IMAD R78, R0, R5, R9 ;  /* 0x00000005004e7224 */ /* 0x000fe200078e0209 */
[C---:B------:R-:W-:Y:S01]  /*1240*/  LOP3.LUT R15, R3.reuse, 0x72, RZ, 0xfc, !PT ;  /* 0x00000072030f7812 */ /* 0x040fe200078efcff */
[----:B------:R-:W-:Y:S01]  /*1250*/  IMAD.HI.U32 R5, R4, R13, RZ ;  /* 0x0000000d04057227 */ /* 0x000fe200078e00ff */
[----:B------:R-:W-:-:S02]  /*1260*/  LOP3.LUT R19, R3, 0x6f, RZ, 0xfc, !PT ;  /* 0x0000006f03137812 */ /* 0x000fc400078efcff */
[----:B------:R-:W-:Y:S01]  /*1270*/  LOP3.LUT R21, R3, 0x6e, RZ, 0xfc, !PT ;  /* 0x0000006e03157812 */ /* 0x000fe200078efcff */
[----:B------:R-:W-:Y:S02]  /*1280*/  IMAD.MOV R5, RZ, RZ, -R5 ;  /* 0x000000ffff057224 */ /* 0x000fe400078e0a05 */
[--C-:B------:R-:W-:Y:S02]  /*1290*/  @!P6 IMAD.IADD R70, R70, 0x1, -R0.reuse ;  /* 0x000000014646e824 */ /* 0x100fe400078e0a00 */
[----:B------:R-:W-:Y:S02]  /*12a0*/  @!P5 IMAD.IADD R68, R68, 0x1, -R0 ;  /* 0x000000014444d824 */ /* 0x000fe400078e0a00 */
[C---:B------:R-:W-:Y:S01]  /*12b0*/  IMAD R80, R0.reuse, R5, R13 ;  /* 0x0000000500507224 */ /* 0x040fe200078e020d */
[----:B------:R-:W-:Y:S01]  /*12c0*/  ISETP.GT.U32.AND P6, PT, R0, R70, PT ;  /* 0x000000460000720c */ /* 0x000fe20003fc4070 */
[----:B------:R-:W-:Y:S01]  /*12d0*/  @!P0 IMAD.MOV R68, RZ, RZ, -R68 ;  /* 0x000000ffff448224 */ /* 0x000fe200078e0a44 */
[----:B------:R-:W-:Y:S01]  /*12e0*/  IABS R13, R17 ;  /* 0x00000011000d7213 */ /* 0x000fe20000000000 */
[----:B------:R-:W-:Y:S01]  /*12f0*/  IMAD.HI.U32 R7, R4, R11, RZ ;  /* 0x0000000b04077227 */ /* 0x000fe200078e00ff */
[----:B------:R-:W-:-:S03]  /*1300*/  ISETP.GT.U32.AND P0, PT, R0, R80, PT ;  /* 0x000000500000720c */ /* 0x000fc60003f04070 */
[----:B------:R-:W-:Y:S02]  /*1310*/  IMAD.MOV R7, RZ, RZ, -R7 ;  /* 0x000000ffff077224 */ /* 0x000fe400078e0a07 */
[----:B------:R-:W-:Y:S01]  /*1320*/  @!P3 IMAD.MOV R22, RZ, RZ, -R22 ;  /* 0x000000ffff16b224 */ /* 0x000fe200078e0a16 */
[C---:B------:R-:W-:Y:S01]  /*1330*/  ISETP.GT.U32.AND P3, PT, R0.reuse, R78, PT ;  /* 0x0000004e0000720c */ /* 0x040fe20003f64070 */
[----:B------:R-:W-:Y:S01]  /*1340*/  IMAD R76, R0, R7, R11 ;  /* 0x00000007004c7224 */ /* 0x000fe200078e020b */
[----:B------:R-:W-:Y:S01]  /*1350*/  LOP3.LUT R7, R3, 0x73, RZ, 0xfc, !PT ;  /* 0x0000007303077812 */ /* 0x000fe200078efcff */
[--C-:B------:R-:W-:Y:S01]  /*1360*/  @!P6 IMAD.IADD R70, R70, 0x1, -R0.reuse ;  /* 0x000000014646e824 */ /* 0x100fe200078e0a00 */
[----:B------:R-:W-:Y:S01]  /*1370*/  IABS R11, R15 ;  /* 0x0000000f000b7213 */ /* 0x000fe20000000000 */
[----:B------:R-:W-:Y:S01]  /*1380*/  IMAD R73, R2, UR4, RZ ;  /* 0x0000000402497c24 */ /* 0x000fe2000f8e02ff */
[----:B------:R-:W-:Y:S01]  /*1390*/  ISETP.GT.U32.AND P5, PT, R0, R76, PT ;  /* 0x0000004c0000720c */ /* 0x000fe20003fa4070 */
[----:B------:R-:W-:Y:S01]  /*13a0*/  @!P0 IMAD.IADD R80, R80, 0x1, -R0 ;  /* 0x0000000150508824 */ /* 0x000fe200078e0a00 */
[----:B------:R-:W-:Y:S01]  /*13b0*/  IABS R9, R7 ;  /* 0x0000000700097213 */ /* 0x000fe20000000000 */
[----:B------:R-:W-:Y:S01]  /*13c0*/  @!P2 IMAD.MOV R70, RZ, RZ, -R70 ;  /* 0x000000ffff46a224 */ /* 0x000fe200078e0a46 */
[----:B------:R-:W-:Y:S01]  /*13d0*/  ISETP.GE.AND P2, PT, R7, RZ, PT ;  /* 0x000000ff0700720c */ /* 0x000fe20003f46270 */
[----:B------:R-:W-:Y:S01]  /*13e0*/  IMAD.HI.U32 R7, R4, R11, RZ ;  /* 0x0000000b04077227 */ /* 0x000fe200078e00ff */
[----:B------:R-:W-:Y:S01]  /*13f0*/  ISETP.GT.U32.AND P0, PT, R0, R80, PT ;  /* 0x000000500000720c */ /* 0x000fe20003f04070 */
[----:B------:R-:W-:Y:S01]  /*1400*/  ULDC UR4, c[0x0][0x240] ;  /* 0x0000900000047ab9 */ /* 0x000fe20000000800 */
[----:B------:R-:W-:Y:S01]  /*1410*/  ISETP.GE.AND P6, PT, R8, RZ, PT ;  /* 0x000000ff0800720c */ /* 0x000fe20003fc6270 */
[----:B------:R-:W-:-:S02]  /*1420*/  @!P3 IMAD.IADD R78, R78, 0x1, -R0 ;  /* 0x000000014e4eb824 */ /* 0x000fc400078e0a00 */
[----:B------:R-:W-:Y:S02]  /*1430*/  IMAD.MOV R7, RZ, RZ, -R7 ;  /* 0x000000ffff077224 */ /* 0x000fe400078e0a07 */
[----:B------:R-:W-:Y:S01]  /*1440*/  @!P5 IMAD.IADD R76, R76, 0x1, -R0 ;  /* 0x000000014c4cd824 */ /* 0x000fe200078e0a00 */
[C---:B------:R-:W-:Y:S01]  /*1450*/  ISETP.GT.U32.AND P3, PT, R0.reuse, R78, PT ;  /* 0x0000004e0000720c */ /* 0x040fe20003f64070 */
[----:B------:R-:W-:Y:S02]  /*1460*/  IMAD R84, R0, R7, R11 ;  /* 0x0000000700547224 */ /* 0x000fe400078e020b */
[----:B------:R-:W-:Y:S01]  /*1470*/  IMAD.HI.U32 R5, R4, R9, RZ ;  /* 0x0000000904057227 */ /* 0x000fe200078e00ff */
[----:B------:R-:W-:-:S03]  /*1480*/  ISETP.GT.U32.AND P5, PT, R0, R76, PT ;  /* 0x0000004c0000720c */ /* 0x000fc60003fa4070 */
[----:B------:R-:W-:Y:S01]  /*1490*/  @!P0 IMAD.IADD R80, R80, 0x1, -R0 ;  /* 0x0000000150508824 */ /* 0x000fe200078e0a00 */
[----:B------:R-:W-:Y:S01]  /*14a0*/  ISETP.GT.U32.AND P0, PT, R0, R84, PT ;  /* 0x000000540000720c */ /* 0x000fe20003f04070 */
[----:B------:R-:W-:Y:S02]  /*14b0*/  IMAD.MOV R5, RZ, RZ, -R5 ;  /* 0x000000ffff057224 */ /* 0x000fe400078e0a05 */
[----:B------:R-:W-:-:S04]  /*14c0*/  IMAD.HI.U32 R8, R4, R13, RZ ;  /* 0x0000000d04087227 */ /* 0x000fc800078e00ff */
[----:B------:R-:W-:Y:S01]  /*14d0*/  @!P3 IMAD.IADD R78, R78, 0x1, -R0 ;  /* 0x000000014e4eb824 */ /* 0x000fe200078e0a00 */
[----:B------:R-:W-:Y:S01]  /*14e0*/  ISETP.GE.AND P3, PT, R15, RZ, PT ;  /* 0x000000ff0f00720c */ /* 0x000fe20003f66270 */
[----:B------:R-:W-:Y:S01]  /*14f0*/  IMAD R82, R0, R5, R9 ;  /* 0x0000000500527224 */ /* 0x000fe200078e0209 */
[----:B------:R-:W-:Y:S01]  /*1500*/  LOP3.LUT R5, R3, 0x70, RZ, 0xfc, !PT ;  /* 0x0000007003057812 */ /* 0x000fe200078efcff */
[----:B------:R-:W-:Y:S01]  /*1510*/  IMAD.MOV R8, RZ, RZ, -R8 ;  /* 0x000000ffff087224 */ /* 0x000fe200078e0a08 */
[----:B------:R-:W-:Y:S01]  /*1520*/  IABS R15, R21 ;  /* 0x00000015000f7213 */ /* 0x000fe20000000000 */
[----:B------:R-:W-:Y:S01]  /*1530*/  @!P5 IMAD.IADD R76, R76, 0x1, -R0 ;  /* 0x000000014c4cd824 */ /* 0x000fe200078e0a00 */
[----:B------:R-:W-:Y:S01]  /*1540*/  IABS R11, R5 ;  /* 0x00000005000b7213 */ /* 0x000fe20000000000 */
[----:B------:R-:W-:Y:S01]  /*1550*/  @!P1 IMAD.MOV R78, RZ, RZ, -R78 ;  /* 0x000000ffff4e9224 */ /* 0x000fe200078e0a4e */
[----:B------:R-:W-:Y:S01]  /*1560*/  ISETP.GT.U32.AND P1, PT, R0, R82, PT ;  /* 0x000000520000720c */ /* 0x000fe20003f24070 */
[----:B------:R-:W-:Y:S01]  /*1570*/  @!P0 IMAD.IADD R84, R84, 0x1, -R0 ;  /* 0x0000000154548824 */ /* 0x000fe200078e0a00 */
[----:B------:R-:W-:Y:S01]  /*1580*/  ISETP.GE.AND P5, PT, R17, RZ, PT ;  /* 0x000000ff1100720c */ /* 0x000fe20003fa6270 */
[----:B------:R-:W-:Y:S01]  /*1590*/  IMAD R88, R0, R8, R13 ;  /* 0x0000000800587224 */ /* 0x000fe200078e020d */
[----:B------:R-:W-:Y:S01]  /*15a0*/  IABS R13, R19 ;  /* 0x00000013000d7213 */ /* 0x000fe20000000000 */
[----:B------:R-:W-:Y:S01]  /*15b0*/  @!P4 IMAD.MOV R76, RZ, RZ, -R76 ;  /* 0x000000ffff4cc224 */ /* 0x000fe200078e0a4c */
[----:B------:R-:W-:Y:S01]  /*15c0*/  ISETP.GE.AND P4, PT, R5, RZ, PT ;  /* 0x000000ff0500720c */ /* 0x000fe20003f86270 */
[----:B------:R-:W-:Y:S01]  /*15d0*/  IMAD.HI.U32 R5, R4, R11, RZ ;  /* 0x0000000b04057227 */ /* 0x000fe200078e00ff */
[----:B------:R-:W-:-:S02]  /*15e0*/  ISETP.GT.U32.AND P0, PT, R0, R84, PT ;  /* 0x000000540000720c */ /* 0x000fc40003f04070 */
[----:B------:R-:W-:Y:S01]  /*15f0*/  IABS R17, R23 ;  /* 0x0000001700117213 */ /* 0x000fe20000000000 */
[----:B------:R-:W-:Y:S01]  /*1600*/  @!P6 IMAD.MOV R80, RZ, RZ, -R80 ;  /* 0x000000ffff50e224 */ /* 0x000fe200078e0a50 */
[----:B------:R-:W-:Y:S01]  /*1610*/  ISETP.GT.U32.AND P6, PT, R0, R88, PT ;  /* 0x000000580000720c */ /* 0x000fe20003fc4070 */
[----:B------:R-:W-:-:S04]  /*1620*/  IMAD.HI.U32 R7, R4, R13, RZ ;  /* 0x0000000d04077227 */ /* 0x000fc800078e00ff */
[----:B------:R-:W-:Y:S02]  /*1630*/  IMAD.MOV R5, RZ, RZ, -R5 ;  /* 0x000000ffff057224 */ /* 0x000fe400078e0a05 */
[--C-:B------:R-:W-:Y:S02]  /*1640*/  @!P1 IMAD.IADD R82, R82, 0x1, -R0.reuse ;  /* 0x0000000152529824 */ /* 0x100fe400078e0a00 */
[----:B------:R-:W-:Y:S02]  /*1650*/  IMAD.MOV R7, RZ, RZ, -R7 ;  /* 0x000000ffff077224 */ /* 0x000fe400078e0a07 */
[C---:B------:R-:W-:Y:S01]  /*1660*/  IMAD R86, R0.reuse, R5, R11 ;  /* 0x0000000500567224 */ /* 0x040fe200078e020b */
[C---:B------:R-:W-:Y:S01]  /*1670*/  ISETP.GT.U32.AND P1, PT, R0.reuse, R82, PT ;  /* 0x000000520000720c */ /* 0x040fe20003f24070 */
[----:B------:R-:W-:Y:S02]  /*1680*/  IMAD R118, R0, R7, R13 ;  /* 0x0000000700767224 */ /* 0x000fe400078e020d */
[----:B------:R-:W-:Y:S01]  /*1690*/  @!P0 IMAD.IADD R84, R84, 0x1, -R0 ;  /* 0x0000000154548824 */ /* 0x000fe200078e0a00 */
[----:B------:R-:W-:Y:S01]  /*16a0*/  ISETP.GT.U32.AND P0, PT, R0, R86, PT ;  /* 0x000000560000720c */ /* 0x000fe20003f04070 */
[----:B------:R-:W-:-:S04]  /*16b0*/  IMAD.HI.U32 R8, R4, R15, RZ ;  /* 0x0000000f04087227 */ /* 0x000fc800078e00ff */
[----:B------:R-:W-:Y:S01]  /*16c0*/  @!P6 IMAD.IADD R88, R88, 0x1, -R0 ;  /* 0x000000015858e824 */ /* 0x000fe200078e0a00 */
[----:B------:R-:W-:Y:S01]  /*16d0*/  ISETP.GT.U32.AND P6, PT, R0, R118, PT ;  /* 0x000000760000720c */ /* 0x000fe20003fc4070 */
[----:B------:R-:W-:-:S04]  /*16e0*/  IMAD.HI.U32 R9, R4, R17, RZ ;  /* 0x0000001104097227 */ /* 0x000fc800078e00ff */
[----:B------:R-:W-:Y:S02]  /*16f0*/  IMAD.MOV R8, RZ, RZ, -R8 ;  /* 0x000000ffff087224 */ /* 0x000fe400078e0a08 */
[----:B------:R-:W-:Y:S02]  /*1700*/  IMAD.MOV R9, RZ, RZ, -R9 ;  /* 0x000000ffff097224 */ /* 0x000fe400078e0a09 */
[----:B------:R-:W-:Y:S01]  /*1710*/  IMAD R120, R0, R8, R15 ;  /* 0x0000000800787224 */ /* 0x000fe200078e020f */
[----:B------:R-:W-:Y:S01]  /*1720*/  LOP3.LUT R8, R3, 0x6c, RZ, 0xfc, !PT ;  /* 0x0000006c03087812 */ /* 0x000fe200078efcff */
[--C-:B------:R-:W-:Y:S01]  /*1730*/  @!P1 IMAD.IADD R82, R82, 0x1, -R0.reuse ;  /* 0x0000000152529824 */ /* 0x100fe200078e0a00 */
[----:B------:R-:W-:Y:S01]  /*1740*/  ISETP.GE.AND P1, PT, R19, RZ, PT ;  /* 0x000000ff1300720c */ /* 0x000fe20003f26270 */
[----:B------:R-:W-:Y:S01]  /*1750*/  IMAD R122, R0, R9, R17 ;  /* 0x00000009007a7224 */ /* 0x000fe200078e0211 */
[----:B------:R-:W-:Y:S01]  /*1760*/  LOP3.LUT R17, R3, 0x6b, RZ, 0xfc, !PT ;  /* 0x0000006b03117812 */ /* 0x000fe200078efcff */
[--C-:B------:R-:W-:Y:S01]  /*1770*/  @!P0 IMAD.IADD R86, R86, 0x1, -R0.reuse ;  /* 0x0000000156568824 */ /* 0x100fe200078e0a00 */
[----:B------:R-:W-:Y:S01]  /*1780*/  IABS R9, R8 ;  /* 0x0000000800097213 */ /* 0x000fe20000000000 */
[----:B------:R-:W-:Y:S01]  /*1790*/  @!P6 IMAD.IADD R118, R118, 0x1, -R0 ;  /* 0x000000017676e824 */ /* 0x000fe200078e0a00 */
[----:B------:R-:W-:Y:S01]  /*17a0*/  ISETP.GT.U32.AND P0, PT, R0, R88, PT ;  /* 0x000000580000720c */ /* 0x000fe20003f04070 */
[----:B------:R-:W-:Y:S01]  /*17b0*/  @!P2 IMAD.MOV R82, RZ, RZ, -R82 ;  /* 0x000000ffff52a224 */ /* 0x000fe200078e0a52 */
[----:B------:R-:W-:Y:S01]  /*17c0*/  IABS R11, R17 ;  /* 0x00000011000b7213 */ /* 0x000fe20000000000 */
[----:B------:R-:W-:Y:S01]  /*17d0*/  IMAD.HI.U32 R5, R4, R9, RZ ;  /* 0x0000000904057227 */ /* 0x000fe200078e00ff */
[----:B------:R-:W-:-:S02]  /*17e0*/  ISETP.GT.U32.AND P2, PT, R0, R86, PT ;  /* 0x000000560000720c */ /* 0x000fc40003f44070 */
[----:B------:R-:W-:Y:S01]  /*17f0*/  ISETP.GT.U32.AND P6, PT, R0, R118, PT ;  /* 0x000000760000720c */ /* 0x000fe20003fc4070 */
[----:B------:R-:W-:Y:S01]  /*1800*/  IMAD.HI.U32 R7, R4, R11, RZ ;  /* 0x0000000b04077227 */ /* 0x000fe200078e00ff */
[----:B------:R-:W-:Y:S02]  /*1810*/  LOP3.LUT R19, R3, 0x6a, RZ, 0xfc, !PT ;  /* 0x0000006a03137812 */ /* 0x000fe400078efcff */
[----:B------:R-:W-:Y:S01]  /*1820*/  IABS R15, R24 ;  /* 0x00000018000f7213 */ /* 0x000fe20000000000 */
[----:B------:R-:W-:Y:S01]  /*1830*/  IMAD.MOV R5, RZ, RZ, -R5 ;  /* 0x000000ffff057224 */ /* 0x000fe200078e0a05 */
[----:B------:R-:W-:Y:S01]  /*1840*/  IABS R13, R19 ;  /* 0x00000013000d7213 */ /* 0x000fe20000000000 */
[----:B------:R-:W-:Y:S02]  /*1850*/  IMAD.MOV R126, RZ, RZ, -R7 ;  /* 0x000000ffff7e7224 */ /* 0x000fe400078e0a07 */
[----:B------:R-:W-:Y:S01]  /*1860*/  @!P3 IMAD.MOV R84, RZ, RZ, -R84 ;  /* 0x000000ffff54b224 */ /* 0x000fe200078e0a54 */
[----:B------:R-:W-:Y:S01]  /*1870*/  ISETP.GT.U32.AND P3, PT, R0, R120, PT ;  /* 0x000000780000720c */ /* 0x000fe20003f64070 */
[----:B------:R-:W-:Y:S01]  /*1880*/  @!P0 IMAD.IADD R88, R88, 0x1, -R0 ;  /* 0x0000000158588824 */ /* 0x000fe200078e0a00 */
[C---:B------:R-:W-:Y:S01]  /*1890*/  ISETP.GT.U32.AND P0, PT, R0.reuse, R122, PT ;  /* 0x0000007a0000720c */ /* 0x040fe20003f04070 */
[----:B------:R-:W-:-:S02]  /*18a0*/  IMAD R124, R0, R5, R9 ;  /* 0x00000005007c7224 */ /* 0x000fc400078e0209 */
[----:B------:R-:W-:Y:S02]  /*18b0*/  IMAD R126, R0, R126, R11 ;  /* 0x0000007e007e7224 */ /* 0x000fe400078e020b */
[--C-:B------:R-:W-:Y:S01]  /*18c0*/  @!P2 IMAD.IADD R86, R86, 0x1, -R0.reuse ;  /* 0x000000015656a824 */ /* 0x100fe200078e0a00 */
[----:B------:R-:W-:Y:S01]  /*18d0*/  ISETP.GT.U32.AND P2, PT, R0, R124, PT ;  /* 0x0000007c0000720c */ /* 0x000fe20003f44070 */
[----:B------:R-:W-:Y:S01]  /*18e0*/  @!P6 IMAD.IADD R118, R118, 0x1, -R0 ;  /* 0x000000017676e824 */ /* 0x000fe200078e0a00 */
[----:B------:R-:W-:Y:S01]  /*18f0*/  ISETP.GT.U32.AND P6, PT, R0, R126, PT ;  /* 0x0000007e0000720c */ /* 0x000fe20003fc4070 */
[----:B------:R-:W-:-:S04]  /*1900*/  IMAD.HI.U32 R5, R4, R13, RZ ;  /* 0x0000000d04057227 */ /* 0x000fc800078e00ff */
[--C-:B------:R-:W-:Y:S01]  /*1910*/  @!P3 IMAD.IADD R120, R120, 0x1, -R0.reuse ;  /* 0x000000017878b824 */ /* 0x100fe200078e0a00 */
[----:B------:R-:W-:Y:S01]  /*1920*/  ISETP.GE.AND P3, PT, R21, RZ, PT ;  /* 0x000000ff1500720c */ /* 0x000fe20003f66270 */
[----:B------:R-:W-:Y:S01]  /*1930*/  @!P0 IMAD.IADD R122, R122, 0x1, -R0 ;  /* 0x000000017a7a8824 */ /* 0x000fe200078e0a00 */
[----:B------:R-:W-:Y:S01]  /*1940*/  ISETP.GE.AND P0, PT, R23, RZ, PT ;  /* 0x000000ff1700720c */ /* 0x000fe20003f06270 */
[----:B------:R-:W-:Y:S01]  /*1950*/  @!P5 IMAD.MOV R88, RZ, RZ, -R88 ;  /* 0x000000ffff58d224 */ /* 0x000fe200078e0a58 */
[C---:B------:R-:W-:Y:S01]  /*1960*/  LOP3.LUT R21, R3.reuse, 0x5d, RZ, 0xfc, !PT ;  /* 0x0000005d03157812 */ /* 0x040fe200078efcff */
[----:B------:R-:W-:Y:S01]  /*1970*/  @!P2 IMAD.IADD R124, R124, 0x1, -R0 ;  /* 0x000000017c7ca824 */ /* 0x000fe200078e0a00 */
[----:B------:R-:W-:Y:S01]  /*1980*/  ISETP.GT.U32.AND P2, PT, R0, R120, PT ;  /* 0x000000780000720c */ /* 0x000fe20003f44070 */
[----:B------:R-:W-:Y:S01]  /*1990*/  IMAD.HI.U32 R7, R4, R15, RZ ;  /* 0x0000000f04077227 */ /* 0x000fe200078e00ff */
[----:B------:R-:W-:Y:S02]  /*19a0*/  ISETP.GT.U32.AND P5, PT, R0, R122, PT ;  /* 0x0000007a0000720c */ /* 0x000fe40003fa4070 */
[----:B------:R-:W-:Y:S01]  /*19b0*/  LOP3.LUT R23, R3, 0x41, RZ, 0xfc, !PT ;  /* 0x0000004103177812 */ /* 0x000fe200078efcff */
[----:B------:R-:W-:-:S02]  /*19c0*/  IMAD.MOV R5, RZ, RZ, -R5 ;  /* 0x000000ffff057224 */ /* 0x000fc400078e0a05 */
[----:B------:R-:W-:Y:S01]  /*19d0*/  @!P6 IMAD.IADD R126, R126, 0x1, -R0 ;  /* 0x000000017e7ee824 */ /* 0x000fe200078e0a00 */
[C---:B------:R-:W-:Y:S01]  /*19e0*/  ISETP.GT.U32.AND P6, PT, R0.reuse, R124, PT ;  /* 0x0000007c0000720c */ /* 0x040fe20003fc4070 */
[----:B------:R-:W-:Y:S02]  /*19f0*/  IMAD.MOV R7, RZ, RZ, -R7 ;  /* 0x000000ffff077224 */ /* 0x000fe400078e0a07 */
[C---:B------:R-:W-:Y:S01]  /*1a00*/  IMAD R128, R0.reuse, R5, R13 ;  /* 0x0000000500807224 */ /* 0x040fe200078e020d */
[C---:B------:R-:W-:Y:S01]  /*1a10*/  LOP3.LUT R13, R3.reuse, 0x68, RZ, 0xfc, !PT ;  /* 0x00000068030d7812 */ /* 0x040fe200078efcff */
[----:B------:R-:W-:Y:S01]  /*1a20*/  IMAD R130, R0, R7, R15 ;  /* 0x0000000700827224 */ /* 0x000fe200078e020f */
[----:B------:R-:W-:Y:S01]  /*1a30*/  LOP3.LUT R15, R3, 0x67, RZ, 0xfc, !PT ;  /* 0x00000067030f7812 */ /* 0x000fe200078efcff */
[----:B------:R-:W-:Y:S01]  /*1a40*/  @!P4 IMAD.MOV R86, RZ, RZ, -R86 ;  /* 0x000000ffff56c224 */ /* 0x000fe200078e0a56 */
[----:B------:R-:W-:Y:S01]  /*1a50*/  IABS R9, R13 ;  /* 0x0000000d00097213 */ /* 0x000fe20000000000 */
[--C-:B------:R-:W-:Y:S01]  /*1a60*/  @!P2 IMAD.IADD R120, R120, 0x1, -R0.reuse ;  /* 0x000000017878a824 */ /* 0x100fe200078e0a00 */
[----:B------:R-:W-:Y:S01]  /*1a70*/  ISETP.GT.U32.AND P4, PT, R0, R126, PT ;  /* 0x0000007e0000720c */ /* 0x000fe20003f84070 */
[----:B------:R-:W-:Y:S01]  /*1a80*/  @!P5 IMAD.IADD R122, R122, 0x1, -R0 ;  /* 0x000000017a7ad824 */ /* 0x000fe200078e0a00 */
[----:B------:R-:W-:Y:S01]  /*1a90*/  IABS R11, R15 ;  /* 0x0000000f000b7213 */ /* 0x000fe20000000000 */
[----:B------:R-:W-:Y:S01]  /*1aa0*/  IMAD.HI.U32 R5, R4, R9, RZ ;  /* 0x0000000904057227 */ /* 0x000fe200078e00ff */
[----:B------:R-:W-:-:S02]  /*1ab0*/  ISETP.GE.AND P2, PT, R8, RZ, PT ;  /* 0x000000ff0800720c */ /* 0x000fc40003f46270 */
[----:B------:R-:W-:Y:S01]  /*1ac0*/  ISETP.GT.U32.AND P5, PT, R0, R130, PT ;  /* 0x000000820000720c */ /* 0x000fe20003fa4070 */
[----:B------:R-:W-:Y:S01]  /*1ad0*/  @!P6 IMAD.IADD R124, R124, 0x1, -R0 ;  /* 0x000000017c7ce824 */ /* 0x000fe200078e0a00 */
[----:B------:R-:W-:Y:S01]  /*1ae0*/  ISETP.GE.AND P6, PT, R17, RZ, PT ;  /* 0x000000ff1100720c */ /* 0x000fe20003fc6270 */
[----:B------:R-:W-:Y:S01]  /*1af0*/  IMAD.HI.U32 R7, R4, R11, RZ ;  /* 0x0000000b04077227 */ /* 0x000fe200078e00ff */
[C---:B------:R-:W-:Y:S02]  /*1b00*/  LOP3.LUT R8, R3.reuse, 0x64, RZ, 0xfc, !PT ;  /* 0x0000006403087812 */ /* 0x040fe400078efcff */
[----:B------:R-:W-:Y:S01]  /*1b10*/  LOP3.LUT R17, R3, 0x5f, RZ, 0xfc, !PT ;  /* 0x0000005f03117812 */ /* 0x000fe200078efcff */
[----:B------:R-:W-:Y:S02]  /*1b20*/  IMAD.MOV R5, RZ, RZ, -R5 ;  /* 0x000000ffff057224 */ /* 0x000fe400078e0a05 */
[----:B------:R-:W-:Y:S01]  /*1b30*/  @!P1 IMAD.MOV R118, RZ, RZ, -R118 ;  /* 0x000000ffff769224 */ /* 0x000fe200078e0a76 */
[----:B------:R-:W-:Y:S01]  /*1b40*/  ISETP.GT.U32.AND P1, PT, R0, R128, PT ;  /* 0x000000800000720c */ /* 0x000fe20003f24070 */
[----:B------:R-:W-:-:S02]  /*1b50*/  IMAD.MOV R7, RZ, RZ, -R7 ;  /* 0x000000ffff077224 */ /* 0x000fc400078e0a07 */
[----:B------:R-:W-:Y:S01]  /*1b60*/  IMAD R194, R0, R5, R9 ;  /* 0x0000000500c27224 */ /* 0x000fe200078e0209 */
[----:B------:R-:W-:Y:S01]  /*1b70*/  LOP3.LUT R5, R3, 0x66, RZ, 0xfc, !PT ;  /* 0x0000006603057812 */ /* 0x000fe200078efcff */
[--C-:B------:R-:W-:Y:S01]  /*1b80*/  @!P4 IMAD.IADD R126, R126, 0x1, -R0.reuse ;  /* 0x000000017e7ec824 */ /* 0x100fe200078e0a00 */
[----:B------:R-:W-:Y:S01]  /*1b90*/  ISETP.GE.AND P4, PT, R19, RZ, PT ;  /* 0x000000ff1300720c */ /* 0x000fe20003f86270 */
[----:B------:R-:W-:Y:S01]  /*1ba0*/  @!P5 IMAD.IADD R130, R130, 0x1, -R0 ;  /* 0x000000018282d824 */ /* 0x000fe200078e0a00 */
[----:B------:R-:W-:Y:S01]  /*1bb0*/  IABS R9, R5 ;  /* 0x0000000500097213 */ /* 0x000fe20000000000 */
[C---:B------:R-:W-:Y:S01]  /*1bc0*/  IMAD R196, R0.reuse, R7, R11 ;  /* 0x0000000700c47224 */ /* 0x040fe200078e020b */
[----:B------:R-:W-:Y:S01]  /*1bd0*/  LOP3.LUT R7, R3, 0x65, RZ, 0xfc, !PT ;  /* 0x0000006503077812 */ /* 0x000fe200078efcff */
[----:B------:R-:W-:Y:S01]  /*1be0*/  @!P2 IMAD.MOV R124, RZ, RZ, -R124 ;  /* 0x000000ffff7ca224 */ /* 0x000fe200078e0a7c */
[C---:B------:R-:W-:Y:S01]  /*1bf0*/  ISETP.GT.U32.AND P2, PT, R0.reuse, R194, PT ;  /* 0x000000c20000720c */ /* 0x040fe20003f44070 */
[----:B------:R-:W-:Y:S01]  /*1c00*/  @!P0 IMAD.MOV R122, RZ, RZ, -R122 ;  /* 0x000000ffff7a8224 */ /* 0x000fe200078e0a7a */
[C---:B------:R-:W-:Y:S01]  /*1c10*/  ISETP.GT.U32.AND P0, PT, R0.reuse, R130, PT ;  /* 0x000000820000720c */ /* 0x040fe20003f04070 */
[----:B------:R-:W-:Y:S01]  /*1c20*/  @!P6 IMAD.MOV R126, RZ, RZ, -R126 ;  /* 0x000000ffff7ee224 */ /* 0x000fe200078e0a7e */
[----:B------:R-:W-:Y:S01]  /*1c30*/  ISETP.GT.U32.AND P6, PT, R0, R196, PT ;  /* 0x000000c40000720c */ /* 0x000fe20003fc4070 */
[----:B------:R-:W-:Y:S01]  /*1c40*/  @!P1 IMAD.IADD R128, R128, 0x1, -R0 ;  /* 0x0000000180809824 */ /* 0x000fe200078e0a00 */
[----:B------:R-:W-:Y:S01]  /*1c50*/  ISETP.GE.AND P1, PT, R24, RZ, PT ;  /* 0x000000ff1800720c */ /* 0x000fe20003f26270 */
[----:B------:R-:W-:Y:S01]  /*1c60*/  @!P3 IMAD.MOV R120, RZ, RZ, -R120 ;  /* 0x000000ffff78b224 */ /* 0x000fe200078e0a78 */
[----:B------:R-:W-:-:S02]  /*1c70*/  IABS R11, R7 ;  /* 0x00000007000b7213 */ /* 0x000fc40000000000 */
[----:B------:R-:W-:Y:S02]  /*1c80*/  ISETP.GT.U32.AND P3, PT, R0, R128, PT ;  /* 0x000000800000720c */ /* 0x000fe40003f64070 */
[----:B------:R-:W-:Y:S01]  /*1c90*/  ISETP.GE.AND P5, PT, R13, RZ, PT ;  /* 0x000000ff0d00720c */ /* 0x000fe20003fa6270 */
[--C-:B------:R-:W-:Y:S01]  /*1ca0*/  @!P2 IMAD.IADD R194, R194, 0x1, -R0.reuse ;  /* 0x00000001c2c2a824 */ /* 0x100fe200078e0a00 */
[----:B------:R-:W-:Y:S01]  /*1cb0*/  ISETP.GE.AND P2, PT, R7, RZ, PT ;  /* 0x000000ff0700720c */ /* 0x000fe20003f46270 */
[--C-:B------:R-:W-:Y:S01]  /*1cc0*/  @!P0 IMAD.IADD R130, R130, 0x1, -R0.reuse ;  /* 0x0000000182828824 */ /* 0x100fe200078e0a00 */
[----:B------:R-:W-:Y:S01]  /*1cd0*/  ISETP.GE.AND P0, PT, R5, RZ, PT ;  /* 0x000000ff0500720c */ /* 0x000fe20003f06270 */
[----:B------:R-:W-:Y:S01]  /*1ce0*/  @!P6 IMAD.IADD R196, R196, 0x1, -R0 ;  /* 0x00000001c4c4e824 */ /* 0x000fe200078e0a00 */
[----:B------:R-:W-:Y:S01]  /*1cf0*/  ISETP.GT.U32.AND P6, PT, R0, R194, PT ;  /* 0x000000c20000720c */ /* 0x000fe20003fc4070 */
[----:B------:R-:W-:Y:S01]  /*1d00*/  IMAD.HI.U32 R5, R4, R9, RZ ;  /* 0x0000000904057227 */ /* 0x000fe200078e00ff */
[----:B------:R-:W-:-:S02]  /*1d10*/  LOP3.LUT R19, R3, 0x5e, RZ, 0xfc, !PT ;  /* 0x0000005e03137812 */ /* 0x000fc400078efcff */
[----:B------:R-:W-:Y:S01]  /*1d20*/  LOP3.LUT R24, R3, 0x40, RZ, 0xfc, !PT ;  /* 0x0000004003187812 */ /* 0x000fe200078efcff */
[----:B------:R-:W-:Y:S02]  /*1d30*/  IMAD.MOV R5, RZ, RZ, -R5 ;  /* 0x000000ffff057224 */ /* 0x000fe400078e0a05 */
[----:B------:R-:W-:Y:S01]  /*1d40*/  @!P3 IMAD.IADD R128, R128, 0x1, -R0 ;  /* 0x000000018080b824 */ /* 0x000fe200078e0a00 */
[----:B------:R-:W-:Y:S01]  /*1d50*/  ISETP.GE.AND P3, PT, R15, RZ, PT ;  /* 0x000000ff0f00720c */ /* 0x000fe20003f66270 */
[----:B------:R-:W-:Y:S01]  /*1d60*/  IMAD R198, R0, R5, R9 ;  /* 0x0000000500c67224 */ /* 0x000fe200078e0209 */
[C---:B------:R-:W-:Y:S01]  /*1d70*/  LOP3.LUT R5, R3.reuse, 0x63, RZ, 0xfc, !PT ;  /* 0x0000006303057812 */ /* 0x040fe200078efcff */
[----:B------:R-:W-:Y:S01]  /*1d80*/  IMAD.HI.U32 R7, R4, R11, RZ ;  /* 0x0000000b04077227 */ /* 0x000fe200078e00ff */
[----:B------:R-:W-:-:S03]  /*1d90*/  LOP3.LUT R15, R3, 0x60, RZ, 0xfc, !PT ;  /* 0x00000060030f7812 */ /* 0x000fc600078efcff */
[----:B------:R-:W-:Y:S01]  /*1da0*/  @!P4 IMAD.MOV R128, RZ, RZ, -R128 ;  /* 0x000000ffff80c224 */ /* 0x000fe200078e0a80 */
[----:B------:R-:W-:Y:S01]  /*1db0*/  ISETP.GT.U32.AND P4, PT, R0, R196, PT ;  /* 0x000000c40000720c */ /* 0x000fe20003f84070 */
[----:B------:R-:W-:Y:S01]  /*1dc0*/  @!P6 IMAD.IADD R194, R194, 0x1, -R0 ;  /* 0x00000001c2c2e824 */ /* 0x000fe200078e0a00 */
[----:B------:R-:W-:Y:S01]  /*1dd0*/  ISETP.GT.U32.AND P6, PT, R0, R198, PT ;  /* 0x000000c60000720c */ /* 0x000fe20003fc4070 */
[----:B------:R-:W-:Y:S02]  /*1de0*/  IMAD.MOV R7, RZ, RZ, -R7 ;  /* 0x000000ffff077224 */ /* 0x000fe400078e0a07 */
[----:B------:R-:W-:Y:S01]  /*1df0*/  @!P1 IMAD.MOV R130, RZ, RZ, -R130 ;  /* 0x000000ffff829224 */ /* 0x000fe200078e0a82 */
[----:B------:R-:W-:Y:S01]  /*1e00*/  ISETP.GE.AND P1, PT, R8, RZ, PT ;  /* 0x000000ff0800720c */ /* 0x000fe20003f26270 */
[----:B------:R-:W-:Y:S01]  /*1e10*/  IMAD R200, R0, R7, R11 ;  /* 0x0000000700c87224 */ /* 0x000fe200078e020b */
[----:B------:R-:W-:Y:S01]  /*1e20*/  IABS R8, R8 ;  /* 0x0000000800087213 */ /* 0x000fe20000000000 */
[----:B------:R-:W-:Y:S01]  /*1e30*/  @!P5 IMAD.MOV R194, RZ, RZ, -R194 ;  /* 0x000000ffffc2d224 */ /* 0x000fe200078e0ac2 */
[----:B------:R-:W-:-:S02]  /*1e40*/  IABS R11, R5 ;  /* 0x00000005000b7213 */ /* 0x000fc40000000000 */
[----:B------:R-:W-:Y:S01]  /*1e50*/  ISETP.GT.U32.AND P5, PT, R0, R200, PT ;  /* 0x000000c80000720c */ /* 0x000fe20003fa4070 */
[----:B------:R-:W-:Y:S01]  /*1e60*/  IMAD.MOV.U32 R9, RZ, RZ, R8 ;  /* 0x000000ffff097224 */ /* 0x000fe200078e0008 */
[----:B------:R-:W-:Y:S01]  /*1e70*/  LOP3.LUT R7, R3, 0x62, RZ, 0xfc, !PT ;  /* 0x0000006203077812 */ /* 0x000fe200078efcff */
[--C-:B------:R-:W-:Y:S01]  /*1e80*/  @!P4 IMAD.IADD R196, R196, 0x1, -R0.reuse ;  /* 0x00000001c4c4c824 */ /* 0x100fe200078e0a00 */
[----:B------:R-:W-:Y:S01]  /*1e90*/  ISETP.GE.AND P4, PT, R5, RZ, PT ;  /* 0x000000ff0500720c */ /* 0x000fe20003f86270 */
[----:B------:R-:W-:Y:S01]  /*1ea0*/  @!P6 IMAD.IADD R198, R198, 0x1, -R0 ;  /* 0x00000001c6c6e824 */ /* 0x000fe200078e0a00 */
[----:B------:R-:W-:Y:S01]  /*1eb0*/  LOP3.LUT R8, R3, 0x61, RZ, 0xfc, !PT ;  /* 0x0000006103087812 */ /* 0x000fe200078efcff */
[----:B------:R-:W-:-:S03]  /*1ec0*/  IMAD.HI.U32 R5, R4, R9, RZ ;  /* 0x0000000904057227 */ /* 0x000fc600078e00ff */
[----:B------:R-:W-:Y:S01]  /*1ed0*/  ISETP.GT.U32.AND P6, PT, R0, R198, PT ;  /* 0x000000c60000720c */ /* 0x000fe20003fc4070 */
[----:B------:R-:W-:Y:S01]  /*1ee0*/  @!P3 IMAD.MOV R196, RZ, RZ, -R196 ;  /* 0x000000ffffc4b224 */ /* 0x000fe200078e0ac4 */
[----:B------:R-:W-:Y:S01]  /*1ef0*/  ISETP.GE.AND P3, PT, R7, RZ, PT ;  /* 0x000000ff0700720c */ /* 0x000fe20003f66270 */
[----:B------:R-:W-:Y:S01]  /*1f00*/  IMAD.MOV R202, RZ, RZ, -R5 ;  /* 0x000000ffffca7224 */ /* 0x000fe200078e0a05 */
[----:B------:R-:W-:Y:S01]  /*1f10*/  IABS R7, R7 ;  /* 0x0000000700077213 */ /* 0x000fe20000000000 */
[----:B------:R-:W-:Y:S01]  /*1f20*/  IMAD.HI.U32 R5, R4, R11, RZ ;  /* 0x0000000b04057227 */ /* 0x000fe200078e00ff */
[----:B------:R-:W-:-:S03]  /*1f30*/  IABS R13, R8 ;  /* 0x00000008000d7213 */ /* 0x000fc60000000000 */
[----:B------:R-:W-:Y:S02]  /*1f40*/  @!P5 IMAD.IADD R200, R200, 0x1, -R0 ;  /* 0x00000001c8c8d824 */ /* 0x000fe400078e0a00 */
[C---:B------:R-:W-:Y:S02]  /*1f50*/  IMAD R202, R0.reuse, R202, R9 ;  /* 0x000000ca00ca7224 */ /* 0x040fe400078e0209 */
[----:B------:R-:W-:Y:S01]  /*1f60*/  IMAD.MOV R5, RZ, RZ, -R5 ;  /* 0x000000ffff057224 */ /* 0x000fe200078e0a05 */
[C---:B------:R-:W-:Y:S01]  /*1f70*/  ISETP.GT.U32.AND P5, PT, R0.reuse, R200, PT ;  /* 0x000000c80000720c */ /* 0x040fe20003fa4070 */
[----:B------:R-:W-:Y:S02]  /*1f80*/  IMAD.MOV.U32 R9, RZ, RZ, R7 ;  /* 0x000000ffff097224 */ /* 0x000fe400078e0007 */
[----:B------:R-:W-:Y:S01]  /*1f90*/  IMAD R204, R0, R5, R11 ;  /* 0x0000000500cc7224 */ /* 0x000fe200078e020b */
[----:B------:R-:W-:Y:S01]  /*1fa0*/  IABS R11, R15 ;  /* 0x0000000f000b7213 */ /* 0x000fe20000000000 */
[----:B------:R-:W-:-:S04]  /*1fb0*/  IMAD.HI.U32 R5, R4, R9, RZ ;  /* 0x0000000904057227 */ /* 0x000fc800078e00ff */
[----:B------:R-:W-:Y:S01]  /*1fc0*/  @!P6 IMAD.IADD R198, R198, 0x1, -R0 ;  /* 0x00000001c6c6e824 */ /* 0x000fe200078e0a00 */
[----:B------:R-:W-:Y:S01]  /*1fd0*/  ISETP.GT.U32.AND P6, PT, R0, R202, PT ;  /* 0x000000ca0000720c */ /* 0x000fe20003fc4070 */
[----:B------:R-:W-:-:S04]  /*1fe0*/  IMAD.HI.U32 R7, R4, R13, RZ ;  /* 0x0000000d04077227 */ /* 0x000fc800078e00ff */
[----:B------:R-:W-:Y:S02]  /*1ff0*/  IMAD.MOV R5, RZ, RZ, -R5 ;  /* 0x000000ffff057224 */ /* 0x000fe400078e0a05 */
[----:B------:R-:W-:Y:S02]  /*2000*/  IMAD.MOV R7, RZ, RZ, -R7 ;  /* 0x000000ffff077224 */ /* 0x000fe400078e0a07 */
[C---:B------:R-:W-:Y:S01]  /*2010*/  IMAD R206, R0.reuse, R5, R9 ;  /* 0x0000000500ce7224 */ /* 0x040fe200078e0209 */
[----:B------:R-:W-:Y:S01]  /*2020*/  IABS R9, R19 ;  /* 0x0000001300097213 */ /* 0x000fe20000000000 */
[----:B------:R-:W-:Y:S01]  /*2030*/  IMAD R208, R0, R7, R13 ;  /* 0x0000000700d07224 */ /* 0x000fe200078e020d */
[----:B------:R-:W-:Y:S01]  /*2040*/  IABS R7, R17 ;  /* 0x0000001100077213 */ /* 0x000fe20000000000 */
[--C-:B------:R-:W-:Y:S01]  /*2050*/  @!P5 IMAD.IADD R200, R200, 0x1, -R0.reuse ;  /* 0x00000001c8c8d824 */ /* 0x100fe200078e0a00 */
[----:B------:R-:W-:Y:S01]  /*2060*/  ISETP.GT.U32.AND P5, PT, R0, R206, PT ;  /* 0x000000ce0000720c */ /* 0x000fe20003fa4070 */
[----:B------:R-:W-:Y:S01]  /*2070*/  @!P6 IMAD.IADD R202, R202, 0x1, -R0 ;  /* 0x00000001cacae824 */ /* 0x000fe200078e0a00 */
[C---:B------:R-:W-:Y:S01]  /*2080*/  ISETP.GT.U32.AND P6, PT, R0.reuse, R208, PT ;  /* 0x000000d00000720c */ /* 0x040fe20003fc4070 */
[----:B------:R-:W-:Y:S01]  /*2090*/  @!P0 IMAD.MOV R198, RZ, RZ, -R198 ;  /* 0x000000ffffc68224 */ /* 0x000fe200078e0ac6 */
[----:B------:R-:W-:Y:S01]  /*20a0*/  ISETP.GT.U32.AND P0, PT, R0, R204, PT ;  /* 0x000000cc0000720c */ /* 0x000fe20003f04070 */
[----:B------:R-:W-:-:S04]  /*20b0*/  IMAD.HI.U32 R5, R4, R11, RZ ;  /* 0x0000000b04057227 */ /* 0x000fc800078e00ff */
[----:B------:R-:W-:Y:S02]  /*20c0*/  IMAD.MOV R5, RZ, RZ, -R5 ;  /* 0x000000ffff057224 */ /* 0x000fe400078e0a05 */
[----:B------:R-:W-:Y:S02]  /*20d0*/  @!P2 IMAD.MOV R200, RZ, RZ, -R200 ;  /* 0x000000ffffc8a224 */ /* 0x000fe400078e0ac8 */
[--C-:B------:R-:W-:Y:S02]  /*20e0*/  @!P5 IMAD.IADD R206, R206, 0x1, -R0.reuse ;  /* 0x00000001ceced824 */ /* 0x100fe400078e0a00 */
[----:B------:R-:W-:Y:S02]  /*20f0*/  @!P6 IMAD.IADD R208, R208, 0x1, -R0 ;  /* 0x00000001d0d0e824 */ /* 0x000fe400078e0a00 */
[C---:B------:R-:W-:Y:S01]  /*2100*/  IMAD R210, R0.reuse, R5, R11 ;  /* 0x0000000500d27224 */ /* 0x040fe200078e020b */
[----:B------:R-:W-:Y:S01]  /*2110*/  ISETP.GT.U32.AND P6, PT, R0, R206, PT ;  /* 0x000000ce0000720c */ /* 0x000fe20003fc4070 */
[----:B------:R-:W-:Y:S01]  /*2120*/  IMAD.HI.U32 R5, R4, R7, RZ ;  /* 0x0000000704057227 */ /* 0x000fe200078e00ff */
[----:B------:R-:W-:-:S02]  /*2130*/  ISETP.GT.U32.AND P2, PT, R0, R208, PT ;  /* 0x000000d00000720c */ /* 0x000fc40003f44070 */
[----:B------:R-:W-:Y:S01]  /*2140*/  IABS R11, R21 ;  /* 0x00000015000b7213 */ /* 0x000fe20000000000 */
[----:B------:R-:W-:Y:S01]  /*2150*/  @!P0 IMAD.IADD R204, R204, 0x1, -R0 ;  /* 0x00000001cccc8824 */ /* 0x000fe200078e0a00 */
[----:B------:R-:W-:Y:S01]  /*2160*/  ISETP.GT.U32.AND P0, PT, R0, R202, PT ;  /* 0x000000ca0000720c */ /* 0x000fe20003f04070 */
[----:B------:R-:W-:-:S03]  /*2170*/  IMAD.MOV R5, RZ, RZ, -R5 ;  /* 0x000000ffff057224 */ /* 0x000fc600078e0a05 */
[C---:B------:R-:W-:Y:S01]  /*2180*/  ISETP.GT.U32.AND P5, PT, R0.reuse, R204, PT ;  /* 0x000000cc0000720c */ /* 0x040fe20003fa4070 */
[----:B------:R-:W-:Y:S02]  /*2190*/  IMAD R212, R0, R5, R7 ;  /* 0x0000000500d47224 */ /* 0x000fe400078e0207 */
[----:B------:R-:W-:Y:S02]  /*21a0*/  @!P6 IMAD.IADD R206, R206, 0x1, -R0 ;  /* 0x00000001cecee824 */ /* 0x000fe400078e0a00 */
[----:B------:R-:W-:Y:S01]  /*21b0*/  IMAD.HI.U32 R5, R4, R9, RZ ;  /* 0x0000000904057227 */ /* 0x000fe200078e00ff */
[----:B------:R-:W-:-:S03]  /*21c0*/  ISETP.GT.U32.AND P6, PT, R0, R212, PT ;  /* 0x000000d40000720c */ /* 0x000fc60003fc4070 */
[----:B------:R-:W-:Y:S02]  /*21d0*/  IMAD.MOV R5, RZ, RZ, -R5 ;  /* 0x000000ffff057224 */ /* 0x000fe400078e0a05 */
[--C-:B------:R-:W-:Y:S01]  /*21e0*/  @!P0 IMAD.IADD R202, R202, 0x1, -R0.reuse ;  /* 0x00000001caca8824 */ /* 0x100fe200078e0a00 */
[----:B------:R-:W-:Y:S01]  /*21f0*/  ISETP.GT.U32.AND P0, PT, R0, R210, PT ;  /* 0x000000d20000720c */ /* 0x000fe20003f04070 */
[----:B------:R-:W-:Y:S01]  /*2200*/  @!P5 IMAD.IADD R204, R204, 0x1, -R0 ;  /* 0x00000001ccccd824 */ /* 0x000fe200078e0a00 */
[----:B------:R-:W-:Y:S01]  /*2210*/  ISETP.GE.AND P5, PT, R8, RZ, PT ;  /* 0x000000ff0800720c */ /* 0x000fe20003fa6270 */
[----:B------:R-:W-:Y:S01]  /*2220*/  IMAD R214, R0, R5, R9 ;  /* 0x0000000500d67224 */ /* 0x000fe200078e0209 */
[----:B------:R-:W-:Y:S01]  /*2230*/  LOP3.LUT R8, R3, 0x5c, RZ, 0xfc, !PT ;  /* 0x0000005c03087812 */ /* 0x000fe200078efcff */
[----:B------:R-:W-:Y:S02]  /*2240*/  @!P4 IMAD.MOV R204, RZ, RZ, -R204 ;  /* 0x000000ffffccc224 */ /* 0x000fe400078e0acc */
[----:B------:R-:W-:Y:S01]  /*2250*/  @!P6 IMAD.IADD R212, R212, 0x1, -R0 ;  /* 0x00000001d4d4e824 */ /* 0x000fe200078e0a00 */
[----:B------:R-:W-:Y:S01]  /*2260*/  IABS R13, R8 ;  /* 0x00000008000d7213 */ /* 0x000fe20000000000 */
[----:B------:R-:W-:Y:S01]  /*2270*/  IMAD.HI.U32 R7, R4, R11, RZ ;  /* 0x0000000b04077227 */ /* 0x000fe200078e00ff */
[----:B------:R-:W-:-:S02]  /*2280*/  ISETP.GT.U32.AND P6, PT, R0, R214, PT ;  /* 0x000000d60000720c */ /* 0x000fc40003fc4070 */
[----:B------:R-:W-:Y:S01]  /*2290*/  ISETP.GT.U32.AND P4, PT, R0, R212, PT ;  /* 0x000000d40000720c */ /* 0x000fe20003f84070 */
[----:B------:R-:W-:-:S04]  /*22a0*/  IMAD.HI.U32 R5, R4, R13, RZ ;  /* 0x0000000d04057227 */ /* 0x000fc800078e00ff */
[----:B------:R-:W-:Y:S02]  /*22b0*/  IMAD.MOV R5, RZ, RZ, -R5 ;  /* 0x000000ffff057224 */ /* 0x000fe400078e0a05 */
[----:B------:R-:W-:Y:S02]  /*22c0*/  IMAD.MOV R7, RZ, RZ, -R7 ;  /* 0x000000ffff077224 */ /* 0x000fe400078e0a07 */
[----:B------:R-:W-:Y:S02]  /*22d0*/  IMAD R218, R0, R5, R13 ;  /* 0x0000000500da7224 */ /* 0x000fe400078e020d */
[--C-:B------:R-:W-:Y:S01]  /*22e0*/  @!P2 IMAD.IADD R208, R208, 0x1, -R0.reuse ;  /* 0x00000001d0d0a824 */ /* 0x100fe200078e0a00 */
[----:B------:R-:W-:Y:S01]  /*22f0*/  ISETP.GE.AND P2, PT, R15, RZ, PT ;  /* 0x000000ff0f00720c */ /* 0x000fe20003f46270 */
[--C-:B------:R-:W-:Y:S01]  /*2300*/  @!P4 IMAD.IADD R212, R212, 0x1, -R0.reuse ;  /* 0x00000001d4d4c824 */ /* 0x100fe200078e0a00 */
[----:B------:R-:W-:Y:S01]  /*2310*/  ISETP.GT.U32.AND P4, PT, R0, R218, PT ;  /* 0x000000da0000720c */ /* 0x000fe20003f84070 */
[----:B------:R-:W-:Y:S01]  /*2320*/  @!P0 IMAD.IADD R210, R210, 0x1, -R0 ;  /* 0x00000001d2d28824 */ /* 0x000fe200078e0a00 */
[----:B------:R-:W-:Y:S01]  /*2330*/  LOP3.LUT R15, R3, 0x5b, RZ, 0xfc, !PT ;  /* 0x0000005b030f7812 */ /* 0x000fe200078efcff */
[C---:B------:R-:W-:Y:S01]  /*2340*/  IMAD R216, R0.reuse, R7, R11 ;  /* 0x0000000700d87224 */ /* 0x040fe200078e020b */
[----:B------:R-:W-:Y:S01]  /*2350*/  ISETP.GE.AND P0, PT, R17, RZ, PT ;  /* 0x000000ff1100720c */ /* 0x000fe20003f06270 */
[----:B------:R-:W-:Y:S01]  /*2360*/  @!P1 IMAD.MOV R202, RZ, RZ, -R202 ;  /* 0x000000ffffca9224 */ /* 0x000fe200078e0aca */
[----:B------:R-:W-:Y:S01]  /*2370*/  ISETP.GT.U32.AND P1, PT, R0, R210, PT ;  /* 0x000000d20000720c */ /* 0x000fe20003f24070 */
[----:B------:R-:W-:Y:S01]  /*2380*/  @!P5 IMAD.MOV R208, RZ, RZ, -R208 ;  /* 0x000000ffffd0d224 */ /* 0x000fe200078e0ad0 */
[----:B------:R-:W-:Y:S01]  /*2390*/  IABS R7, R15 ;  /* 0x0000000f00077213 */ /* 0x000fe20000000000 */
[----:B------:R-:W-:Y:S01]  /*23a0*/  @!P6 IMAD.IADD R214, R214, 0x1, -R0 ;  /* 0x00000001d6d6e824 */ /* 0x000fe200078e0a00 */
[----:B------:R-:W-:Y:S01]  /*23b0*/  ISETP.GT.U32.AND P5, PT, R0, R216, PT ;  /* 0x000000d80000720c */ /* 0x000fe20003fa4070 */
[----:B------:R-:W-:Y:S01]  /*23c0*/  @!P3 IMAD.MOV R206, RZ, RZ, -R206 ;  /* 0x000000ffffceb224 */ /* 0x000fe200078e0ace */
[----:B------:R-:W-:Y:S01]  /*23d0*/  LOP3.LUT R17, R3, 0x5a, RZ, 0xfc, !PT ;  /* 0x0000005a03117812 */ /* 0x000fe200078efcff */
[----:B------:R-:W-:Y:S01]  /*23e0*/  @!P4 IMAD.IADD R218, R218, 0x1, -R0 ;  /* 0x00000001dadac824 */ /* 0x000fe200078e0a00 */
[----:B------:R-:W-:Y:S01]  /*23f0*/  ISETP.GE.AND P6, PT, R8, RZ, PT ;  /* 0x000000ff0800720c */ /* 0x000fe20003fc6270 */
[----:B------:R-:W-:Y:S01]  /*2400*/  IMAD.HI.U32 R5, R4, R7, RZ ;  /* 0x0000000704057227 */ /* 0x000fe200078e00ff */
[----:B------:R-:W-:-:S02]  /*2410*/  IABS R9, R17 ;  /* 0x0000001100097213 */ /* 0x000fc40000000000 */
[----:B------:R-:W-:Y:S01]  /*2420*/  ISETP.GT.U32.AND P4, PT, R0, R218, PT ;  /* 0x000000da0000720c */ /* 0x000fe20003f84070 */
[----:B------:R-:W-:Y:S01]  /*2430*/  IMAD.MOV R220, RZ, RZ, -R5 ;  /* 0x000000ffffdc7224 */ /* 0x000fe200078e0a05 */
[----:B------:R-:W-:Y:S01]  /*2440*/  LOP3.LUT R8, R3, 0x59, RZ, 0xfc, !PT ;  /* 0x0000005903087812 */ /* 0x000fe200078efcff */
[----:B------:R-:W-:Y:S01]  /*2450*/  IMAD.HI.U32 R5, R4, R9, RZ ;  /* 0x0000000904057227 */ /* 0x000fe200078e00ff */
[----:B------:R-:W-:Y:S02]  /*2460*/  ISETP.GE.AND P3, PT, R19, RZ, PT ;  /* 0x000000ff1300720c */ /* 0x000fe40003f66270 */
[----:B------:R-:W-:Y:S01]  /*2470*/  IABS R11, R8 ;  /* 0x00000008000b7213 */ /* 0x000fe20000000000 */
[--C-:B------:R-:W-:Y:S01]  /*2480*/  @!P1 IMAD.IADD R210, R210, 0x1, -R0.reuse ;  /* 0x00000001d2d29824 */ /* 0x100fe200078e0a00 */
[----:B------:R-:W-:Y:S01]  /*2490*/  LOP3.LUT R19, R3, 0x58, RZ, 0xfc, !PT ;  /* 0x0000005803137812 */ /* 0x000fe200078efcff */
[----:B------:R-:W-:Y:S01]  /*24a0*/  @!P5 IMAD.IADD R216, R216, 0x1, -R0 ;  /* 0x00000001d8d8d824 */ /* 0x000fe200078e0a00 */
[C---:B------:R-:W-:Y:S01]  /*24b0*/  ISETP.GT.U32.AND P5, PT, R0.reuse, R214, PT ;  /* 0x000000d60000720c */ /* 0x040fe20003fa4070 */
[----:B------:R-:W-:Y:S01]  /*24c0*/  IMAD.MOV R5, RZ, RZ, -R5 ;  /* 0x000000ffff057224 */ /* 0x000fe200078e0a05 */
[----:B------:R-:W-:Y:S01]  /*24d0*/  IABS R13, R19 ;  /* 0x00000013000d7213 */ /* 0x000fe20000000000 */
[----:B------:R-:W-:Y:S01]  /*24e0*/  @!P2 IMAD.MOV R210, RZ, RZ, -R210 ;  /* 0x000000ffffd2a224 */ /* 0x000fe200078e0ad2 */
[C---:B------:R-:W-:Y:S01]  /*24f0*/  ISETP.GT.U32.AND P2, PT, R0.reuse, R216, PT ;  /* 0x000000d80000720c */ /* 0x040fe20003f44070 */
[----:B------:R-:W-:Y:S01]  /*2500*/  IMAD R222, R0, R5, R9 ;  /* 0x0000000500de7224 */ /* 0x000fe200078e0209 */
[----:B------:R-:W-:Y:S01]  /*2510*/  ISETP.GE.AND P1, PT, R21, RZ, PT ;  /* 0x000000ff1500720c */ /* 0x000fe20003f26270 */
[----:B------:R-:W-:Y:S01]  /*2520*/  @!P4 IMAD.IADD R218, R218, 0x1, -R0 ;  /* 0x00000001dadac824 */ /* 0x000fe200078e0a00 */
[----:B------:R-:W-:Y:S01]  /*2530*/  LOP3.LUT R21, R3, 0x42, RZ, 0xfc, !PT ;  /* 0x0000004203157812 */ /* 0x000fe200078efcff */
[----:B------:R-:W-:Y:S01]  /*2540*/  IMAD.HI.U32 R5, R4, R11, RZ ;  /* 0x0000000b04057227 */ /* 0x000fe200078e00ff */
[----:B------:R-:W-:-:S03]  /*2550*/  ISETP.GT.U32.AND P4, PT, R0, R222, PT ;  /* 0x000000de0000720c */ /* 0x000fc60003f84070 */
[----:B------:R-:W-:Y:S02]  /*2560*/  IMAD R220, R0, R220, R7 ;  /* 0x000000dc00dc7224 */ /* 0x000fe400078e0207 */
[----:B------:R-:W-:Y:S02]  /*2570*/  IMAD.MOV R5, RZ, RZ, -R5 ;  /* 0x000000ffff057224 */ /* 0x000fe400078e0a05 */
[----:B------:R-:W-:Y:S01]  /*2580*/  @!P2 IMAD.IADD R216, R216, 0x1, -R0 ;  /* 0x00000001d8d8a824 */ /* 0x000fe200078e0a00 */
[----:B------:R-:W-:Y:S01]  /*2590*/  ISETP.GE.AND P2, PT, R15, RZ, PT ;  /* 0x000000ff0f00720c */ /* 0x000fe20003f46270 */
[----:B------:R-:W-:Y:S01]  /*25a0*/  IMAD.HI.U32 R7, R4, R13, RZ ;  /* 0x0000000d04077227 */ /* 0x000fe200078e00ff */
[----:B------:R-:W-:-:S03]  /*25b0*/  LOP3.LUT R15, R3, 0x57, RZ, 0xfc, !PT ;  /* 0x00000057030f7812 */ /* 0x000fc600078efcff */
[--C-:B------:R-:W-:Y:S01]  /*25c0*/  @!P4 IMAD.IADD R222, R222, 0x1, -R0.reuse ;  /* 0x00000001dedec824 */ /* 0x100fe200078e0a00 */
[----:B------:R-:W-:Y:S01]  /*25d0*/  IABS R9, R15 ;  /* 0x0000000f00097213 */ /* 0x000fe20000000000 */
[----:B------:R-:W-:Y:S01]  /*25e0*/  @!P5 IMAD.IADD R214, R214, 0x1, -R0 ;  /* 0x00000001d6d6d824 */ /* 0x000fe200078e0a00 */
[C---:B------:R-:W-:Y:S01]  /*25f0*/  ISETP.GT.U32.AND P5, PT, R0.reuse, R220, PT ;  /* 0x000000dc0000720c */ /* 0x040fe20003fa4070 */
[C---:B------:R-:W-:Y:S01]  /*2600*/  IMAD R224, R0.reuse, R5, R11 ;  /* 0x0000000500e07224 */ /* 0x040fe200078e020b */
[----:B------:R-:W-:Y:S01]  /*2610*/  ISETP.GT.U32.AND P4, PT, R0, R222, PT ;  /* 0x000000de0000720c */ /* 0x000fe20003f84070 */
[----:B------:R-:W-:Y:S02]  /*2620*/  IMAD.MOV R7, RZ, RZ, -R7 ;  /* 0x000000ffff077224 */ /* 0x000fe400078e0a07 */
[----:B------:R-:W-:-:S04]  /*2630*/  IMAD.HI.U32 R5, R4, R9, RZ ;  /* 0x0000000904057227 */ /* 0x000fc800078e00ff */
[C---:B------:R-:W-:Y:S01]  /*2640*/  IMAD R226, R0.reuse, R7, R13 ;  /* 0x0000000700e27224 */ /* 0x040fe200078e020d */
[----:B------:R-:W-:Y:S01]  /*2650*/  LOP3.LUT R13, R3, 0x54, RZ, 0xfc, !PT ;  /* 0x00000054030d7812 */ /* 0x000fe200078efcff */
[----:B------:R-:W-:Y:S02]  /*2660*/  IMAD.MOV R5, RZ, RZ, -R5 ;  /* 0x000000ffff057224 */ /* 0x000fe400078e0a05 */
[----:B------:R-:W-:Y:S01]  /*2670*/  @!P3 IMAD.MOV R214, RZ, RZ, -R214 ;  /* 0x000000ffffd6b224 */ /* 0x000fe200078e0ad6 */
[C---:B------:R-:W-:Y:S01]  /*2680*/  ISETP.GT.U32.AND P3, PT, R0.reuse, R224, PT ;  /* 0x000000e00000720c */ /* 0x040fe20003f64070 */
[C---:B------:R-:W-:Y:S02]  /*2690*/  IMAD R228, R0.reuse, R5, R9 ;  /* 0x0000000500e47224 */ /* 0x040fe400078e0209 */
[----:B------:R-:W-:Y:S01]  /*26a0*/  @!P6 IMAD.MOV R218, RZ, RZ, -R218 ;  /* 0x000000ffffdae224 */ /* 0x000fe200078e0ada */
[----:B------:R-:W-:Y:S01]  /*26b0*/  ISETP.GT.U32.AND P6, PT, R0, R226, PT ;  /* 0x000000e20000720c */ /* 0x000fe20003fc4070 */
[--C-:B------:R-:W-:Y:S01]  /*26c0*/  @!P5 IMAD.IADD R220, R220, 0x1, -R0.reuse ;  /* 0x00000001dcdcd824 */ /* 0x100fe200078e0a00 */
[----:B------:R-:W-:Y:S01]  /*26d0*/  ISETP.GE.AND P5, PT, R17, RZ, PT ;  /* 0x000000ff1100720c */ /* 0x000fe20003fa6270 */
[----:B------:R-:W-:Y:S01]  /*26e0*/  @!P4 IMAD.IADD R222, R222, 0x1, -R0 ;  /* 0x00000001dedec824 */ /* 0x000fe200078e0a00 */
[C---:B------:R-:W-:Y:S01]  /*26f0*/  ISETP.GT.U32.AND P4, PT, R0.reuse, R228, PT ;  /* 0x000000e40000720c */ /* 0x040fe20003f84070 */
[----:B------:R-:W-:Y:S01]  /*2700*/  @!P0 IMAD.MOV R212, RZ, RZ, -R212 ;  /* 0x000000ffffd48224 */ /* 0x000fe200078e0ad4 */
[----:B------:R-:W-:Y:S01]  /*2710*/  LOP3.LUT R17, R3, 0x56, RZ, 0xfc, !PT ;  /* 0x0000005603117812 */ /* 0x000fe200078efcff */
[----:B------:R-:W-:Y:S01]  /*2720*/  @!P1 IMAD.MOV R216, RZ, RZ, -R216 ;  /* 0x000000ffffd89224 */ /* 0x000fe200078e0ad8 */
[----:B------:R-:W-:Y:S01]  /*2730*/  ISETP.GT.U32.AND P0, PT, R0, R220, PT ;  /* 0x000000dc0000720c */ /* 0x000fe20003f04070 */
[----:B------:R-:W-:Y:S01]  /*2740*/  @!P3 IMAD.IADD R224, R224, 0x1, -R0 ;  /* 0x00000001e0e0b824 */ /* 0x000fe200078e0a00 */
[----:B------:R-:W-:-:S02]  /*2750*/  IABS R7, R17 ;  /* 0x0000001100077213 */ /* 0x000fc40000000000 */
[----:B------:R-:W-:Y:S01]  /*2760*/  ISETP.GE.AND P1, PT, R8, RZ, PT ;  /* 0x000000ff0800720c */ /* 0x000fe20003f26270 */
[--C-:B------:R-:W-:Y:S01]  /*2770*/  @!P6 IMAD.IADD R226, R226, 0x1, -R0.reuse ;  /* 0x00000001e2e2e824 */ /* 0x100fe200078e0a00 */
[----:B------:R-:W-:Y:S01]  /*2780*/  LOP3.LUT R8, R3, 0x55, RZ, 0xfc, !PT ;  /* 0x0000005503087812 */ /* 0x000fe200078efcff */
[----:B------:R-:W-:Y:S01]  /*2790*/  IMAD.HI.U32 R5, R4, R7, RZ ;  /* 0x0000000704057227 */ /* 0x000fe200078e00ff */
[----:B------:R-:W-:Y:S02]  /*27a0*/  ISETP.GT.U32.AND P6, PT, R0, R224, PT ;  /* 0x000000e00000720c */ /* 0x000fe40003fc4070 */
[----:B------:R-:W-:Y:S01]  /*27b0*/  IABS R9, R8 ;  /* 0x0000000800097213 */ /* 0x000fe20000000000 */
[--C-:B------:R-:W-:Y:S01]  /*27c0*/  @!P4 IMAD.IADD R228, R228, 0x1, -R0.reuse ;  /* 0x00000001e4e4c824 */ /* 0x100fe200078e0a00 */
[----:B------:R-:W-:Y:S01]  /*27d0*/  ISETP.GE.AND P3, PT, R15, RZ, PT ;  /* 0x000000ff0f00720c */ /* 0x000fe20003f66270 */
[----:B------:R-:W-:Y:S01]  /*27e0*/  IMAD.MOV R5, RZ, RZ, -R5 ;  /* 0x000000ffff057224 */ /* 0x000fe200078e0a05 */
[----:B------:R-:W-:Y:S01]  /*27f0*/  LOP3.LUT R15, R3, 0x52, RZ, 0xfc, !PT ;  /* 0x00000052030f7812 */ /* 0x000fe200078efcff */
[----:B------:R-:W-:Y:S01]  /*2800*/  @!P0 IMAD.IADD R220, R220, 0x1, -R0 ;  /* 0x00000001dcdc8824 */ /* 0x000fe200078e0a00 */
[C---:B------:R-:W-:Y:S01]  /*2810*/  ISETP.GT.U32.AND P4, PT, R0.reuse, R228, PT ;  /* 0x000000e40000720c */ /* 0x040fe20003f84070 */
[----:B------:R-:W-:Y:S01]  /*2820*/  IMAD R230, R0, R5, R7 ;  /* 0x0000000500e67224 */ /* 0x000fe200078e0207 */
[----:B------:R-:W-:Y:S01]  /*2830*/  IABS R7, R13 ;  /* 0x0000000d00077213 */ /* 0x000fe20000000000 */
[----:B------:R-:W-:Y:S01]  /*2840*/  IMAD.HI.U32 R5, R4, R9, RZ ;  /* 0x0000000904057227 */ /* 0x000fe200078e00ff */
[----:B------:R-:W-:-:S02]  /*2850*/  ISETP.GE.AND P0, PT, R19, RZ, PT ;  /* 0x000000ff1300720c */ /* 0x000fc40003f06270 */
[----:B------:R-:W-:Y:S01]  /*2860*/  IABS R11, R15 ;  /* 0x0000000f000b7213 */ /* 0x000fe20000000000 */
[----:B------:R-:W-:Y:S01]  /*2870*/  IMAD.MOV R5, RZ, RZ, -R5 ;  /* 0x000000ffff057224 */ /* 0x000fe200078e0a05 */
[----:B------:R-:W-:Y:S01]  /*2880*/  LOP3.LUT R19, R3, 0x4b, RZ, 0xfc, !PT ;  /* 0x0000004b03137812 */ /* 0x000fe200078efcff */
[----:B------:R-:W-:Y:S01]  /*2890*/  @!P6 IMAD.IADD R224, R224, 0x1, -R0 ;  /* 0x00000001e0e0e824 */ /* 0x000fe200078e0a00 */
[C---:B------:R-:W-:Y:S01]  /*28a0*/  ISETP.GT.U32.AND P6, PT, R0.reuse, R230, PT ;  /* 0x000000e60000720c */ /* 0x040fe20003fc4070 */
[----:B------:R-:W-:Y:S01]  /*28b0*/  @!P2 IMAD.MOV R220, RZ, RZ, -R220 ;  /* 0x000000ffffdca224 */ /* 0x000fe200078e0adc */
[C---:B------:R-:W-:Y:S01]  /*28c0*/  ISETP.GT.U32.AND P2, PT, R0.reuse, R226, PT ;  /* 0x000000e20000720c */ /* 0x040fe20003f44070 */
[----:B------:R-:W-:Y:S02]  /*28d0*/  IMAD R232, R0, R5, R9 ;  /* 0x0000000500e87224 */ /* 0x000fe400078e0209 */
[----:B------:R-:W-:Y:S02]  /*28e0*/  @!P4 IMAD.IADD R228, R228, 0x1, -R0 ;  /* 0x00000001e4e4c824 */ /* 0x000fe400078e0a00 */
[----:B------:R-:W-:Y:S01]  /*28f0*/  IMAD.HI.U32 R5, R4, R7, RZ ;  /* 0x0000000704057227 */ /* 0x000fe200078e00ff */
[----:B------:R-:W-:-:S03]  /*2900*/  ISETP.GT.U32.AND P4, PT, R0, R232, PT ;  /* 0x000000e80000720c */ /* 0x000fc60003f84070 */
[----:B------:R-:W-:Y:S02]  /*2910*/  IMAD.MOV R5, RZ, RZ, -R5 ;  /* 0x000000ffff057224 */ /* 0x000fe400078e0a05 */
[--C-:B------:R-:W-:Y:S01]  /*2920*/  @!P6 IMAD.IADD R230, R230, 0x1, -R0.reuse ;  /* 0x00000001e6e6e824 */ /* 0x100fe200078e0a00 */
[----:B------:R-:W-:Y:S01]  /*2930*/  ISETP.GE.AND P6, PT, R13, RZ, PT ;  /* 0x000000ff0d00720c */ /* 0x000fe20003fc6270 */
[----:B------:R-:W-:Y:S01]  /*2940*/  @!P2 IMAD.IADD R226, R226, 0x1, -R0 ;  /* 0x00000001e2e2a824 */ /* 0x000fe200078e0a00 */
[----:B------:R-:W-:Y:S01]  /*2950*/  ISETP.GE.AND P2, PT, R8, RZ, PT ;  /* 0x000000ff0800720c */ /* 0x000fe20003f46270 */
[----:B------:R-:W-:Y:S01]  /*2960*/  @!P1 IMAD.MOV R224, RZ, RZ, -R224 ;  /* 0x000000ffffe09224 */ /* 0x000fe200078e0ae0 */
[----:B------:R-:W-:Y:S01]  /*2970*/  LOP3.LUT R8, R3, 0x53, RZ, 0xfc, !PT ;  /* 0x0000005303087812 */ /* 0x000fe200078efcff */
[----:B------:R-:W-:Y:S01]  /*2980*/  @!P5 IMAD.MOV R222, RZ, RZ, -R222 ;  /* 0x000000ffffded224 */ /* 0x000fe200078e0ade */
[C---:B------:R-:W-:Y:S01]  /*2990*/  ISETP.GT.U32.AND P1, PT, R0.reuse, R230, PT ;  /* 0x000000e60000720c */ /* 0x040fe20003f24070 */
[----:B------:R-:W-:Y:S01]  /*29a0*/  IMAD R234, R0, R5, R7 ;  /* 0x0000000500ea7224 */ /* 0x000fe200078e0207 */
[----:B------:R-:W-:Y:S01]  /*29b0*/  ISETP.GE.AND P5, PT, R17, RZ, PT ;  /* 0x000000ff1100720c */ /* 0x000fe20003fa6270 */
[----:B------:R-:W-:Y:S01]  /*29c0*/  @!P4 IMAD.IADD R232, R232, 0x1, -R0 ;  /* 0x00000001e8e8c824 */ /* 0x000fe200078e0a00 */
[----:B------:R-:W-:Y:S01]  /*29d0*/  IABS R9, R8 ;  /* 0x0000000800097213 */ /* 0x000fe20000000000 */
[----:B------:R-:W-:Y:S01]  /*29e0*/  IMAD.HI.U32 R7, R4, R11, RZ ;  /* 0x0000000b04077227 */ /* 0x000fe200078e00ff */
[----:B------:R-:W-:-:S02]  /*29f0*/  LOP3.LUT R17, R3, 0x4c, RZ, 0xfc, !PT ;  /* 0x0000004c03117812 */ /* 0x000fc400078efcff */
[C---:B------:R-:W-:Y:S01]  /*2a00*/  ISETP.GT.U32.AND P4, PT, R0.reuse, R232, PT ;  /* 0x000000e80000720c */ /* 0x040fe20003f84070 */
[----:B------:R-:W-:Y:S01]  /*2a10*/  @!P0 IMAD.MOV R226, RZ, RZ, -R226 ;  /* 0x000000ffffe28224 */ /* 0x000fe200078e0ae2 */
[----:B------:R-:W-:Y:S01]  /*2a20*/  ISETP.GT.U32.AND P0, PT, R0, R234, PT ;  /* 0x000000ea0000720c */ /* 0x000fe20003f04070 */
[----:B------:R-:W-:-:S04]  /*2a30*/  IMAD.HI.U32 R5, R4, R9, RZ ;  /* 0x0000000904057227 */ /* 0x000fc800078e00ff */
[----:B------:R-:W-:Y:S02]  /*2a40*/  IMAD.MOV R7, RZ, RZ, -R7 ;  /* 0x000000ffff077224 */ /* 0x000fe400078e0a07 */
[----:B------:R-:W-:Y:S02]  /*2a50*/  IMAD.MOV R5, RZ, RZ, -R5 ;  /* 0x000000ffff057224 */ /* 0x000fe400078e0a05 */
[----:B------:R-:W-:Y:S01]  /*2a60*/  @!P1 IMAD.IADD R230, R230, 0x1, -R0 ;  /* 0x00000001e6e69824 */ /* 0x000fe200078e0a00 */
[----:B------:R-:W-:Y:S01]  /*2a70*/  ISETP.GE.AND P1, PT, R15, RZ, PT ;  /* 0x000000ff0f00720c */ /* 0x000fe20003f26270 */
[C---:B------:R-:W-:Y:S01]  /*2a80*/  IMAD R238, R0.reuse, R7, R11 ;  /* 0x0000000700ee7224 */ /* 0x040fe200078e020b */
[C---:B------:R-:W-:Y:S01]  /*2a90*/  LOP3.LUT R15, R3.reuse, 0x4f, RZ, 0xfc, !PT ;  /* 0x0000004f030f7812 */ /* 0x040fe200078efcff */
[C---:B------:R-:W-:Y:S01]  /*2aa0*/  IMAD R236, R0.reuse, R5, R9 ;  /* 0x0000000500ec7224 */ /* 0x040fe200078e0209 */
[----:B------:R-:W-:Y:S01]  /*2ab0*/  LOP3.LUT R7, R3, 0x50, RZ, 0xfc, !PT ;  /* 0x0000005003077812 */ /* 0x000fe200078efcff */
[----:B------:R-:W-:Y:S01]  /*2ac0*/  @!P5 IMAD.MOV R230, RZ, RZ, -R230 ;  /* 0x000000ffffe6d224 */ /* 0x000fe200078e0ae6 */
[----:B------:R-:W-:Y:S01]  /*2ad0*/  ISETP.GT.U32.AND P5, PT, R0, R238, PT ;  /* 0x000000ee0000720c */ /* 0x000fe20003fa4070 */
[--C-:B------:R-:W-:Y:S01]  /*2ae0*/  @!P4 IMAD.IADD R232, R232, 0x1, -R0.reuse ;  /* 0x00000001e8e8c824 */ /* 0x100fe200078e0a00 */
[----:B------:R-:W-:Y:S01]  /*2af0*/  ISETP.GT.U32.AND P4, PT, R0, R236, PT ;  /* 0x000000ec0000720c */ /* 0x000fe20003f84070 */
[----:B------:R-:W-:Y:S01]  /*2b00*/  @!P0 IMAD.IADD R234, R234, 0x1, -R0 ;  /* 0x00000001eaea8824 */ /* 0x000fe200078e0a00 */
[----:B------:R-:W-:Y:S01]  /*2b10*/  IABS R13, R15 ;  /* 0x0000000f000d7213 */ /* 0x000fe20000000000 */
[----:B------:R-:W-:Y:S01]  /*2b20*/  @!P3 IMAD.MOV R228, RZ, RZ, -R228 ;  /* 0x000000ffffe4b224 */ /* 0x000fe200078e0ae4 */
[----:B------:R-:W-:Y:S01]  /*2b30*/  ISETP.GE.AND P3, PT, R8, RZ, PT ;  /* 0x000000ff0800720c */ /* 0x000fe20003f66270 */
[----:B------:R-:W-:Y:S01]  /*2b40*/  @!P2 IMAD.MOV R232, RZ, RZ, -R232 ;  /* 0x000000ffffe8a224 */ /* 0x000fe200078e0ae8 */
[----:B------:R-:W-:-:S02]  /*2b50*/  ISETP.GT.U32.AND P0, PT, R0, R234, PT ;  /* 0x000000ea0000720c */ /* 0x000fc40003f04070 */
[----:B------:R-:W-:Y:S02]  /*2b60*/  LOP3.LUT R8, R3, 0x51, RZ, 0xfc, !PT ;  /* 0x0000005103087812 */ /* 0x000fe400078efcff */
[----:B------:R-:W-:Y:S01]  /*2b70*/  IABS R11, R7 ;  /* 0x00000007000b7213 */ /* 0x000fe20000000000 */
[--C-:B------:R-:W-:Y:S01]  /*2b80*/  @!P5 IMAD.IADD R238, R238, 0x1, -R0.reuse ;  /* 0x00000001eeeed824 */ /* 0x100fe200078e0a00 */
[----:B------:R-:W-:Y:S01]  /*2b90*/  IABS R9, R8 ;  /* 0x0000000800097213 */ /* 0x000fe20000000000 */
[----:B------:R-:W-:Y:S01]  /*2ba0*/  @!P4 IMAD.IADD R236, R236, 0x1, -R0 ;  /* 0x00000001ececc824 */ /* 0x000fe200078e0a00 */
[----:B------:R-:W-:Y:S02]  /*2bb0*/  ISETP.GE.AND P2, PT, R8, RZ, PT ;  /* 0x000000ff0800720c */ /* 0x000fe40003f46270 */
[----:B------:R-:W-:Y:S01]  /*2bc0*/  ISETP.GT.U32.AND P5, PT, R0, R238, PT ;  /* 0x000000ee0000720c */ /* 0x000fe20003fa4070 */
[----:B------:R-:W-:Y:S01]  /*2bd0*/  IMAD.HI.U32 R5, R4, R9, RZ ;  /* 0x0000000904057227 */ /* 0x000fe200078e00ff */
[----:B------:R-:W-:-:S02]  /*2be0*/  ISETP.GT.U32.AND P4, PT, R0, R236, PT ;  /* 0x000000ec0000720c */ /* 0x000fc40003f84070 */
[----:B------:R-:W-:Y:S01]  /*2bf0*/  LOP3.LUT R8, R3, 0x4d, RZ, 0xfc, !PT ;  /* 0x0000004d03087812 */ /* 0x000fe200078efcff */
[----:B------:R-:W-:Y:S01]  /*2c00*/  @!P0 IMAD.IADD R234, R234, 0x1, -R0 ;  /* 0x00000001eaea8824 */ /* 0x000fe200078e0a00 */
[----:B------:R-:W-:Y:S01]  /*2c10*/  ISETP.GE.AND P0, PT, R7, RZ, PT ;  /* 0x000000ff0700720c */ /* 0x000fe20003f06270 */
[----:B------:R-:W-:-:S04]  /*2c20*/  IMAD.HI.U32 R7, R4, R13, RZ ;  /* 0x0000000d04077227 */ /* 0x000fc800078e00ff */
[----:B------:R-:W-:Y:S02]  /*2c30*/  IMAD.MOV R240, RZ, RZ, -R5 ;  /* 0x000000fffff07224 */ /* 0x000fe400078e0a05 */
[----:B------:R-:W-:Y:S02]  /*2c40*/  IMAD.MOV R7, RZ, RZ, -R7 ;  /* 0x000000ffff077224 */ /* 0x000fe400078e0a07 */
[C---:B------:R-:W-:Y:S02]  /*2c50*/  IMAD R240, R0.reuse, R240, R9 ;  /* 0x000000f000f07224 */ /* 0x040fe400078e0209 */
[----:B------:R-:W-:Y:S01]  /*2c60*/  IMAD R244, R0, R7, R13 ;  /* 0x0000000700f47224 */ /* 0x000fe200078e020d */
[----:B------:R-:W-:Y:S01]  /*2c70*/  IABS R13, R17 ;  /* 0x00000011000d7213 */ /* 0x000fe20000000000 */
[----:B------:R-:W-:Y:S02]  /*2c80*/  @!P5 IMAD.IADD R238, R238, 0x1, -R0 ;  /* 0x00000001eeeed824 */ /* 0x000fe400078e0a00 */
[----:B------:R-:W-:-:S04]  /*2c90*/  IMAD.HI.U32 R5, R4, R11, RZ ;  /* 0x0000000b04057227 */ /* 0x000fc800078e00ff */
[----:B------:R-:W-:Y:S01]  /*2ca0*/  @!P4 IMAD.IADD R236, R236, 0x1, -R0 ;  /* 0x00000001ececc824 */ /* 0x000fe200078e0a00 */
[C---:B------:R-:W-:Y:S01]  /*2cb0*/  ISETP.GT.U32.AND P4, PT, R0.reuse, R240, PT ;  /* 0x000000f00000720c */ /* 0x040fe20003f84070 */
[----:B------:R-:W-:Y:S01]  /*2cc0*/  @!P1 IMAD.MOV R238, RZ, RZ, -R238 ;  /* 0x000000ffffee9224 */ /* 0x000fe200078e0aee */
[C---:B------:R-:W-:Y:S01]  /*2cd0*/  ISETP.GT.U32.AND P1, PT, R0.reuse, R244, PT ;  /* 0x000000f40000720c */ /* 0x040fe20003f24070 */
[----:B------:R-:W-:Y:S02]  /*2ce0*/  IMAD.MOV R5, RZ, RZ, -R5 ;  /* 0x000000ffff057224 */ /* 0x000fe400078e0a05 */
[----:B------:R-:W-:Y:S02]  /*2cf0*/  @!P3 IMAD.MOV R236, RZ, RZ, -R236 ;  /* 0x000000ffffecb224 */ /* 0x000fe400078e0aec */
[----:B------:R-:W-:Y:S01]  /*2d00*/  IMAD R242, R0, R5, R11 ;  /* 0x0000000500f27224 */ /* 0x000fe200078e020b */
[----:B------:R-:W-:Y:S01]  /*2d10*/  IABS R11, R8 ;  /* 0x00000008000b7213 */ /* 0x000fe20000000000 */
[----:B------:R-:W-:Y:S01]  /*2d20*/  @!P6 IMAD.MOV R234, RZ, RZ, -R234 ;  /* 0x000000ffffeae224 */ /* 0x000fe200078e0aea */
[----:B------:R-:W-:-:S02]  /*2d30*/  ISETP.GE.AND P6, PT, R15, RZ, PT ;  /* 0x000000ff0f00720c */ /* 0x000fc40003fc6270 */
[----:B------:R-:W-:Y:S01]  /*2d40*/  ISETP.GT.U32.AND P3, PT, R0, R242, PT ;  /* 0x000000f20000720c */ /* 0x000fe20003f64070 */
[--C-:B------:R-:W-:Y:S01]  /*2d50*/  @!P4 IMAD.IADD R240, R240, 0x1, -R0.reuse ;  /* 0x00000001f0f0c824 */ /* 0x100fe200078e0a00 */
[----:B------:R-:W-:Y:S01]  /*2d60*/  IABS R15, R19 ;  /* 0x00000013000f7213 */ /* 0x000fe20000000000 */
[----:B------:R-:W-:Y:S01]  /*2d70*/  @!P1 IMAD.IADD R244, R244, 0x1, -R0 ;  /* 0x00000001f4f49824 */ /* 0x000fe200078e0a00 */
[----:B------:R-:W-:Y:S01]  /*2d80*/  LOP3.LUT R5, R3, 0x4e, RZ, 0xfc, !PT ;  /* 0x0000004e03057812 */ /* 0x000fe200078efcff */
[----:B------:R-:W-:Y:S01]  /*2d90*/  IMAD.HI.U32 R7, R4, R11, RZ ;  /* 0x0000000b04077227 */ /* 0x000fe200078e00ff */
[C---:B------:R-:W-:Y:S02]  /*2da0*/  ISETP.GT.U32.AND P4, PT, R0.reuse, R240, PT ;  /* 0x000000f00000720c */ /* 0x040fe40003f84070 */
[----:B------:R-:W-:Y:S01]  /*2db0*/  ISETP.GT.U32.AND P1, PT, R0, R244, PT ;  /* 0x000000f40000720c */ /* 0x000fe20003f24070 */
[----:B------:R-:W-:Y:S01]  /*2dc0*/  IMAD.MOV R7, RZ, RZ, -R7 ;  /* 0x000000ffff077224 */ /* 0x000fe200078e0a07 */
[----:B------:R-:W-:-:S02]  /*2dd0*/  IABS R9, R5 ;  /* 0x0000000500097213 */ /* 0x000fc40000000000 */
[----:B------:R-:W-:Y:S01]  /*2de0*/  ISETP.GE.AND P5, PT, R5, RZ, PT ;  /* 0x000000ff0500720c */ /* 0x000fe20003fa6270 */
[----:B------:R-:W-:Y:S02]  /*2df0*/  IMAD R248, R0, R7, R11 ;  /* 0x0000000700f87224 */ /* 0x000fe400078e020b */
[----:B------:R-:W-:-:S04]  /*2e00*/  IMAD.HI.U32 R7, R4, R15, RZ ;  /* 0x0000000f04077227 */ /* 0x000fc800078e00ff */
[----:B------:R-:W-:Y:S02]  /*2e10*/  @!P3 IMAD.IADD R242, R242, 0x1, -R0 ;  /* 0x00000001f2f2b824 */ /* 0x000fe400078e0a00 */
[----:B------:R-:W-:Y:S02]  /*2e20*/  IMAD.MOV R7, RZ, RZ, -R7 ;  /* 0x000000ffff077224 */ /* 0x000fe400078e0a07 */
[----:B------:R-:W-:Y:S01]  /*2e30*/  IMAD.HI.U32 R5, R4, R9, RZ ;  /* 0x0000000904057227 */ /* 0x000fe200078e00ff */
[----:B------:R-:W-:-:S03]  /*2e40*/  ISETP.GT.U32.AND P3, PT, R0, R242, PT ;  /* 0x000000f20000720c */ /* 0x000fc60003f64070 */
[--C-:B------:R-:W-:Y:S01]  /*2e50*/  @!P4 IMAD.IADD R240, R240, 0x1, -R0.reuse ;  /* 0x00000001f0f0c824 */ /* 0x100fe200078e0a00 */
[----:B------:R-:W-:Y:S01]  /*2e60*/  ISETP.GE.AND P4, PT, R8, RZ, PT ;  /* 0x000000ff0800720c */ /* 0x000fe20003f86270 */
[----:B------:R-:W-:Y:S01]  /*2e70*/  IMAD R252, R0, R7, R15 ;  /* 0x0000000700fc7224 */ /* 0x000fe200078e020f */
[C---:B------:R-:W-:Y:S01]  /*2e80*/  LOP3.LUT R8, R3.reuse, 0x4a, RZ, 0xfc, !PT ;  /* 0x0000004a03087812 */ /* 0x040fe200078efcff */
[----:B------:R-:W-:Y:S01]  /*2e90*/  @!P1 IMAD.IADD R244, R244, 0x1, -R0 ;  /* 0x00000001f4f49824 */ /* 0x000fe200078e0a00 */
[----:B------:R-:W-:Y:S01]  /*2ea0*/  LOP3.LUT R15, R3, 0x48, RZ, 0xfc, !PT ;  /* 0x00000048030f7812 */ /* 0x000fe200078efcff */
[----:B------:R-:W-:Y:S01]  /*2eb0*/  IMAD.MOV R246, RZ, RZ, -R5 ;  /* 0x000000fffff67224 */ /* 0x000fe200078e0a05 */
[----:B------:R-:W-:Y:S01]  /*2ec0*/  IABS R7, R8 ;  /* 0x0000000800077213 */ /* 0x000fe20000000000 */
[----:B------:R-:W-:Y:S01]  /*2ed0*/  @!P2 IMAD.MOV R240, RZ, RZ, -R240 ;  /* 0x000000fffff0a224 */ /* 0x000fe200078e0af0 */
[C---:B------:R-:W-:Y:S01]  /*2ee0*/  ISETP.GT.U32.AND P2, PT, R0.reuse, R248, PT ;  /* 0x000000f80000720c */ /* 0x040fe20003f44070 */
[----:B------:R-:W-:Y:S01]  /*2ef0*/  @!P6 IMAD.MOV R244, RZ, RZ, -R244 ;  /* 0x000000fffff4e224 */ /* 0x000fe200078e0af4 */
[----:B------:R-:W-:Y:S01]  /*2f00*/  ISETP.GT.U32.AND P6, PT, R0, R252, PT ;  /* 0x000000fc0000720c */ /* 0x000fe20003fc4070 */
[----:B------:R-:W-:Y:S01]  /*2f10*/  IMAD.HI.U32 R5, R4, R13, RZ ;  /* 0x0000000d04057227 */ /* 0x000fe200078e00ff */
[----:B------:R-:W-:-:S03]  /*2f20*/  IABS R11, R15 ;  /* 0x0000000f000b7213 */ /* 0x000fc60000000000 */
[----:B------:R-:W-:Y:S02]  /*2f30*/  IMAD R246, R0, R246, R9 ;  /* 0x000000f600f67224 */ /* 0x000fe400078e0209 */
[----:B------:R-:W-:Y:S02]  /*2f40*/  IMAD.MOV R5, RZ, RZ, -R5 ;  /* 0x000000ffff057224 */ /* 0x000fe400078e0a05 */
[----:B------:R-:W-:Y:S01]  /*2f50*/  @!P3 IMAD.IADD R242, R242, 0x1, -R0 ;  /* 0x00000001f2f2b824 */ /* 0x000fe200078e0a00 */
[C---:B------:R-:W-:Y:S01]  /*2f60*/  ISETP.GT.U32.AND P3, PT, R0.reuse, R246, PT ;  /* 0x000000f60000720c */ /* 0x040fe20003f64070 */
[----:B------:R-:W-:Y:S01]  /*2f70*/  IMAD R250, R0, R5, R13 ;  /* 0x0000000500fa7224 */ /* 0x000fe200078e020d */
[----:B------:R-:W-:Y:S01]  /*2f80*/  LOP3.LUT R13, R3, 0x49, RZ, 0xfc, !PT ;  /* 0x00000049030d7812 */ /* 0x000fe200078efcff */
[----:B------:R-:W-:-:S03]  /*2f90*/  IMAD.HI.U32 R5, R4, R7, RZ ;  /* 0x0000000704057227 */ /* 0x000fc600078e00ff */
[----:B------:R-:W-:Y:S01]  /*2fa0*/  ISETP.GT.U32.AND P1, PT, R0, R250, PT ;  /* 0x000000fa0000720c */ /* 0x000fe20003f24070 */
[--C-:B------:R-:W-:Y:S01]  /*2fb0*/  @!P2 IMAD.IADD R248, R248, 0x1, -R0.reuse ;  /* 0x00000001f8f8a824 */ /* 0x100fe200078e0a00 */
[----:B------:R-:W-:Y:S01]  /*2fc0*/  IABS R9, R13 ;  /* 0x0000000d00097213 */ /* 0x000fe20000000000 */
[--C-:B------:R-:W-:Y:S02]  /*2fd0*/  @!P6 IMAD.IADD R252, R252, 0x1, -R0.reuse ;  /* 0x00000001fcfce824 */ /* 0x100fe400078e0a00 */
[----:B------:R-:W-:Y:S01]  /*2fe0*/  IMAD.MOV R5, RZ, RZ, -R5 ;  /* 0x000000ffff057224 */ /* 0x000fe200078e0a05 */
[----:B------:R-:W-:Y:S01]  /*2ff0*/  ISETP.GT.U32.AND P2, PT, R0, R248, PT ;  /* 0x000000f80000720c */ /* 0x000fe20003f44070 */
[----:B------:R-:W-:Y:S01]  /*3000*/  @!P3 IMAD.IADD R246, R246, 0x1, -R0 ;  /* 0x00000001f6f6b824 */ /* 0x000fe200078e0a00 */
[C---:B------:R-:W-:Y:S01]  /*3010*/  ISETP.GT.U32.AND P6, PT, R0.reuse, R252, PT ;  /* 0x000000fc0000720c */ /* 0x040fe20003fc4070 */
[----:B------:R-:W-:Y:S02]  /*3020*/  IMAD R132, R0, R5, R7 ;  /* 0x0000000500847224 */ /* 0x000fe400078e0207 */
[----:B------:R-:W-:Y:S01]  /*3030*/  IMAD.HI.U32 R5, R4, R9, RZ ;  /* 0x0000000904057227 */ /* 0x000fe200078e00ff */
[----:B------:R-:W-:-:S03]  /*3040*/  ISETP.GT.U32.AND P3, PT, R0, R246, PT ;  /* 0x000000f60000720c */ /* 0x000fc60003f64070 */
[----:B------:R-:W-:Y:S02]  /*3050*/  IMAD.MOV R5, RZ, RZ, -R5 ;  /* 0x000000ffff057224 */ /* 0x000fe400078e0a05 */
[--C-:B------:R-:W-:Y:S02]  /*3060*/  @!P1 IMAD.IADD R250, R250, 0x1, -R0.reuse ;  /* 0x00000001fafa9824 */ /* 0x100fe400078e0a00 */
[----:B------:R-:W-:Y:S01]  /*3070*/  IMAD R142, R0, R5, R9 ;  /* 0x00000005008e7224 */ /* 0x000fe200078e0209 */
[----:B------:R-:W-:Y:S01]  /*3080*/  LOP3.LUT R5, R3, 0x47, RZ, 0xfc, !PT ;  /* 0x0000004703057812 */ /* 0x000fe200078efcff */
[--C-:B------:R-:W-:Y:S01]  /*3090*/  @!P2 IMAD.IADD R248, R248, 0x1, -R0.reuse ;  /* 0x00000001f8f8a824 */ /* 0x100fe200078e0a00 */
[----:B------:R-:W-:Y:S01]  /*30a0*/  ISETP.GT.U32.AND P1, PT, R0, R250, PT ;  /* 0x000000fa0000720c */ /* 0x000fe20003f24070 */
[----:B------:R-:W-:Y:S01]  /*30b0*/  @!P6 IMAD.IADD R252, R252, 0x1, -R0 ;  /* 0x00000001fcfce824 */ /* 0x000fe200078e0a00 */
[C---:B------:R-:W-:Y:S01]  /*30c0*/  ISETP.GT.U32.AND P2, PT, R0.reuse, R132, PT ;  /* 0x000000840000720c */ /* 0x040fe20003f44070 */
[----:B------:R-:W-:Y:S01]  /*30d0*/  @!P0 IMAD.MOV R242, RZ, RZ, -R242 ;  /* 0x000000fffff28224 */ /* 0x000fe200078e0af2 */
[----:B------:R-:W-:Y:S01]  /*30e0*/  ISETP.GT.U32.AND P6, PT, R0, R142, PT ;  /* 0x0000008e0000720c */ /* 0x000fe20003fc4070 */
[----:B------:R-:W-:Y:S01]  /*30f0*/  IMAD.HI.U32 R7, R4, R11, RZ ;  /* 0x0000000b04077227 */ /* 0x000fe200078e00ff */
[----:B------:R-:W-:-:S02]  /*3100*/  ISETP.GE.AND P0, PT, R17, RZ, PT ;  /* 0x000000ff1100720c */ /* 0x000fc40003f06270 */
[----:B------:R-:W-:Y:S01]  /*3110*/  IABS R9, R5 ;  /* 0x0000000500097213 */ /* 0x000fe20000000000 */
[--C-:B------:R-:W-:Y:S01]  /*3120*/  @!P3 IMAD.IADD R246, R246, 0x1, -R0.reuse ;  /* 0x00000001f6f6b824 */ /* 0x100fe200078e0a00 */
[----:B------:R-:W-:Y:S01]  /*3130*/  ISETP.GE.AND P3, PT, R19, RZ, PT ;  /* 0x000000ff1300720c */ /* 0x000fe20003f66270 */
[----:B------:R-:W-:Y:S01]  /*3140*/  IMAD.MOV R7, RZ, RZ, -R7 ;  /* 0x000000ffff077224 */ /* 0x000fe200078e0a07 */
[----:B------:R-:W-:Y:S01]  /*3150*/  LOP3.LUT R17, R3, 0x44, RZ, 0xfc, !PT ;  /* 0x0000004403117812 */ /* 0x000fe200078efcff */
[--C-:B------:R-:W-:Y:S01]  /*3160*/  @!P1 IMAD.IADD R250, R250, 0x1, -R0.reuse ;  /* 0x00000001fafa9824 */ /* 0x100fe200078e0a00 */
[----:B------:R-:W-:Y:S01]  /*3170*/  ISETP.GE.AND P1, PT, R15, RZ, PT ;  /* 0x000000ff0f00720c */ /* 0x000fe20003f26270 */
[--C-:B------:R-:W-:Y:S01]  /*3180*/  @!P2 IMAD.IADD R132, R132, 0x1, -R0.reuse ;  /* 0x000000018484a824 */ /* 0x100fe200078e0a00 */
[----:B------:R-:W-:Y:S01]  /*3190*/  IABS R15, R17 ;  /* 0x00000011000f7213 */ /* 0x000fe20000000000 */
[----:B------:R-:W-:Y:S01]  /*31a0*/  IMAD R134, R0, R7, R11 ;  /* 0x0000000700867224 */ /* 0x000fe200078e020b */
[----:B------:R-:W-:Y:S01]  /*31b0*/  LOP3.LUT R7, R3, 0x46, RZ, 0xfc, !PT ;  /* 0x0000004603077812 */ /* 0x000fe200078efcff */
[----:B------:R-:W-:Y:S01]  /*31c0*/  @!P6 IMAD.IADD R142, R142, 0x1, -R0 ;  /* 0x000000018e8ee824 */ /* 0x000fe200078e0a00 */
[----:B------:R-:W-:Y:S01]  /*31d0*/  ISETP.GT.U32.AND P2, PT, R0, R132, PT ;  /* 0x000000840000720c */ /* 0x000fe20003f44070 */
[----:B------:R-:W-:Y:S01]  /*31e0*/  @!P0 IMAD.MOV R250, RZ, RZ, -R250 ;  /* 0x000000fffffa8224 */ /* 0x000fe200078e0afa */
[----:B------:R-:W-:Y:S01]  /*31f0*/  ISETP.GE.AND P0, PT, R5, RZ, PT ;  /* 0x000000ff0500720c */ /* 0x000fe20003f06270 */
[----:B------:R-:W-:Y:S01]  /*3200*/  IMAD.HI.U32 R5, R4, R9, RZ ;  /* 0x0000000904057227 */ /* 0x000fe200078e00ff */
[----:B------:R-:W-:-:S02]  /*3210*/  IABS R11, R7 ;  /* 0x00000007000b7213 */ /* 0x000fc40000000000 */
[----:B------:R-:W-:Y:S01]  /*3220*/  ISETP.GT.U32.AND P6, PT, R0, R142, PT ;  /* 0x0000008e0000720c */ /* 0x000fe20003fc4070 */
[----:B------:R-:W-:Y:S01]  /*3230*/  @!P5 IMAD.MOV R246, RZ, RZ, -R246 ;  /* 0x000000fffff6d224 */ /* 0x000fe200078e0af6 */
[----:B------:R-:W-:Y:S01]  /*3240*/  ISETP.GE.AND P5, PT, R8, RZ, PT ;  /* 0x000000ff0800720c */ /* 0x000fe20003fa6270 */
[----:B------:R-:W-:Y:S01]  /*3250*/  @!P3 IMAD.MOV R252, RZ, RZ, -R252 ;  /* 0x000000fffffcb224 */ /* 0x000fe200078e0afc */
[----:B------:R-:W-:Y:S01]  /*3260*/  ISETP.GE.AND P3, PT, R7, RZ, PT ;  /* 0x000000ff0700720c */ /* 0x000fe20003f66270 */
[----:B------:R-:W-:Y:S01]  /*3270*/  IMAD.HI.U32 R7, R4, R11, RZ ;  /* 0x0000000b04077227 */ /* 0x000fe200078e00ff */
[C---:B------:R-:W-:Y:S02]  /*3280*/  LOP3.LUT R8, R3.reuse, 0x45, RZ, 0xfc, !PT ;  /* 0x0000004503087812 */ /* 0x040fe400078efcff */
[----:B------:R-:W-:Y:S01]  /*3290*/  LOP3.LUT R19, R3, 0x43, RZ, 0xfc, !PT ;  /* 0x0000004303137812 */ /* 0x000fe200078efcff */
[----:B------:R-:W-:Y:S02]  /*32a0*/  IMAD.MOV R5, RZ, RZ, -R5 ;  /* 0x000000ffff057224 */ /* 0x000fe400078e0a05 */
[----:B------:R-:W-:-:S02]  /*32b0*/  IMAD.MOV R7, RZ, RZ, -R7 ;  /* 0x000000ffff077224 */ /* 0x000fc400078e0a07 */
[----:B------:R-:W-:Y:S01]  /*32c0*/  IMAD R140, R0, R5, R9 ;  /* 0x00000005008c7224 */ /* 0x000fe200078e0209 */
[----:B------:R-:W-:Y:S01]  /*32d0*/  IABS R9, R19 ;  /* 0x0000001300097213 */ /* 0x000fe20000000000 */
[--C-:B------:R-:W-:Y:S01]  /*32e0*/  @!P2 IMAD.IADD R132, R132, 0x1, -R0.reuse ;  /* 0x000000018484a824 */ /* 0x100fe200078e0a00 */
[C---:B------:R-:W-:Y:S01]  /*32f0*/  ISETP.GT.U32.AND P2, PT, R0.reuse, R134, PT ;  /* 0x000000860000720c */ /* 0x040fe20003f44070 */
[----:B------:R-:W-:Y:S01]  /*3300*/  IMAD R136, R0, R7, R11 ;  /* 0x0000000700887224 */ /* 0x000fe200078e020b */
[----:B------:R-:W-:Y:S01]  /*3310*/  IABS R11, R21 ;  /* 0x00000015000b7213 */ /* 0x000fe20000000000 */
[----:B------:R-:W-:Y:S01]  /*3320*/  @!P6 IMAD.IADD R142, R142, 0x1, -R0 ;  /* 0x000000018e8ee824 */ /* 0x000fe200078e0a00 */
[C---:B------:R-:W-:Y:S01]  /*3330*/  ISETP.GT.U32.AND P6, PT, R0.reuse, R140, PT ;  /* 0x0000008c0000720c */ /* 0x040fe20003fc4070 */
[----:B------:R-:W-:Y:S01]  /*3340*/  @!P5 IMAD.MOV R132, RZ, RZ, -R132 ;  /* 0x000000ffff84d224 */ /* 0x000fe200078e0a84 */
[----:B------:R-:W-:Y:S01]  /*3350*/  ISETP.GT.U32.AND P5, PT, R0, R136, PT ;  /* 0x000000880000720c */ /* 0x000fe20003fa4070 */
[----:B------:R-:W-:Y:S01]  /*3360*/  @!P4 IMAD.MOV R248, RZ, RZ, -R248 ;  /* 0x000000fffff8c224 */ /* 0x000fe200078e0af8 */
[----:B------:R-:W-:Y:S01]  /*3370*/  ISETP.GE.AND P4, PT, R13, RZ, PT ;  /* 0x000000ff0d00720c */ /* 0x000fe20003f86270 */
[----:B------:R-:W-:Y:S01]  /*3380*/  IMAD.HI.U32 R7, R4, R15, RZ ;  /* 0x0000000f04077227 */ /* 0x000fe200078e00ff */
[----:B------:R-:W-:-:S03]  /*3390*/  IABS R13, R8 ;  /* 0x00000008000d7213 */ /* 0x000fc60000000000 */
[----:B------:R-:W-:Y:S02]  /*33a0*/  IMAD.MOV R7, RZ, RZ, -R7 ;  /* 0x000000ffff077224 */ /* 0x000fe400078e0a07 */
[----:B------:R-:W-:-:S04]  /*33b0*/  IMAD.HI.U32 R5, R4, R13, RZ ;  /* 0x0000000d04057227 */ /* 0x000fc800078e00ff */
[--C-:B------:R-:W-:Y:S02]  /*33c0*/  @!P6 IMAD.IADD R140, R140, 0x1, -R0.reuse ;  /* 0x000000018c8ce824 */ /* 0x100fe400078e0a00 */
[----:B------:R-:W-:Y:S02]  /*33d0*/  @!P5 IMAD.IADD R136, R136, 0x1, -R0 ;  /* 0x000000018888d824 */ /* 0x000fe400078e0a00 */
[----:B------:R-:W-:Y:S01]  /*33e0*/  IMAD.MOV R5, RZ, RZ, -R5 ;  /* 0x000000ffff057224 */ /* 0x000fe200078e0a05 */
[C---:B------:R-:W-:Y:S01]  /*33f0*/  ISETP.GT.U32.AND P6, PT, R0.reuse, R140, PT ;  /* 0x0000008c0000720c */ /* 0x040fe20003fc4070 */
[C---:B------:R-:W-:Y:S01]  /*3400*/  IMAD R146, R0.reuse, R7, R15 ;  /* 0x0000000700927224 */ /* 0x040fe200078e020f */
[C---:B------:R-:W-:Y:S01]  /*3410*/  ISETP.GT.U32.AND P5, PT, R0.reuse, R136, PT ;  /* 0x000000880000720c */ /* 0x040fe20003fa4070 */
[----:B------:R-:W-:Y:S01]  /*3420*/  IMAD R138, R0, R5, R13 ;  /* 0x00000005008a7224 */ /* 0x000fe200078e020d */
[----:B------:R-:W-:Y:S01]  /*3430*/  IABS R13, R23 ;  /* 0x00000017000d7213 */ /* 0x000fe20000000000 */
[----:B------:R-:W-:Y:S01]  /*3440*/  IMAD.HI.U32 R5, R4, R9, RZ ;  /* 0x0000000904057227 */ /* 0x000fe200078e00ff */
[----:B------:R-:W-:-:S03]  /*3450*/  IABS R15, R24 ;  /* 0x00000018000f7213 */ /* 0x000fc60000000000 */
[----:B------:R-:W-:Y:S02]  /*3460*/  IMAD.MOV R150, RZ, RZ, -R5 ;  /* 0x000000ffff967224 */ /* 0x000fe400078e0a05 */
[----:B------:R-:W-:-:S04]  /*3470*/  IMAD.HI.U32 R5, R4, R11, RZ ;  /* 0x0000000b04057227 */ /* 0x000fc800078e00ff */
[--C-:B------:R-:W-:Y:S01]  /*3480*/  @!P6 IMAD.IADD R140, R140, 0x1, -R0.reuse ;  /* 0x000000018c8ce824 */ /* 0x100fe200078e0a00 */
[----:B------:R-:W-:Y:S01]  /*3490*/  ISETP.GT.U32.AND P6, PT, R0, R138, PT ;  /* 0x0000008a0000720c */ /* 0x000fe20003fc4070 */
[--C-:B------:R-:W-:Y:S01]  /*34a0*/  @!P5 IMAD.IADD R136, R136, 0x1, -R0.reuse ;  /* 0x000000018888d824 */ /* 0x100fe200078e0a00 */
[----:B------:R-:W-:Y:S01]  /*34b0*/  ISETP.GT.U32.AND P5, PT, R0, R146, PT ;  /* 0x000000920000720c */ /* 0x000fe20003fa4070 */
[----:B------:R-:W-:Y:S02]  /*34c0*/  @!P2 IMAD.IADD R134, R134, 0x1, -R0 ;  /* 0x000000018686a824 */ /* 0x000fe400078e0a00 */
[C---:B------:R-:W-:Y:S02]  /*34d0*/  IMAD R150, R0.reuse, R150, R9 ;  /* 0x0000009600967224 */ /* 0x040fe400078e0209 */
[----:B------:R-:W-:Y:S01]  /*34e0*/  IMAD.MOV R144, RZ, RZ, -R5 ;  /* 0x000000ffff907224 */ /* 0x000fe200078e0a05 */
[----:B------:R-:W-:Y:S01]  /*34f0*/  ISETP.GT.U32.AND P2, PT, R0, R134, PT ;  /* 0x000000860000720c */ /* 0x000fe20003f44070 */
[----:B------:R-:W-:-:S04]  /*3500*/  IMAD.HI.U32 R7, R4, R13, RZ ;  /* 0x0000000d04077227 */ /* 0x000fc800078e00ff */
[--C-:B------:R-:W-:Y:S01]  /*3510*/  @!P6 IMAD.IADD R138, R138, 0x1, -R0.reuse ;  /* 0x000000018a8ae824 */ /* 0x100fe200078e0a00 */
[C---:B------:R-:W-:Y:S01]  /*3520*/  ISETP.GT.U32.AND P6, PT, R0.reuse, R150, PT ;  /* 0x000000960000720c */ /* 0x040fe20003fc4070 */
[----:B------:R-:W-:Y:S02]  /*3530*/  IMAD R144, R0, R144, R11 ;  /* 0x0000009000907224 */ /* 0x000fe400078e020b */
[----:B------:R-:W-:Y:S02]  /*3540*/  @!P5 IMAD.IADD R146, R146, 0x1, -R0 ;  /* 0x000000019292d824 */ /* 0x000fe400078e0a00 */
[----:B------:R-:W-:Y:S01]  /*3550*/  @!P4 IMAD.MOV R142, RZ, RZ, -R142 ;  /* 0x000000ffff8ec224 */ /* 0x000fe200078e0a8e */
[----:B------:R-:W-:Y:S01]  /*3560*/  ISETP.GT.U32.AND P5, PT, R0, R144, PT ;  /* 0x000000900000720c */ /* 0x000fe20003fa4070 */
[----:B------:R-:W-:Y:S01]  /*3570*/  @!P2 IMAD.IADD R134, R134, 0x1, -R0 ;  /* 0x000000018686a824 */ /* 0x000fe200078e0a00 */
[----:B------:R-:W-:Y:S01]  /*3580*/  ISETP.GE.AND P2, PT, R17, RZ, PT ;  /* 0x000000ff1100720c */ /* 0x000fe20003f46270 */
[----:B------:R-:W-:Y:S01]  /*3590*/  IMAD.MOV R7, RZ, RZ, -R7 ;  /* 0x000000ffff077224 */ /* 0x000fe200078e0a07 */
[----:B------:R-:W-:Y:S01]  /*35a0*/  IABS R17, R25 ;  /* 0x0000001900117213 */ /* 0x000fe20000000000 */
[----:B------:R-:W-:Y:S01]  /*35b0*/  @!P0 IMAD.MOV R140, RZ, RZ, -R140 ;  /* 0x000000ffff8c8224 */ /* 0x000fe200078e0a8c */
[----:B------:R-:W-:Y:S01]  /*35c0*/  ISETP.GE.AND P4, PT, R8, RZ, PT ;  /* 0x000000ff0800720c */ /* 0x000fe20003f86270 */
[----:B------:R-:W-:Y:S01]  /*35d0*/  @!P6 IMAD.IADD R150, R150, 0x1, -R0 ;  /* 0x000000019696e824 */ /* 0x000fe200078e0a00 */
[----:B------:R-:W-:Y:S01]  /*35e0*/  ISETP.GT.U32.AND P6, PT, R0, R146, PT ;  /* 0x000000920000720c */ /* 0x000fe20003fc4070 */
[----:B------:R-:W-:-:S04]  /*35f0*/  IMAD.HI.U32 R5, R4, R17, RZ ;  /* 0x0000001104057227 */ /* 0x000fc800078e00ff */
[----:B------:R-:W-:Y:S01]  /*3600*/  @!P5 IMAD.IADD R144, R144, 0x1, -R0 ;  /* 0x000000019090d824 */ /* 0x000fe200078e0a00 */
[----:B------:R-:W-:Y:S01]  /*3610*/  ISETP.GT.U32.AND P5, PT, R0, R150, PT ;  /* 0x000000960000720c */ /* 0x000fe20003fa4070 */
[----:B------:R-:W-:-:S03]  /*3620*/  IMAD.HI.U32 R8, R4, R15, RZ ;  /* 0x0000000f04087227 */ /* 0x000fc600078e00ff */
[C---:B------:R-:W-:Y:S01]  /*3630*/  ISETP.GT.U32.AND P0, PT, R0.reuse, R144, PT ;  /* 0x000000900000720c */ /* 0x040fe20003f04070 */
[----:B------:R-:W-:Y:S02]  /*3640*/  IMAD.MOV R5, RZ, RZ, -R5 ;  /* 0x000000ffff057224 */ /* 0x000fe400078e0a05 */
[----:B------:R-:W-:Y:S02]  /*3650*/  IMAD.MOV R8, RZ, RZ, -R8 ;  /* 0x000000ffff087224 */ /* 0x000fe400078e0a08 */
[C---:B------:R-:W-:Y:S01]  /*3660*/  IMAD R148, R0.reuse, R7, R13 ;  /* 0x0000000700947224 */ /* 0x040fe200078e020d */
[C---:B------:R-:W-:Y:S01]  /*3670*/  LOP3.LUT R13, R3.reuse, 0x3d, RZ, 0xfc, !PT ;  /* 0x0000003d030d7812 */ /* 0x040fe200078efcff */
[C---:B------:R-:W-:Y:S01]  /*3680*/  IMAD R154, R0.reuse, R5, R17 ;  /* 0x00000005009a7224 */ /* 0x040fe200078e0211 */
[C---:B------:R-:W-:Y:S01]  /*3690*/  LOP3.LUT R17, R3.reuse, 0x36, RZ, 0xfc, !PT ;  /* 0x0000003603117812 */ /* 0x040fe200078efcff */
[----:B------:R-:W-:Y:S01]  /*36a0*/  @!P1 IMAD.MOV R134, RZ, RZ, -R134 ;  /* 0x000000ffff869224 */ /* 0x000fe200078e0a86 */
[C---:B------:R-:W-:Y:S01]  /*36b0*/  ISETP.GT.U32.AND P1, PT, R0.reuse, R138, PT ;  /* 0x0000008a0000720c */ /* 0x040fe20003f24070 */
[----:B------:R-:W-:Y:S01]  /*36c0*/  IMAD R152, R0, R8, R15 ;  /* 0x0000000800987224 */ /* 0x000fe200078e020f */
[----:B------:R-:W-:Y:S01]  /*36d0*/  LOP3.LUT R8, R3, 0x3e, RZ, 0xfc, !PT ;  /* 0x0000003e03087812 */ /* 0x000fe200078efcff */
[----:B------:R-:W-:Y:S01]  /*36e0*/  @!P5 IMAD.IADD R150, R150, 0x1, -R0 ;  /* 0x000000019696d824 */ /* 0x000fe200078e0a00 */
[----:B------:R-:W-:Y:S01]  /*36f0*/  IABS R11, R13 ;  /* 0x0000000d000b7213 */ /* 0x000fe20000000000 */
[----:B------:R-:W-:Y:S01]  /*3700*/  @!P3 IMAD.MOV R136, RZ, RZ, -R136 ;  /* 0x000000ffff88b224 */ /* 0x000fe200078e0a88 */
[----:B------:R-:W-:Y:S01]  /*3710*/  ISETP.GT.U32.AND P5, PT, R0, R154, PT ;  /* 0x0000009a0000720c */ /* 0x000fe20003fa4070 */
[----:B------:R-:W-:Y:S01]  /*3720*/  @!P6 IMAD.IADD R146, R146, 0x1, -R0 ;  /* 0x000000019292e824 */ /* 0x000fe200078e0a00 */
[----:B------:R-:W-:Y:S01]  /*3730*/  ISETP.GT.U32.AND P3, PT, R0, R148, PT ;  /* 0x000000940000720c */ /* 0x000fe20003f64070 */
[----:B------:R-:W-:Y:S01]  /*3740*/  IMAD.HI.U32 R7, R4, R11, RZ ;  /* 0x0000000b04077227 */ /* 0x000fe200078e00ff */
[----:B------:R-:W-:-:S02]  /*3750*/  IABS R9, R8 ;  /* 0x0000000800097213 */ /* 0x000fc40000000000 */
[----:B------:R-:W-:Y:S01]  /*3760*/  ISETP.GE.AND P6, PT, R19, RZ, PT ;  /* 0x000000ff1300720c */ /* 0x000fe20003fc6270 */
[--C-:B------:R-:W-:Y:S01]  /*3770*/  @!P0 IMAD.IADD R144, R144, 0x1, -R0.reuse ;  /* 0x0000000190908824 */ /* 0x100fe200078e0a00 */
[----:B------:R-:W-:Y:S01]  /*3780*/  ISETP.GE.AND P0, PT, R21, RZ, PT ;  /* 0x000000ff1500720c */ /* 0x000fe20003f06270 */
[----:B------:R-:W-:Y:S01]  /*3790*/  IMAD.HI.U32 R5, R4, R9, RZ ;  /* 0x0000000904057227 */ /* 0x000fe200078e00ff */
[C---:B------:R-:W-:Y:S02]  /*37a0*/  LOP3.LUT R15, R3.reuse, 0x3b, RZ, 0xfc, !PT ;  /* 0x0000003b030f7812 */ /* 0x040fe400078efcff */
[C---:B------:R-:W-:Y:S01]  /*37b0*/  LOP3.LUT R19, R3.reuse, 0x35, RZ, 0xfc, !PT ;  /* 0x0000003503137812 */ /* 0x040fe200078efcff */
[----:B------:R-:W-:Y:S01]  /*37c0*/  IMAD.MOV R7, RZ, RZ, -R7 ;  /* 0x000000ffff077224 */ /* 0x000fe200078e0a07 */
[----:B------:R-:W-:Y:S01]  /*37d0*/  LOP3.LUT R21, R3, 0x34, RZ, 0xfc, !PT ;  /* 0x0000003403157812 */ /* 0x000fe200078efcff */
[----:B------:R-:W-:Y:S01]  /*37e0*/  @!P1 IMAD.IADD R138, R138, 0x1, -R0 ;  /* 0x000000018a8a9824 */ /* 0x000fe200078e0a00 */
[----:B------:R-:W-:Y:S01]  /*37f0*/  ISETP.GT.U32.AND P1, PT, R0, R152, PT ;  /* 0x000000980000720c */ /* 0x000fe20003f24070 */
[----:B------:R-:W-:-:S02]  /*3800*/  IMAD.MOV R5, RZ, RZ, -R5 ;  /* 0x000000ffff057224 */ /* 0x000fc400078e0a05 */
[----:B------:R-:W-:Y:S01]  /*3810*/  IMAD R158, R0, R7, R11 ;  /* 0x00000007009e7224 */ /* 0x000fe200078e020b */
[----:B------:R-:W-:Y:S01]  /*3820*/  LOP3.LUT R7, R3, 0x3c, RZ, 0xfc, !PT ;  /* 0x0000003c03077812 */ /* 0x000fe200078efcff */
[--C-:B------:R-:W-:Y:S01]  /*3830*/  @!P5 IMAD.IADD R154, R154, 0x1, -R0.reuse ;  /* 0x000000019a9ad824 */ /* 0x100fe200078e0a00 */
[----:B------:R-:W-:Y:S01]  /*3840*/  IABS R11, R15 ;  /* 0x0000000f000b7213 */ /* 0x000fe20000000000 */
[----:B------:R-:W-:Y:S01]  /*3850*/  @!P3 IMAD.IADD R148, R148, 0x1, -R0 ;  /* 0x000000019494b824 */ /* 0x000fe200078e0a00 */
[----:B------:R-:W-:Y:S01]  /*3860*/  ISETP.GE.AND P3, PT, R23, RZ, PT ;  /* 0x000000ff1700720c */ /* 0x000fe20003f66270 */
[C---:B------:R-:W-:Y:S01]  /*3870*/  IMAD R156, R0.reuse, R5, R9 ;  /* 0x00000005009c7224 */ /* 0x040fe200078e0209 */
[C---:B------:R-:W-:Y:S01]  /*3880*/  ISETP.GT.U32.AND P5, PT, R0.reuse, R154, PT ;  /* 0x0000009a0000720c */ /* 0x040fe20003fa4070 */
[----:B------:R-:W-:Y:S01]  /*3890*/  @!P4 IMAD.MOV R138, RZ, RZ, -R138 ;  /* 0x000000ffff8ac224 */ /* 0x000fe200078e0a8a */
[----:B------:R-:W-:Y:S01]  /*38a0*/  IABS R9, R7 ;  /* 0x0000000700097213 */ /* 0x000fe20000000000 */
[----:B------:R-:W-:Y:S01]  /*38b0*/  @!P6 IMAD.MOV R150, RZ, RZ, -R150 ;  /* 0x000000ffff96e224 */ /* 0x000fe200078e0a96 */
[C---:B------:R-:W-:Y:S01]  /*38c0*/  ISETP.GT.U32.AND P4, PT, R0.reuse, R148, PT ;  /* 0x000000940000720c */ /* 0x040fe20003f84070 */
[----:B------:R-:W-:Y:S01]  /*38d0*/  @!P0 IMAD.MOV R144, RZ, RZ, -R144 ;  /* 0x000000ffff908224 */ /* 0x000fe200078e0a90 */
[----:B------:R-:W-:Y:S01]  /*38e0*/  ISETP.GT.U32.AND P6, PT, R0, R156, PT ;  /* 0x0000009c0000720c */ /* 0x000fe20003fc4070 */
[----:B------:R-:W-:Y:S01]  /*38f0*/  IMAD.HI.U32 R5, R4, R9, RZ ;  /* 0x0000000904057227 */ /* 0x000fe200078e00ff */
[----:B------:R-:W-:-:S02]  /*3900*/  ISETP.GE.AND P0, PT, R25, RZ, PT ;  /* 0x000000ff1900720c */ /* 0x000fc40003f06270 */
[----:B------:R-:W-:Y:S01]  /*3910*/  LOP3.LUT R23, R3, 0x17, RZ, 0xfc, !PT ;  /* 0x0000001703177812 */ /* 0x000fe200078efcff */
[----:B------:R-:W-:Y:S01]  /*3920*/  @!P1 IMAD.IADD R152, R152, 0x1, -R0 ;  /* 0x0000000198989824 */ /* 0x000fe200078e0a00 */
[----:B------:R-:W-:Y:S01]  /*3930*/  ISETP.GE.AND P1, PT, R24, RZ, PT ;  /* 0x000000ff1800720c */ /* 0x000fe20003f26270 */
[----:B------:R-:W-:Y:S02]  /*3940*/  IMAD.MOV R5, RZ, RZ, -R5 ;  /* 0x000000ffff057224 */ /* 0x000fe400078e0a05 */
[----:B------:R-:W-:Y:S01]  /*3950*/  @!P2 IMAD.MOV R146, RZ, RZ, -R146 ;  /* 0x000000ffff92a224 */ /* 0x000fe200078e0a92 */
[----:B------:R-:W-:Y:S01]  /*3960*/  ISETP.GT.U32.AND P2, PT, R0, R152, PT ;  /* 0x000000980000720c */ /* 0x000fe20003f44070 */
[--C-:B------:R-:W-:Y:S01]  /*3970*/  @!P5 IMAD.IADD R154, R154, 0x1, -R0.reuse ;  /* 0x000000019a9ad824 */ /* 0x100fe200078e0a00 */
[----:B------:R-:W-:Y:S01]  /*3980*/  ISETP.GE.AND P5, PT, R13, RZ, PT ;  /* 0x000000ff0d00720c */ /* 0x000fe20003fa6270 */
[----:B------:R-:W-:Y:S01]  /*3990*/  IMAD R162, R0, R5, R9 ;  /* 0x0000000500a27224 */ /* 0x000fe200078e0209 */
[----:B------:R-:W-:Y:S01]  /*39a0*/  LOP3.LUT R5, R3, 0x3a, RZ, 0xfc, !PT ;  /* 0x0000003a03057812 */ /* 0x000fe200078efcff */
[--C-:B------:R-:W-:Y:S01]  /*39b0*/  @!P4 IMAD.IADD R148, R148, 0x1, -R0.reuse ;  /* 0x000000019494c824 */ /* 0x100fe200078e0a00 */
[----:B------:R-:W-:Y:S01]  /*39c0*/  ISETP.GT.U32.AND P4, PT, R0, R158, PT ;  /* 0x0000009e0000720c */ /* 0x000fe20003f84070 */
[----:B------:R-:W-:Y:S01]  /*39d0*/  @!P6 IMAD.IADD R156, R156, 0x1, -R0 ;  /* 0x000000019c9ce824 */ /* 0x000fe200078e0a00 */
[----:B------:R-:W-:Y:S01]  /*39e0*/  ISETP.GE.AND P6, PT, R7, RZ, PT ;  /* 0x000000ff0700720c */ /* 0x000fe20003fc6270 */
[----:B------:R-:W-:Y:S01]  /*39f0*/  @!P0 IMAD.MOV R154, RZ, RZ, -R154 ;  /* 0x000000ffff9a8224 */ /* 0x000fe200078e0a9a */
[C---:B------:R-:W-:Y:S01]  /*3a00*/  ISETP.GT.U32.AND P0, PT, R0.reuse, R162, PT ;  /* 0x000000a20000720c */ /* 0x040fe20003f04070 */
[----:B------:R-:W-:Y:S01]  /*3a10*/  @!P3 IMAD.MOV R148, RZ, RZ, -R148 ;  /* 0x000000ffff94b224 */ /* 0x000fe200078e0a94 */
[----:B------:R-:W-:Y:S01]  /*3a20*/  ISETP.GT.U32.AND P3, PT, R0, R156, PT ;  /* 0x0000009c0000720c */ /* 0x000fe20003f64070 */
[----:B------:R-:W-:Y:S01]  /*3a30*/  @!P2 IMAD.IADD R152, R152, 0x1, -R0 ;  /* 0x000000019898a824 */ /* 0x000fe200078e0a00 */
[----:B------:R-:W-:Y:S01]  /*3a40*/  IABS R9, R5 ;  /* 0x0000000500097213 */ /* 0x000fe20000000000 */
[----:B------:R-:W-:Y:S01]  /*3a50*/  IMAD.HI.U32 R7, R4, R11, RZ ;  /* 0x0000000b04077227 */ /* 0x000fe200078e00ff */
[----:B------:R-:W-:-:S03]  /*3a60*/  ISETP.GE.AND P2, PT, R8, RZ, PT ;  /* 0x000000ff0800720c */ /* 0x000fc60003f46270 */
[----:B------:R-:W-:Y:S02]  /*3a70*/  @!P4 IMAD.IADD R158, R158, 0x1, -R0 ;  /* 0x000000019e9ec824 */ /* 0x000fe400078e0a00 */
[----:B------:R-:W-:Y:S01]  /*3a80*/  @!P1 IMAD.MOV R152, RZ, RZ, -R152 ;  /* 0x000000ffff989224 */ /* 0x000fe200078e0a98 */
[----:B------:R-:W-:Y:S01]  /*3a90*/  ISETP.GE.AND P1, PT, R15, RZ, PT ;  /* 0x000000ff0f00720c */ /* 0x000fe20003f26270 */
[--C-:B------:R-:W-:Y:S01]  /*3aa0*/  @!P0 IMAD.IADD R162, R162, 0x1, -R0.reuse ;  /* 0x00000001a2a28824 */ /* 0x100fe200078e0a00 */
[----:B------:R-:W-:Y:S01]  /*3ab0*/  LOP3.LUT R15, R3, 0x38, RZ, 0xfc, !PT ;  /* 0x00000038030f7812 */ /* 0x000fe200078efcff */
[----:B------:R-:W-:Y:S01]  /*3ac0*/  @!P3 IMAD.IADD R156, R156, 0x1, -R0 ;  /* 0x000000019c9cb824 */ /* 0x000fe200078e0a00 */
[----:B------:R-:W-:Y:S01]  /*3ad0*/  ISETP.GT.U32.AND P4, PT, R0, R158, PT ;  /* 0x0000009e0000720c */ /* 0x000fe20003f84070 */
[----:B------:R-:W-:Y:S01]  /*3ae0*/  IMAD.MOV R7, RZ, RZ, -R7 ;  /* 0x000000ffff077224 */ /* 0x000fe200078e0a07 */
[----:B------:R-:W-:Y:S01]  /*3af0*/  ISETP.GE.AND P3, PT, R5, RZ, PT ;  /* 0x000000ff0500720c */ /* 0x000fe20003f66270 */
[----:B------:R-:W-:Y:S01]  /*3b00*/  IMAD.HI.U32 R5, R4, R9, RZ ;  /* 0x0000000904057227 */ /* 0x000fe200078e00ff */
[----:B------:R-:W-:-:S02]  /*3b10*/  IABS R13, R15 ;  /* 0x0000000f000d7213 */ /* 0x000fc40000000000 */
[C---:B------:R-:W-:Y:S01]  /*3b20*/  ISETP.GT.U32.AND P0, PT, R0.reuse, R162, PT ;  /* 0x000000a20000720c */ /* 0x040fe20003f04070 */
[----:B------:R-:W-:Y:S01]  /*3b30*/  IMAD R160, R0, R7, R11 ;  /* 0x0000000700a07224 */ /* 0x000fe200078e020b */
[----:B------:R-:W-:Y:S01]  /*3b40*/  LOP3.LUT R7, R3, 0x39, RZ, 0xfc, !PT ;  /* 0x0000003903077812 */ /* 0x000fe200078efcff */
[----:B------:R-:W-:-:S03]  /*3b50*/  IMAD.HI.U32 R8, R4, R13, RZ ;  /* 0x0000000d04087227 */ /* 0x000fc600078e00ff */
[----:B------:R-:W-:Y:S01]  /*3b60*/  IABS R11, R7 ;  /* 0x00000007000b7213 */ /* 0x000fe20000000000 */
[----:B------:R-:W-:Y:S02]  /*3b70*/  IMAD.MOV R5, RZ, RZ, -R5 ;  /* 0x000000ffff057224 */ /* 0x000fe400078e0a05 */
[----:B------:R-:W-:Y:S02]  /*3b80*/  IMAD.MOV R8, RZ, RZ, -R8 ;  /* 0x000000ffff087224 */ /* 0x000fe400078e0a08 */
[----:B------:R-:W-:Y:S01]  /*3b90*/  IMAD R166, R0, R5, R9 ;  /* 0x0000000500a67224 */ /* 0x000fe200078e0209 */
[----:B------:R-:W-:Y:S01]  /*3ba0*/  IABS R9, R17 ;  /* 0x0000001100097213 */ /* 0x000fe20000000000 */
[----:B------:R-:W-:Y:S01]  /*3bb0*/  @!P4 IMAD.IADD R158, R158, 0x1, -R0 ;  /* 0x000000019e9ec824 */ /* 0x000fe200078e0a00 */
[----:B------:R-:W-:Y:S01]  /*3bc0*/  ISETP.GT.U32.AND P4, PT, R0, R160, PT ;  /* 0x000000a00000720c */ /* 0x000fe20003f84070 */
[----:B------:R-:W-:Y:S01]  /*3bd0*/  @!P2 IMAD.MOV R156, RZ, RZ, -R156 ;  /* 0x000000ffff9ca224 */ /* 0x000fe200078e0a9c */
[----:B------:R-:W-:Y:S01]  /*3be0*/  ISETP.GE.AND P2, PT, R7, RZ, PT ;  /* 0x000000ff0700720c */ /* 0x000fe20003f46270 */
[----:B------:R-:W-:Y:S01]  /*3bf0*/  @!P0 IMAD.IADD R162, R162, 0x1, -R0 ;  /* 0x00000001a2a28824 */ /* 0x000fe200078e0a00 */
[C---:B------:R-:W-:Y:S01]  /*3c00*/  ISETP.GT.U32.AND P0, PT, R0.reuse, R166, PT ;  /* 0x000000a60000720c */ /* 0x040fe20003f04070 */
[----:B------:R-:W-:Y:S01]  /*3c10*/  IMAD R168, R0, R8, R13 ;  /* 0x0000000800a87224 */ /* 0x000fe200078e020d */
[----:B------:R-:W-:Y:S01]  /*3c20*/  IABS R13, R21 ;  /* 0x00000015000d7213 */ /* 0x000fe20000000000 */
[----:B------:R-:W-:-:S04]  /*3c30*/  IMAD.HI.U32 R7, R4, R11, RZ ;  /* 0x0000000b04077227 */ /* 0x000fc800078e00ff */
[----:B------:R-:W-:Y:S01]  /*3c40*/  @!P5 IMAD.MOV R158, RZ, RZ, -R158 ;  /* 0x000000ffff9ed224 */ /* 0x000fe200078e0a9e */
[----:B------:R-:W-:Y:S01]  /*3c50*/  ISETP.GE.AND P5, PT, R15, RZ, PT ;  /* 0x000000ff0f00720c */ /* 0x000fe20003fa6270 */
[----:B------:R-:W-:Y:S01]  /*3c60*/  @!P6 IMAD.MOV R162, RZ, RZ, -R162 ;  /* 0x000000ffffa2e224 */ /* 0x000fe200078e0aa2 */
[----:B------:R-:W-:Y:S01]  /*3c70*/  ISETP.GT.U32.AND P6, PT, R0, R168, PT ;  /* 0x000000a80000720c */ /* 0x000fe20003fc4070 */
[----:B------:R-:W-:Y:S01]  /*3c80*/  IMAD.MOV R7, RZ, RZ, -R7 ;  /* 0x000000ffff077224 */ /* 0x000fe200078e0a07 */
[----:B------:R-:W-:Y:S01]  /*3c90*/  LOP3.LUT R15, R3, 0x37, RZ, 0xfc, !PT ;  /* 0x00000037030f7812 */ /* 0x000fe200078efcff */
[--C-:B------:R-:W-:Y:S02]  /*3ca0*/  @!P4 IMAD.IADD R160, R160, 0x1, -R0.reuse ;  /* 0x00000001a0a0c824 */ /* 0x100fe400078e0a00 */
[----:B------:R-:W-:Y:S01]  /*3cb0*/  IMAD R164, R0, R7, R11 ;  /* 0x0000000700a47224 */ /* 0x000fe200078e020b */
[----:B------:R-:W-:Y:S01]  /*3cc0*/  IABS R7, R15 ;  /* 0x0000000f00077213 */ /* 0x000fe20000000000 */
[----:B------:R-:W-:Y:S01]  /*3cd0*/  @!P0 IMAD.IADD R166, R166, 0x1, -R0 ;  /* 0x00000001a6a68824 */ /* 0x000fe200078e0a00 */
[----:B------:R-:W-:Y:S01]  /*3ce0*/  ISETP.GT.U32.AND P4, PT, R0, R160, PT ;  /* 0x000000a00000720c */ /* 0x000fe20003f84070 */
[----:B------:R-:W-:Y:S01]  /*3cf0*/  IMAD.HI.U32 R8, R4, R13, RZ ;  /* 0x0000000d04087227 */ /* 0x000fe200078e00ff */
[----:B------:R-:W-:-:S02]  /*3d00*/  IABS R11, R19 ;  /* 0x00000013000b7213 */ /* 0x000fc40000000000 */
[----:B------:R-:W-:Y:S01]  /*3d10*/  ISETP.GT.U32.AND P0, PT, R0, R166, PT ;  /* 0x000000a60000720c */ /* 0x000fe20003f04070 */
[----:B------:R-:W-:-:S04]  /*3d20*/  IMAD.HI.U32 R5, R4, R7, RZ ;  /* 0x0000000704057227 */ /* 0x000fc800078e00ff */
[--C-:B------:R-:W-:Y:S02]  /*3d30*/  @!P6 IMAD.IADD R168, R168, 0x1, -R0.reuse ;  /* 0x00000001a8a8e824 */ /* 0x100fe400078e0a00 */
[----:B------:R-:W-:Y:S02]  /*3d40*/  IMAD.MOV R5, RZ, RZ, -R5 ;  /* 0x000000ffff057224 */ /* 0x000fe400078e0a05 */
[----:B------:R-:W-:Y:S01]  /*3d50*/  @!P4 IMAD.IADD R160, R160, 0x1, -R0 ;  /* 0x00000001a0a0c824 */ /* 0x000fe200078e0a00 */
[C---:B------:R-:W-:Y:S01]  /*3d60*/  ISETP.GT.U32.AND P6, PT, R0.reuse, R168, PT ;  /* 0x000000a80000720c */ /* 0x040fe20003fc4070 */
[C---:B------:R-:W-:Y:S01]  /*3d70*/  IMAD R170, R0.reuse, R5, R7 ;  /* 0x0000000500aa7224 */ /* 0x040fe200078e0207 */
[----:B------:R-:W-:Y:S01]  /*3d80*/  ISETP.GT.U32.AND P4, PT, R0, R164, PT ;  /* 0x000000a40000720c */ /* 0x000fe20003f84070 */
[----:B------:R-:W-:-:S04]  /*3d90*/  IMAD.HI.U32 R7, R4, R11, RZ ;  /* 0x0000000b04077227 */ /* 0x000fc800078e00ff */
[----:B------:R-:W-:Y:S02]  /*3da0*/  IMAD.MOV R7, RZ, RZ, -R7 ;  /* 0x000000ffff077224 */ /* 0x000fe400078e0a07 */
[----:B------:R-:W-:Y:S01]  /*3db0*/  @!P0 IMAD.IADD R166, R166, 0x1, -R0 ;  /* 0x00000001a6a68824 */ /* 0x000fe200078e0a00 */
[C---:B------:R-:W-:Y:S01]  /*3dc0*/  ISETP.GT.U32.AND P0, PT, R0.reuse, R170, PT ;  /* 0x000000aa0000720c */ /* 0x040fe20003f04070 */
[----:B------:R-:W-:Y:S02]  /*3dd0*/  IMAD.MOV R8, RZ, RZ, -R8 ;  /* 0x000000ffff087224 */ /* 0x000fe400078e0a08 */
[C---:B------:R-:W-:Y:S01]  /*3de0*/  IMAD R174, R0.reuse, R7, R11 ;  /* 0x0000000700ae7224 */ /* 0x040fe200078e020b */
[C---:B------:R-:W-:Y:S01]  /*3df0*/  LOP3.LUT R11, R3.reuse, 0x33, RZ, 0xfc, !PT ;  /* 0x00000033030b7812 */ /* 0x040fe200078efcff */
[----:B------:R-:W-:Y:S01]  /*3e00*/  IMAD R176, R0, R8, R13 ;  /* 0x0000000800b07224 */ /* 0x000fe200078e020d */
[----:B------:R-:W-:Y:S01]  /*3e10*/  LOP3.LUT R8, R3, 0x32, RZ, 0xfc, !PT ;  /* 0x0000003203087812 */ /* 0x000fe200078efcff */
[----:B------:R-:W-:Y:S01]  /*3e20*/  @!P6 IMAD.IADD R168, R168, 0x1, -R0 ;  /* 0x00000001a8a8e824 */ /* 0x000fe200078e0a00 */
[----:B------:R-:W-:Y:S01]  /*3e30*/  ISETP.GT.U32.AND P6, PT, R0, R174, PT ;  /* 0x000000ae0000720c */ /* 0x000fe20003fc4070 */
[----:B------:R-:W-:Y:S01]  /*3e40*/  IMAD.HI.U32 R5, R4, R9, RZ ;  /* 0x0000000904057227 */ /* 0x000fe200078e00ff */
[----:B------:R-:W-:-:S03]  /*3e50*/  IABS R7, R11 ;  /* 0x0000000b00077213 */ /* 0x000fc60000000000 */
[----:B------:R-:W-:Y:S01]  /*3e60*/  @!P5 IMAD.MOV R168, RZ, RZ, -R168 ;  /* 0x000000ffffa8d224 */ /* 0x000fe200078e0aa8 */
[----:B------:R-:W-:Y:S01]  /*3e70*/  ISETP.GT.U32.AND P5, PT, R0, R176, PT ;  /* 0x000000b00000720c */ /* 0x000fe20003fa4070 */
[----:B------:R-:W-:Y:S02]  /*3e80*/  IMAD.MOV R5, RZ, RZ, -R5 ;  /* 0x000000ffff057224 */ /* 0x000fe400078e0a05 */
[--C-:B------:R-:W-:Y:S02]  /*3e90*/  @!P4 IMAD.IADD R164, R164, 0x1, -R0.reuse ;  /* 0x00000001a4a4c824 */ /* 0x100fe400078e0a00 */
[----:B------:R-:W-:Y:S01]  /*3ea0*/  IMAD R172, R0, R5, R9 ;  /* 0x0000000500ac7224 */ /* 0x000fe200078e0209 */
[----:B------:R-:W-:Y:S01]  /*3eb0*/  IABS R9, R8 ;  /* 0x0000000800097213 */ /* 0x000fe20000000000 */
[----:B------:R-:W-:Y:S01]  /*3ec0*/  @!P0 IMAD.IADD R170, R170, 0x1, -R0 ;  /* 0x00000001aaaa8824 */ /* 0x000fe200078e0a00 */
[----:B------:R-:W-:Y:S01]  /*3ed0*/  ISETP.GT.U32.AND P4, PT, R0, R164, PT ;  /* 0x000000a40000720c */ /* 0x000fe20003f84070 */
[----:B------:R-:W-:Y:S01]  /*3ee0*/  IMAD.HI.U32 R5, R4, R7, RZ ;  /* 0x0000000704057227 */ /* 0x000fe200078e00ff */
[----:B------:R-:W-:-:S03]  /*3ef0*/  ISETP.GT.U32.AND P0, PT, R0, R172, PT ;  /* 0x000000ac0000720c */ /* 0x000fc60003f04070 */
[----:B------:R-:W-:Y:S01]  /*3f00*/  @!P3 IMAD.MOV R166, RZ, RZ, -R166 ;  /* 0x000000ffffa6b224 */ /* 0x000fe200078e0aa6 */
[----:B------:R-:W-:Y:S01]  /*3f10*/  ISETP.GT.U32.AND P3, PT, R0, R170, PT ;  /* 0x000000aa0000720c */ /* 0x000fe20003f64070 */
[----:B------:R-:W-:Y:S02]  /*3f20*/  @!P6 IMAD.IADD R174, R174, 0x1, -R0 ;  /* 0x00000001aeaee824 */ /* 0x000fe400078e0a00 */
[----:B------:R-:W-:Y:S02]  /*3f30*/  IMAD.MOV R5, RZ, RZ, -R5 ;  /* 0x000000ffff057224 */ /* 0x000fe400078e0a05 */
[----:B------:R-:W-:Y:S01]  /*3f40*/  @!P1 IMAD.MOV R160, RZ, RZ, -R160 ;  /* 0x000000ffffa09224 */ /* 0x000fe200078e0aa0 */
[----:B------:R-:W-:Y:S01]  /*3f50*/  ISETP.GE.AND P1, PT, R15, RZ, PT ;  /* 0x000000ff0f00720c */ /* 0x000fe20003f26270 */
[----:B------:R-:W-:Y:S01]  /*3f60*/  @!P5 IMAD.IADD R176, R176, 0x1, -R0 ;  /* 0x00000001b0b0d824 */ /* 0x000fe200078e0a00 */
[C---:B------:R-:W-:Y:S01]  /*3f70*/  ISETP.GT.U32.AND P5, PT, R0.reuse, R174, PT ;  /* 0x000000ae0000720c */ /* 0x040fe20003fa4070 */
[----:B------:R-:W-:Y:S01]  /*3f80*/  IMAD R178, R0, R5, R7 ;  /* 0x0000000500b27224 */ /* 0x000fe200078e0207 */
[----:B------:R-:W-:Y:S01]  /*3f90*/  LOP3.LUT R15, R3, 0x31, RZ, 0xfc, !PT ;  /* 0x00000031030f7812 */ /* 0x000fe200078efcff */
[----:B------:R-:W-:-:S03]  /*3fa0*/  IMAD.HI.U32 R5, R4, R9, RZ ;  /* 0x0000000904057227 */ /* 0x000fc600078e00ff */
[----:B------:R-:W-:Y:S01]  /*3fb0*/  IABS R7, R15 ;  /* 0x0000000f00077213 */ /* 0x000fe20000000000 */
[----:B------:R-:W-:Y:S02]  /*3fc0*/  IMAD.MOV R5, RZ, RZ, -R5 ;  /* 0x000000ffff057224 */ /* 0x000fe400078e0a05 */
[--C-:B------:R-:W-:Y:S01]  /*3fd0*/  @!P4 IMAD.IADD R164, R164, 0x1, -R0.reuse ;  /* 0x00000001a4a4c824 */ /* 0x100fe200078e0a00 */
[----:B------:R-:W-:Y:S01]  /*3fe0*/  ISETP.GE.AND P4, PT, R17, RZ, PT ;  /* 0x000000ff1100720c */ /* 0x000fe20003f86270 */
[--C-:B------:R-:W-:Y:S01]  /*3ff0*/  @!P3 IMAD.IADD R170, R170, 0x1, -R0.reuse ;  /* 0x00000001aaaab824 */ /* 0x100fe200078e0a00 */
[----:B------:R-:W-:Y:S01]  /*4000*/  LOP3.LUT R17, R3, 0x30, RZ, 0xfc, !PT ;  /* 0x0000003003117812 */ /* 0x000fe200078efcff */
[----:B------:R-:W-:Y:S01]  /*4010*/  @!P0 IMAD.IADD R172, R172, 0x1, -R0 ;  /* 0x00000001acac8824 */ /* 0x000fe200078e0a00 */
[----:B------:R-:W-:Y:S01]  /*4020*/  ISETP.GE.AND P0, PT, R11, RZ, PT ;  /* 0x000000ff0b00720c */ /* 0x000fe20003f06270 */
[C---:B------:R-:W-:Y:S01]  /*4030*/  IMAD R180, R0.reuse, R5, R9 ;  /* 0x0000000500b47224 */ /* 0x040fe200078e0209 */
[----:B------:R-:W-:Y:S01]  /*4040*/  IABS R11, R17 ;  /* 0x00000011000b7213 */ /* 0x000fe20000000000 */
[----:B------:R-:W-:Y:S01]  /*4050*/  IMAD.MOV.U32 R9, RZ, RZ, R7 ;  /* 0x000000ffff097224 */ /* 0x000fe200078e0007 */
[C---:B------:R-:W-:Y:S01]  /*4060*/  ISETP.GT.U32.AND P6, PT, R0.reuse, R172, PT ;  /* 0x000000ac0000720c */ /* 0x040fe20003fc4070 */
[----:B------:R-:W-:Y:S01]  /*4070*/  @!P2 IMAD.MOV R164, RZ, RZ, -R164 ;  /* 0x000000ffffa4a224 */ /* 0x000fe200078e0aa4 */
[----:B------:R-:W-:Y:S01]  /*4080*/  ISETP.GE.AND P2, PT, R19, RZ, PT ;  /* 0x000000ff1300720c */ /* 0x000fe20003f46270 */
[----:B------:R-:W-:Y:S01]  /*4090*/  @!P1 IMAD.MOV R170, RZ, RZ, -R170 ;  /* 0x000000ffffaa9224 */ /* 0x000fe200078e0aaa */
[----:B------:R-:W-:Y:S01]  /*40a0*/  ISETP.GT.U32.AND P1, PT, R0, R176, PT ;  /* 0x000000b00000720c */ /* 0x000fe20003f24070 */
[----:B------:R-:W-:Y:S01]  /*40b0*/  @!P5 IMAD.IADD R174, R174, 0x1, -R0 ;  /* 0x00000001aeaed824 */ /* 0x000fe200078e0a00 */
[----:B------:R-:W-:Y:S01]  /*40c0*/  ISETP.GT.U32.AND P5, PT, R0, R180, PT ;  /* 0x000000b40000720c */ /* 0x000fe20003fa4070 */
[----:B------:R-:W-:Y:S01]  /*40d0*/  IMAD.HI.U32 R5, R4, R9, RZ ;  /* 0x0000000904057227 */ /* 0x000fe200078e00ff */
[----:B------:R-:W-:-:S02]  /*40e0*/  ISETP.GE.AND P3, PT, R21, RZ, PT ;  /* 0x000000ff1500720c */ /* 0x000fc40003f66270 */
[C---:B------:R-:W-:Y:S01]  /*40f0*/  LOP3.LUT R19, R3.reuse, 0x2f, RZ, 0xfc, !PT ;  /* 0x0000002f03137812 */ /* 0x040fe200078efcff */
[----:B------:R-:W-:Y:S01]  /*4100*/  IMAD.HI.U32 R7, R4, R11, RZ ;  /* 0x0000000b04077227 */ /* 0x000fe200078e00ff */
[----:B------:R-:W-:Y:S02]  /*4110*/  LOP3.LUT R21, R3, 0x18, RZ, 0xfc, !PT ;  /* 0x0000001803157812 */ /* 0x000fe400078efcff */
[----:B------:R-:W-:Y:S01]  /*4120*/  IABS R13, R19 ;  /* 0x00000013000d7213 */ /* 0x000fe20000000000 */
[----:B------:R-:W-:Y:S02]  /*4130*/  IMAD.MOV R5, RZ, RZ, -R5 ;  /* 0x000000ffff057224 */ /* 0x000fe400078e0a05 */
[----:B------:R-:W-:Y:S02]  /*4140*/  IMAD.MOV R7, RZ, RZ, -R7 ;  /* 0x000000ffff077224 */ /* 0x000fe400078e0a07 */
[----:B------:R-:W-:Y:S02]  /*4150*/  IMAD R182, R0, R5, R9 ;  /* 0x0000000500b67224 */ /* 0x000fe400078e0209 */
[--C-:B------:R-:W-:Y:S01]  /*4160*/  @!P6 IMAD.IADD R172, R172, 0x1, -R0.reuse ;  /* 0x00000001acace824 */ /* 0x100fe200078e0a00 */
[----:B------:R-:W-:Y:S01]  /*4170*/  ISETP.GT.U32.AND P6, PT, R0, R178, PT ;  /* 0x000000b20000720c */ /* 0x000fe20003fc4070 */
[--C-:B------:R-:W-:Y:S01]  /*4180*/  @!P1 IMAD.IADD R176, R176, 0x1, -R0.reuse ;  /* 0x00000001b0b09824 */ /* 0x100fe200078e0a00 */
[----:B------:R-:W-:Y:S01]  /*4190*/  ISETP.GE.AND P1, PT, R8, RZ, PT ;  /* 0x000000ff0800720c */ /* 0x000fe20003f26270 */
[----:B------:R-:W-:-:S02]  /*41a0*/  @!P5 IMAD.IADD R180, R180, 0x1, -R0 ;  /* 0x00000001b4b4d824 */ /* 0x000fc400078e0a00 */
[C---:B------:R-:W-:Y:S01]  /*41b0*/  IMAD R184, R0.reuse, R7, R11 ;  /* 0x0000000700b87224 */ /* 0x040fe200078e020b */
[----:B------:R-:W-:Y:S01]  /*41c0*/  LOP3.LUT R11, R3, 0x2d, RZ, 0xfc, !PT ;  /* 0x0000002d030b7812 */ /* 0x000fe200078efcff */
[----:B------:R-:W-:Y:S01]  /*41d0*/  @!P2 IMAD.MOV R174, RZ, RZ, -R174 ;  /* 0x000000ffffaea224 */ /* 0x000fe200078e0aae */
[----:B------:R-:W-:Y:S01]  /*41e0*/  ISETP.GT.U32.AND P2, PT, R0, R182, PT ;  /* 0x000000b60000720c */ /* 0x000fe20003f44070 */
[----:B------:R-:W-:Y:S01]  /*41f0*/  IMAD.HI.U32 R8, R4, R13, RZ ;  /* 0x0000000d04087227 */ /* 0x000fe200078e00ff */
[----:B------:R-:W-:-:S03]  /*4200*/  IABS R9, R11 ;  /* 0x0000000b00097213 */ /* 0x000fc60000000000 */
[----:B------:R-:W-:Y:S01]  /*4210*/  @!P4 IMAD.MOV R172, RZ, RZ, -R172 ;  /* 0x000000ffffacc224 */ /* 0x000fe200078e0aac */
[C---:B------:R-:W-:Y:S01]  /*4220*/  ISETP.GT.U32.AND P4, PT, R0.reuse, R180, PT ;  /* 0x000000b40000720c */ /* 0x040fe20003f84070 */
[----:B------:R-:W-:Y:S01]  /*4230*/  @!P3 IMAD.MOV R176, RZ, RZ, -R176 ;  /* 0x000000ffffb0b224 */ /* 0x000fe200078e0ab0 */
[----:B------:R-:W-:Y:S01]  /*4240*/  ISETP.GT.U32.AND P3, PT, R0, R184, PT ;  /* 0x000000b80000720c */ /* 0x000fe20003f64070 */
[----:B------:R-:W-:Y:S02]  /*4250*/  IMAD.MOV R8, RZ, RZ, -R8 ;  /* 0x000000ffff087224 */ /* 0x000fe400078e0a08 */
[--C-:B------:R-:W-:Y:S01]  /*4260*/  @!P6 IMAD.IADD R178, R178, 0x1, -R0.reuse ;  /* 0x00000001b2b2e824 */ /* 0x100fe200078e0a00 */
[----:B------:R-:W-:Y:S01]  /*4270*/  ISETP.GE.AND P6, PT, R15, RZ, PT ;  /* 0x000000ff0f00720c */ /* 0x000fe20003fc6270 */
[----:B------:R-:W-:Y:S01]  /*4280*/  IMAD R186, R0, R8, R13 ;  /* 0x0000000800ba7224 */ /* 0x000fe200078e020d */
[C---:B------:R-:W-:Y:S01]  /*4290*/  LOP3.LUT R8, R3.reuse, 0x2e, RZ, 0xfc, !PT ;  /* 0x0000002e03087812 */ /* 0x040fe200078efcff */
[----:B------:R-:W-:Y:S01]  /*42a0*/  @!P2 IMAD.IADD R182, R182, 0x1, -R0 ;  /* 0x00000001b6b6a824 */ /* 0x000fe200078e0a00 */
[----:B------:R-:W-:-:S02]  /*42b0*/  LOP3.LUT R13, R3, 0x2c, RZ, 0xfc, !PT ;  /* 0x0000002c030d7812 */ /* 0x000fc400078efcff */
[----:B------:R-:W-:Y:S01]  /*42c0*/  IABS R7, R8 ;  /* 0x0000000800077213 */ /* 0x000fe20000000000 */
[--C-:B------:R-:W-:Y:S01]  /*42d0*/  @!P4 IMAD.IADD R180, R180, 0x1, -R0.reuse ;  /* 0x00000001b4b4c824 */ /* 0x100fe200078e0a00 */
[----:B------:R-:W-:Y:S01]  /*42e0*/  ISETP.GT.U32.AND P4, PT, R0, R186, PT ;  /* 0x000000ba0000720c */ /* 0x000fe20003f84070 */
[----:B------:R-:W-:Y:S01]  /*42f0*/  @!P3 IMAD.IADD R184, R184, 0x1, -R0 ;  /* 0x00000001b8b8b824 */ /* 0x000fe200078e0a00 */
[----:B------:R-:W-:Y:S01]  /*4300*/  ISETP.GT.U32.AND P3, PT, R0, R182, PT ;  /* 0x000000b60000720c */ /* 0x000fe20003f64070 */
[----:B------:R-:W-:Y:S01]  /*4310*/  IMAD.HI.U32 R5, R4, R7, RZ ;  /* 0x0000000704057227 */ /* 0x000fe200078e00ff */
[----:B------:R-:W-:Y:S02]  /*4320*/  ISETP.GT.U32.AND P5, PT, R0, R178, PT ;  /* 0x000000b20000720c */ /* 0x000fe40003fa4070 */
[----:B------:R-:W-:Y:S01]  /*4330*/  LOP3.LUT R15, R3, 0x2b, RZ, 0xfc, !PT ;  /* 0x0000002b030f7812 */ /* 0x000fe200078efcff */
[----:B------:R-:W-:Y:S01]  /*4340*/  IMAD.MOV R190, RZ, RZ, -R5 ;  /* 0x000000ffffbe7224 */ /* 0x000fe200078e0a05 */
[----:B------:R-:W-:Y:S01]  /*4350*/  ISETP.GE.AND P2, PT, R19, RZ, PT ;  /* 0x000000ff1300720c */ /* 0x000fe20003f46270 */
[----:B------:R-:W-:Y:S01]  /*4360*/  IMAD.HI.U32 R5, R4, R9, RZ ;  /* 0x0000000904057227 */ /* 0x000fe200078e00ff */
[----:B------:R-:W-:-:S02]  /*4370*/  IABS R31, R15 ;  /* 0x0000000f001f7213 */ /* 0x000fc40000000000 */
[C---:B------:R-:W-:Y:S01]  /*4380*/  LOP3.LUT R19, R3.reuse, 0x19, RZ, 0xfc, !PT ;  /* 0x0000001903137812 */ /* 0x040fe200078efcff */
[----:B------:R-:W-:Y:S01]  /*4390*/  IMAD R190, R0, R190, R7 ;  /* 0x000000be00be7224 */ /* 0x000fe200078e0207 */
[----:B------:R-:W-:Y:S01]  /*43a0*/  IABS R7, R13 ;  /* 0x0000000d00077213 */ /* 0x000fe20000000000 */
[--C-:B------:R-:W-:Y:S01]  /*43b0*/  @!P4 IMAD.IADD R186, R186, 0x1, -R0.reuse ;  /* 0x00000001babac824 */ /* 0x100fe200078e0a00 */
[----:B------:R-:W-:Y:S01]  /*43c0*/  ISETP.GT.U32.AND P4, PT, R0, R184, PT ;  /* 0x000000b80000720c */ /* 0x000fe20003f84070 */
[----:B------:R-:W-:Y:S01]  /*43d0*/  @!P3 IMAD.IADD R182, R182, 0x1, -R0 ;  /* 0x00000001b6b6b824 */ /* 0x000fe200078e0a00 */
[C---:B------:R-:W-:Y:S01]  /*43e0*/  ISETP.GT.U32.AND P3, PT, R0.reuse, R190, PT ;  /* 0x000000be0000720c */ /* 0x040fe20003f64070 */
[----:B------:R-:W-:Y:S02]  /*43f0*/  IMAD.MOV R5, RZ, RZ, -R5 ;  /* 0x000000ffff057224 */ /* 0x000fe400078e0a05 */
[----:B------:R-:W-:Y:S02]  /*4400*/  @!P1 IMAD.MOV R180, RZ, RZ, -R180 ;  /* 0x000000ffffb49224 */ /* 0x000fe400078e0ab4 */
[----:B------:R-:W-:Y:S01]  /*4410*/  IMAD R188, R0, R5, R9 ;  /* 0x0000000500bc7224 */ /* 0x000fe200078e0209 */
[----:B------:R-:W-:Y:S01]  /*4420*/  LOP3.LUT R9, R3, 0x2a, RZ, 0xfc, !PT ;  /* 0x0000002a03097812 */ /* 0x000fe200078efcff */
[----:B------:R-:W-:-:S03]  /*4430*/  IMAD.HI.U32 R5, R4, R7, RZ ;  /* 0x0000000704057227 */ /* 0x000fc600078e00ff */
[----:B------:R-:W-:Y:S01]  /*4440*/  IABS R81, R9 ;  /* 0x0000000900517213 */ /* 0x000fe20000000000 */
[--C-:B------:R-:W-:Y:S01]  /*4450*/  @!P4 IMAD.IADD R184, R184, 0x1, -R0.reuse ;  /* 0x00000001b8b8c824 */ /* 0x100fe200078e0a00 */
[----:B------:R-:W-:Y:S01]  /*4460*/  ISETP.GT.U32.AND P4, PT, R0, R188, PT ;  /* 0x000000bc0000720c */ /* 0x000fe20003f84070 */
[--C-:B------:R-:W-:Y:S01]  /*4470*/  @!P3 IMAD.IADD R190, R190, 0x1, -R0.reuse ;  /* 0x00000001bebeb824 */ /* 0x100fe200078e0a00 */
[----:B------:R-:W-:Y:S01]  /*4480*/  ISETP.GE.AND P3, PT, R11, RZ, PT ;  /* 0x000000ff0b00720c */ /* 0x000fe20003f66270 */
[----:B------:R-:W-:Y:S01]  /*4490*/  IMAD.MOV R192, RZ, RZ, -R5 ;  /* 0x000000ffffc07224 */ /* 0x000fe200078e0a05 */
[----:B------:R-:W-:Y:S01]  /*44a0*/  LOP3.LUT R11, R3, 0x26, RZ, 0xfc, !PT ;  /* 0x00000026030b7812 */ /* 0x000fe200078efcff */
[----:B------:R-:W-:Y:S01]  /*44b0*/  IMAD.HI.U32 R5, R4, R31, RZ ;  /* 0x0000001f04057227 */ /* 0x000fe200078e00ff */
[----:B------:R-:W-:Y:S02]  /*44c0*/  ISETP.GT.U32.AND P1, PT, R0, R190, PT ;  /* 0x000000be0000720c */ /* 0x000fe40003f24070 */
[----:B------:R-:W-:Y:S01]  /*44d0*/  IABS R37, R11 ;  /* 0x0000000b00257213 */ /* 0x000fe20000000000 */
[----:B------:R-:W-:Y:S01]  /*44e0*/  @!P5 IMAD.IADD R178, R178, 0x1, -R0 ;  /* 0x00000001b2b2d824 */ /* 0x000fe200078e0a00 */
[----:B------:R-:W-:Y:S01]  /*44f0*/  ISETP.GE.AND P5, PT, R17, RZ, PT ;  /* 0x000000ff1100720c */ /* 0x000fe20003fa6270 */
[----:B------:R-:W-:Y:S01]  /*4500*/  IMAD R192, R0, R192, R7 ;  /* 0x000000c000c07224 */ /* 0x000fe200078e0207 */
[----:B------:R-:W-:Y:S01]  /*4510*/  LOP3.LUT R17, R3, 0x22, RZ, 0xfc, !PT ;  /* 0x0000002203117812 */ /* 0x000fe200078efcff */
[----:B------:R-:W-:-:S02]  /*4520*/  IMAD.MOV R7, RZ, RZ, -R5 ;  /* 0x000000ffff077224 */ /* 0x000fc400078e0a05 */
[----:B------:R-:W-:Y:S01]  /*4530*/  @!P0 IMAD.MOV R178, RZ, RZ, -R178 ;  /* 0x000000ffffb28224 */ /* 0x000fe200078e0ab2 */
[----:B------:R-:W-:Y:S01]  /*4540*/  ISETP.GT.U32.AND P0, PT, R0, R186, PT ;  /* 0x000000ba0000720c */ /* 0x000fe20003f04070 */
[----:B------:R-:W-:Y:S01]  /*4550*/  @!P4 IMAD.IADD R188, R188, 0x1, -R0 ;  /* 0x00000001bcbcc824 */ /* 0x000fe200078e0a00 */
[C---:B------:R-:W-:Y:S01]  /*4560*/  ISETP.GT.U32.AND P4, PT, R0.reuse, R192, PT ;  /* 0x000000c00000720c */ /* 0x040fe20003f84070 */
[C---:B------:R-:W-:Y:S01]  /*4570*/  IMAD R31, R0.reuse, R7, R31 ;  /* 0x00000007001f7224 */ /* 0x040fe200078e021f */
[----:B------:R-:W-:Y:S01]  /*4580*/  LOP3.LUT R7, R3, 0x29, RZ, 0xfc, !PT ;  /* 0x0000002903077812 */ /* 0x000fe200078efcff */
[----:B------:R-:W-:Y:S01]  /*4590*/  @!P6 IMAD.MOV R182, RZ, RZ, -R182 ;  /* 0x000000ffffb6e224 */ /* 0x000fe200078e0ab6 */
[----:B------:R-:W-:Y:S01]  /*45a0*/  ISETP.GT.U32.AND P6, PT, R0, R188, PT ;  /* 0x000000bc0000720c */ /* 0x000fe20003fc4070 */
[----:B------:R-:W-:Y:S01]  /*45b0*/  @!P1 IMAD.IADD R190, R190, 0x1, -R0 ;  /* 0x00000001bebe9824 */ /* 0x000fe200078e0a00 */
[----:B------:R-:W-:Y:S01]  /*45c0*/  ISETP.GT.U32.AND P1, PT, R0, R31, PT ;  /* 0x0000001f0000720c */ /* 0x000fe20003f24070 */
[----:B------:R-:W-:Y:S01]  /*45d0*/  IMAD.HI.U32 R5, R4, R81, RZ ;  /* 0x0000005104057227 */ /* 0x000fe200078e00ff */
[----:B------:R-:W-:-:S02]  /*45e0*/  IABS R33, R7 ;  /* 0x0000000700217213 */ /* 0x000fc40000000000 */
        /* <DEDUP_REMOVED lines=8> */
[----:B------:R-:W-:Y:S01]  /*4670*/  ISETP.GE.AND P6, PT, R9, RZ, PT ;  /* 0x000000ff0900720c */ /* 0x000fe20003fc6270 */
[C---:B------:R-:W-:Y:S01]  /*4680*/  IMAD R81, R0.reuse, R5, R81 ;  /* 0x0000000500517224 */ /* 0x040fe200078e0251 */
[----:B------:R-:W-:Y:S01]  /*4690*/  LOP3.LUT R9, R3, 0x27, RZ, 0xfc, !PT ;  /* 0x0000002703097812 */ /* 0x000fe200078efcff */
[----:B------:R-:W-:Y:S01]  /*46a0*/  @!P1 IMAD.IADD R31, R31, 0x1, -R0 ;  /* 0x000000011f1f9824 */ /* 0x000fe200078e0a00 */
[----:B------:R-:W-:Y:S01]  /*46b0*/  ISETP.GT.U32.AND P1, PT, R0, R192, PT ;  /* 0x000000c00000720c */ /* 0x000fe20003f24070 */
[----:B------:R-:W-:Y:S01]  /*46c0*/  IMAD.HI.U32 R5, R4, R33, RZ ;  /* 0x0000002104057227 */ /* 0x000fe200078e00ff */
[----:B------:R-:W-:-:S02]  /*46d0*/  IABS R79, R8 ;  /* 0x00000008004f7213 */ /* 0x000fc40000000000 */
[----:B------:R-:W-:Y:S01]  /*46e0*/  IABS R35, R9 ;  /* 0x0000000900237213 */ /* 0x000fe20000000000 */
[----:B------:R-:W-:Y:S01]  /*46f0*/  @!P3 IMAD.MOV R188, RZ, RZ, -R188 ;  /* 0x000000ffffbcb224 */ /* 0x000fe200078e0abc */
[C---:B------:R-:W-:Y:S01]  /*4700*/  ISETP.GT.U32.AND P3, PT, R0.reuse, R81, PT ;  /* 0x000000510000720c */ /* 0x040fe20003f64070 */
[----:B------:R-:W-:Y:S02]  /*4710*/  IMAD.MOV R5, RZ, RZ, -R5 ;  /* 0x000000ffff057224 */ /* 0x000fe400078e0a05 */
[----:B------:R-:W-:Y:S01]  /*4720*/  @!P5 IMAD.MOV R184, RZ, RZ, -R184 ;  /* 0x000000ffffb8d224 */ /* 0x000fe200078e0ab8 */
[----:B------:R-:W-:Y:S01]  /*4730*/  ISETP.GE.AND P5, PT, R13, RZ, PT ;  /* 0x000000ff0d00720c */ /* 0x000fe20003fa6270 */
[----:B------:R-:W-:Y:S01]  /*4740*/  @!P0 IMAD.MOV R190, RZ, RZ, -R190 ;  /* 0x000000ffffbe8224 */ /* 0x000fe200078e0abe */
[C---:B------:R-:W-:Y:S01]  /*4750*/  ISETP.GT.U32.AND P0, PT, R0.reuse, R31, PT ;  /* 0x0000001f0000720c */ /* 0x040fe20003f04070 */
[----:B------:R-:W-:Y:S01]  /*4760*/  IMAD R33, R0, R5, R33 ;  /* 0x0000000500217224 */ /* 0x000fe200078e0221 */
[----:B------:R-:W-:Y:S01]  /*4770*/  LOP3.LUT R13, R3, 0x24, RZ, 0xfc, !PT ;  /* 0x00000024030d7812 */ /* 0x000fe200078efcff */
[----:B------:R-:W-:-:S02]  /*4780*/  @!P1 IMAD.IADD R192, R192, 0x1, -R0 ;  /* 0x00000001c0c09824 */ /* 0x000fc400078e0a00 */
[----:B------:R-:W-:Y:S01]  /*4790*/  @!P2 IMAD.MOV R186, RZ, RZ, -R186 ;  /* 0x000000ffffbaa224 */ /* 0x000fe200078e0aba */
[----:B------:R-:W-:Y:S01]  /*47a0*/  ISETP.GT.U32.AND P1, PT, R0, R33, PT ;  /* 0x000000210000720c */ /* 0x000fe20003f24070 */
[--C-:B------:R-:W-:Y:S01]  /*47b0*/  @!P3 IMAD.IADD R81, R81, 0x1, -R0.reuse ;  /* 0x000000015151b824 */ /* 0x100fe200078e0a00 */
[----:B------:R-:W-:Y:S01]  /*47c0*/  ISETP.GE.AND P2, PT, R15, RZ, PT ;  /* 0x000000ff0f00720c */ /* 0x000fe20003f46270 */
[----:B------:R-:W-:Y:S01]  /*47d0*/  IMAD.HI.U32 R5, R4, R79, RZ ;  /* 0x0000004f04057227 */ /* 0x000fe200078e00ff */
[----:B------:R-:W-:Y:S02]  /*47e0*/  ISETP.GE.AND P3, PT, R9, RZ, PT ;  /* 0x000000ff0900720c */ /* 0x000fe40003f66270 */
[----:B------:R-:W-:Y:S01]  /*47f0*/  LOP3.LUT R9, R3, 0x25, RZ, 0xfc, !PT ;  /* 0x0000002503097812 */ /* 0x000fe200078efcff */
[----:B------:R-:W-:Y:S01]  /*4800*/  @!P0 IMAD.IADD R31, R31, 0x1, -R0 ;  /* 0x000000011f1f8824 */ /* 0x000fe200078e0a00 */
[----:B------:R-:W-:Y:S01]  /*4810*/  ISETP.GE.AND P0, PT, R8, RZ, PT ;  /* 0x000000ff0800720c */ /* 0x000fe20003f06270 */
[----:B------:R-:W-:Y:S01]  /*4820*/  @!P5 IMAD.MOV R192, RZ, RZ, -R192 ;  /* 0x000000ffffc0d224 */ /* 0x000fe200078e0ac0 */
[----:B------:R-:W-:Y:S01]  /*4830*/  ISETP.GT.U32.AND P5, PT, R0, R81, PT ;  /* 0x000000510000720c */ /* 0x000fe20003fa4070 */
[----:B------:R-:W-:Y:S01]  /*4840*/  IMAD.HI.U32 R7, R4, R35, RZ ;  /* 0x0000002304077227 */ /* 0x000fe200078e00ff */
[----:B------:R-:W-:-:S02]  /*4850*/  IABS R75, R9 ;  /* 0x00000009004b7213 */ /* 0x000fc40000000000 */
[----:B------:R-:W-:Y:S01]  /*4860*/  LOP3.LUT R15, R3, 0x23, RZ, 0xfc, !PT ;  /* 0x00000023030f7812 */ /* 0x000fe200078efcff */
[----:B------:R-:W-:Y:S01]  /*4870*/  IMAD.MOV R8, RZ, RZ, -R5 ;  /* 0x000000ffff087224 */ /* 0x000fe200078e0a05 */
[----:B------:R-:W-:Y:S01]  /*4880*/  IABS R71, R13 ;  /* 0x0000000d00477213 */ /* 0x000fe20000000000 */
[----:B------:R-:W-:Y:S01]  /*4890*/  IMAD.MOV R7, RZ, RZ, -R7 ;  /* 0x000000ffff077224 */ /* 0x000fe200078e0a07 */
[----:B------:R-:W-:Y:S01]  /*48a0*/  IABS R39, R15 ;  /* 0x0000000f00277213 */ /* 0x000fe20000000000 */
[C---:B------:R-:W-:Y:S02]  /*48b0*/  IMAD R79, R0.reuse, R8, R79 ;  /* 0x00000008004f7224 */ /* 0x040fe400078e024f */
[----:B------:R-:W-:Y:S02]  /*48c0*/  @!P1 IMAD.IADD R33, R33, 0x1, -R0 ;  /* 0x0000000121219824 */ /* 0x000fe400078e0a00 */
[C---:B------:R-:W-:Y:S02]  /*48d0*/  IMAD R35, R0.reuse, R7, R35 ;  /* 0x0000000700237224 */ /* 0x040fe400078e0223 */
[----:B------:R-:W-:Y:S01]  /*48e0*/  @!P2 IMAD.MOV R31, RZ, RZ, -R31 ;  /* 0x000000ffff1fa224 */ /* 0x000fe200078e0a1f */
[----:B------:R-:W-:Y:S01]  /*48f0*/  ISETP.GT.U32.AND P1, PT, R0, R33, PT ;  /* 0x000000210000720c */ /* 0x000fe20003f24070 */
[----:B------:R-:W-:Y:S01]  /*4900*/  IMAD.HI.U32 R5, R4, R37, RZ ;  /* 0x0000002504057227 */ /* 0x000fe200078e00ff */
[----:B------:R-:W-:-:S03]  /*4910*/  ISETP.GT.U32.AND P2, PT, R0, R79, PT ;  /* 0x0000004f0000720c */ /* 0x000fc60003f44070 */
[----:B------:R-:W-:Y:S01]  /*4920*/  @!P5 IMAD.IADD R81, R81, 0x1, -R0 ;  /* 0x000000015151d824 */ /* 0x000fe200078e0a00 */
[----:B------:R-:W-:Y:S01]  /*4930*/  ISETP.GT.U32.AND P5, PT, R0, R35, PT ;  /* 0x000000230000720c */ /* 0x000fe20003fa4070 */
[----:B------:R-:W-:Y:S02]  /*4940*/  IMAD.MOV R5, RZ, RZ, -R5 ;  /* 0x000000ffff057224 */ /* 0x000fe400078e0a05 */
[----:B------:R-:W-:-:S04]  /*4950*/  IMAD.HI.U32 R7, R4, R71, RZ ;  /* 0x0000004704077227 */ /* 0x000fc800078e00ff */
[C---:B------:R-:W-:Y:S02]  /*4960*/  IMAD R37, R0.reuse, R5, R37 ;  /* 0x0000000500257224 */ /* 0x040fe400078e0225 */
[--C-:B------:R-:W-:Y:S02]  /*4970*/  @!P1 IMAD.IADD R33, R33, 0x1, -R0.reuse ;  /* 0x0000000121219824 */ /* 0x100fe400078e0a00 */
[--C-:B------:R-:W-:Y:S01]  /*4980*/  @!P2 IMAD.IADD R79, R79, 0x1, -R0.reuse ;  /* 0x000000014f4fa824 */ /* 0x100fe200078e0a00 */
[----:B------:R-:W-:Y:S01]  /*4990*/  ISETP.GT.U32.AND P1, PT, R0, R37, PT ;  /* 0x000000250000720c */ /* 0x000fe20003f24070 */
[----:B------:R-:W-:Y:S01]  /*49a0*/  @!P5 IMAD.IADD R35, R35, 0x1, -R0 ;  /* 0x000000012323d824 */ /* 0x000fe200078e0a00 */
[----:B------:R-:W-:Y:S01]  /*49b0*/  ISETP.GE.AND P2, PT, R11, RZ, PT ;  /* 0x000000ff0b00720c */ /* 0x000fe20003f46270 */
[----:B------:R-:W-:Y:S01]  /*49c0*/  IMAD.HI.U32 R5, R4, R75, RZ ;  /* 0x0000004b04057227 */ /* 0x000fe200078e00ff */
[----:B------:R-:W-:-:S03]  /*49d0*/  ISETP.GT.U32.AND P5, PT, R0, R79, PT ;  /* 0x0000004f0000720c */ /* 0x000fc60003fa4070 */
[----:B------:R-:W-:Y:S02]  /*49e0*/  IMAD.MOV R5, RZ, RZ, -R5 ;  /* 0x000000ffff057224 */ /* 0x000fe400078e0a05 */
[----:B------:R-:W-:Y:S02]  /*49f0*/  IMAD.MOV R8, RZ, RZ, -R7 ;  /* 0x000000ffff087224 */ /* 0x000fe400078e0a07 */
[C---:B------:R-:W-:Y:S02]  /*4a00*/  IMAD R75, R0.reuse, R5, R75 ;  /* 0x00000005004b7224 */ /* 0x040fe400078e024b */
[----:B------:R-:W-:Y:S01]  /*4a10*/  @!P1 IMAD.IADD R37, R37, 0x1, -R0 ;  /* 0x0000000125259824 */ /* 0x000fe200078e0a00 */
[----:B------:R-:W-:Y:S01]  /*4a20*/  ISETP.GT.U32.AND P1, PT, R0, R35, PT ;  /* 0x000000230000720c */ /* 0x000fe20003f24070 */
[----:B------:R-:W-:-:S04]  /*4a30*/  IMAD.HI.U32 R5, R4, R39, RZ ;  /* 0x0000002704057227 */ /* 0x000fc800078e00ff */
[----:B------:R-:W-:Y:S01]  /*4a40*/  @!P5 IMAD.IADD R79, R79, 0x1, -R0 ;  /* 0x000000014f4fd824 */ /* 0x000fe200078e0a00 */
[C---:B------:R-:W-:Y:S01]  /*4a50*/  ISETP.GT.U32.AND P5, PT, R0.reuse, R75, PT ;  /* 0x0000004b0000720c */ /* 0x040fe20003fa4070 */
[----:B------:R-:W-:Y:S01]  /*4a60*/  IMAD R71, R0, R8, R71 ;  /* 0x0000000800477224 */ /* 0x000fe200078e0247 */
[----:B------:R-:W-:Y:S01]  /*4a70*/  LOP3.LUT R8, R3, 0x21, RZ, 0xfc, !PT ;  /* 0x0000002103087812 */ /* 0x000fe200078efcff */
[----:B------:R-:W-:Y:S02]  /*4a80*/  IMAD.MOV R5, RZ, RZ, -R5 ;  /* 0x000000ffff057224 */ /* 0x000fe400078e0a05 */
[----:B------:R-:W-:Y:S01]  /*4a90*/  IMAD.HI.U32 R7, R4, R69, RZ ;  /* 0x0000004504077227 */ /* 0x000fe200078e00ff */
[----:B------:R-:W-:-:S03]  /*4aa0*/  IABS R41, R8 ;  /* 0x0000000800297213 */ /* 0x000fc60000000000 */
[--C-:B------:R-:W-:Y:S01]  /*4ab0*/  @!P1 IMAD.IADD R35, R35, 0x1, -R0.reuse ;  /* 0x0000000123239824 */ /* 0x100fe200078e0a00 */
[C---:B------:R-:W-:Y:S01]  /*4ac0*/  ISETP.GT.U32.AND P1, PT, R0.reuse, R71, PT ;  /* 0x000000470000720c */ /* 0x040fe20003f24070 */
[C---:B------:R-:W-:Y:S02]  /*4ad0*/  IMAD R39, R0.reuse, R5, R39 ;  /* 0x0000000500277224 */ /* 0x040fe400078e0227 */
[--C-:B------:R-:W-:Y:S02]  /*4ae0*/  @!P5 IMAD.IADD R75, R75, 0x1, -R0.reuse ;  /* 0x000000014b4bd824 */ /* 0x100fe400078e0a00 */
[----:B------:R-:W-:Y:S01]  /*4af0*/  @!P6 IMAD.MOV R81, RZ, RZ, -R81 ;  /* 0x000000ffff51e224 */ /* 0x000fe200078e0a51 */
[C---:B------:R-:W-:Y:S01]  /*4b00*/  ISETP.GT.U32.AND P5, PT, R0.reuse, R39, PT ;  /* 0x000000270000720c */ /* 0x040fe20003fa4070 */
[----:B------:R-:W-:Y:S01]  /*4b10*/  IMAD.MOV R7, RZ, RZ, -R7 ;  /* 0x000000ffff077224 */ /* 0x000fe200078e0a07 */
[C---:B------:R-:W-:Y:S01]  /*4b20*/  ISETP.GT.U32.AND P6, PT, R0.reuse, R37, PT ;  /* 0x000000250000720c */ /* 0x040fe20003fc4070 */
[----:B------:R-:W-:Y:S01]  /*4b30*/  @!P4 IMAD.MOV R33, RZ, RZ, -R33 ;  /* 0x000000ffff21c224 */ /* 0x000fe200078e0a21 */
[----:B------:R-:W-:Y:S01]  /*4b40*/  ISETP.GE.AND P4, PT, R9, RZ, PT ;  /* 0x000000ff0900720c */ /* 0x000fe20003f86270 */
[C---:B------:R-:W-:Y:S01]  /*4b50*/  IMAD R69, R0.reuse, R7, R69 ;  /* 0x0000000700457224 */ /* 0x040fe200078e0245 */
[----:B------:R-:W-:Y:S01]  /*4b60*/  LOP3.LUT R9, R3, 0x20, RZ, 0xfc, !PT ;  /* 0x0000002003097812 */ /* 0x000fe200078efcff */
[--C-:B------:R-:W-:Y:S01]  /*4b70*/  @!P1 IMAD.IADD R71, R71, 0x1, -R0.reuse ;  /* 0x0000000147479824 */ /* 0x100fe200078e0a00 */
[C---:B------:R-:W-:Y:S01]  /*4b80*/  ISETP.GT.U32.AND P1, PT, R0.reuse, R75, PT ;  /* 0x0000004b0000720c */ /* 0x040fe20003f24070 */
[----:B------:R-:W-:Y:S01]  /*4b90*/  @!P3 IMAD.MOV R35, RZ, RZ, -R35 ;  /* 0x000000ffff23b224 */ /* 0x000fe200078e0a23 */
[C---:B------:R-:W-:Y:S01]  /*4ba0*/  ISETP.GT.U32.AND P3, PT, R0.reuse, R69, PT ;  /* 0x000000450000720c */ /* 0x040fe20003f64070 */
[----:B------:R-:W-:Y:S01]  /*4bb0*/  @!P0 IMAD.MOV R79, RZ, RZ, -R79 ;  /* 0x000000ffff4f8224 */ /* 0x000fe200078e0a4f */
[----:B------:R-:W-:Y:S01]  /*4bc0*/  IABS R43, R9 ;  /* 0x00000009002b7213 */ /* 0x000fe20000000000 */
[--C-:B------:R-:W-:Y:S01]  /*4bd0*/  @!P5 IMAD.IADD R39, R39, 0x1, -R0.reuse ;  /* 0x000000012727d824 */ /* 0x100fe200078e0a00 */
[----:B------:R-:W-:Y:S01]  /*4be0*/  ISETP.GT.U32.AND P0, PT, R0, R71, PT ;  /* 0x000000470000720c */ /* 0x000fe20003f04070 */
[----:B------:R-:W-:Y:S01]  /*4bf0*/  @!P6 IMAD.IADD R37, R37, 0x1, -R0 ;  /* 0x000000012525e824 */ /* 0x000fe200078e0a00 */
[----:B------:R-:W-:Y:S01]  /*4c00*/  ISETP.GE.AND P6, PT, R13, RZ, PT ;  /* 0x000000ff0d00720c */ /* 0x000fe20003fc6270 */
[----:B------:R-:W-:Y:S01]  /*4c10*/  IMAD.HI.U32 R5, R4, R41, RZ ;  /* 0x0000002904057227 */ /* 0x000fe200078e00ff */
[----:B------:R-:W-:-:S02]  /*4c20*/  ISETP.GT.U32.AND P5, PT, R0, R39, PT ;  /* 0x000000270000720c */ /* 0x000fc40003fa4070 */
[----:B------:R-:W-:Y:S01]  /*4c30*/  LOP3.LUT R13, R3, 0x1c, RZ, 0xfc, !PT ;  /* 0x0000001c030d7812 */ /* 0x000fe200078efcff */
[----:B------:R-:W-:-:S04]  /*4c40*/  IMAD.HI.U32 R7, R4, R43, RZ ;  /* 0x0000002b04077227 */ /* 0x000fc800078e00ff */
[----:B------:R-:W-:Y:S02]  /*4c50*/  IMAD.MOV R5, RZ, RZ, -R5 ;  /* 0x000000ffff057224 */ /* 0x000fe400078e0a05 */
[----:B------:R-:W-:Y:S02]  /*4c60*/  IMAD.MOV R7, RZ, RZ, -R7 ;  /* 0x000000ffff077224 */ /* 0x000fe400078e0a07 */
[----:B------:R-:W-:Y:S01]  /*4c70*/  @!P2 IMAD.MOV R37, RZ, RZ, -R37 ;  /* 0x000000ffff25a224 */ /* 0x000fe200078e0a25 */
[----:B------:R-:W-:Y:S01]  /*4c80*/  ISETP.GE.AND P2, PT, R15, RZ, PT ;  /* 0x000000ff0f00720c */ /* 0x000fe20003f46270 */
[--C-:B------:R-:W-:Y:S01]  /*4c90*/  @!P3 IMAD.IADD R69, R69, 0x1, -R0.reuse ;  /* 0x000000014545b824 */ /* 0x100fe200078e0a00 */
[----:B------:R-:W-:Y:S01]  /*4ca0*/  IABS R15, R23 ;  /* 0x00000017000f7213 */ /* 0x000fe20000000000 */
[--C-:B------:R-:W-:Y:S01]  /*4cb0*/  @!P0 IMAD.IADD R71, R71, 0x1, -R0.reuse ;  /* 0x0000000147478824 */ /* 0x100fe200078e0a00 */
[----:B------:R-:W-:Y:S01]  /*4cc0*/  ISETP.GE.AND P0, PT, R8, RZ, PT ;  /* 0x000000ff0800720c */ /* 0x000fe20003f06270 */
[C---:B------:R-:W-:Y:S01]  /*4cd0*/  IMAD R41, R0.reuse, R5, R41 ;  /* 0x0000000500297224 */ /* 0x040fe200078e0229 */
[C---:B------:R-:W-:Y:S01]  /*4ce0*/  ISETP.GT.U32.AND P3, PT, R0.reuse, R69, PT ;  /* 0x000000450000720c */ /* 0x040fe20003f64070 */
[C---:B------:R-:W-:Y:S01]  /*4cf0*/  IMAD R43, R0.reuse, R7, R43 ;  /* 0x00000007002b7224 */ /* 0x040fe200078e022b */
[----:B------:R-:W-:Y:S01]  /*4d00*/  LOP3.LUT R5, R3, 0x1f, RZ, 0xfc, !PT ;  /* 0x0000001f03057812 */ /* 0x000fe200078efcff */
[--C-:B------:R-:W-:Y:S01]  /*4d10*/  @!P5 IMAD.IADD R39, R39, 0x1, -R0.reuse ;  /* 0x000000012727d824 */ /* 0x100fe200078e0a00 */
[C---:B------:R-:W-:Y:S01]  /*4d20*/  ISETP.GT.U32.AND P5, PT, R0.reuse, R41, PT ;  /* 0x000000290000720c */ /* 0x040fe20003fa4070 */
[----:B------:R-:W-:Y:S01]  /*4d30*/  @!P6 IMAD.MOV R71, RZ, RZ, -R71 ;  /* 0x000000ffff47e224 */ /* 0x000fe200078e0a47 */
[----:B------:R-:W-:Y:S01]  /*4d40*/  ISETP.GT.U32.AND P6, PT, R0, R43, PT ;  /* 0x0000002b0000720c */ /* 0x000fe20003fc4070 */
[--C-:B------:R-:W-:Y:S01]  /*4d50*/  @!P1 IMAD.IADD R75, R75, 0x1, -R0.reuse ;  /* 0x000000014b4b9824 */ /* 0x100fe200078e0a00 */
[----:B------:R-:W-:Y:S01]  /*4d60*/  IABS R7, R5 ;  /* 0x0000000500077213 */ /* 0x000fe20000000000 */
[----:B------:R-:W-:Y:S01]  /*4d70*/  @!P2 IMAD.MOV R39, RZ, RZ, -R39 ;  /* 0x000000ffff27a224 */ /* 0x000fe200078e0a27 */
[----:B------:R-:W-:Y:S01]  /*4d80*/  ISETP.GE.AND P2, PT, R5, RZ, PT ;  /* 0x000000ff0500720c */ /* 0x000fe20003f46270 */
[----:B------:R-:W-:Y:S01]  /*4d90*/  @!P4 IMAD.MOV R75, RZ, RZ, -R75 ;  /* 0x000000ffff4bc224 */ /* 0x000fe200078e0a4b */
[----:B------:R-:W-:Y:S01]  /*4da0*/  LOP3.LUT R5, R3, 0x1e, RZ, 0xfc, !PT ;  /* 0x0000001e03057812 */ /* 0x000fe200078efcff */
[----:B------:R-:W-:Y:S01]  /*4db0*/  @!P3 IMAD.IADD R69, R69, 0x1, -R0 ;  /* 0x000000014545b824 */ /* 0x000fe200078e0a00 */
[----:B------:R-:W-:-:S02]  /*4dc0*/  ISETP.GE.AND P4, PT, R9, RZ, PT ;  /* 0x000000ff0900720c */ /* 0x000fc40003f86270 */
[----:B------:R-:W-:Y:S01]  /*4dd0*/  ISETP.GE.AND P3, PT, R5, RZ, PT ;  /* 0x000000ff0500720c */ /* 0x000fe20003f66270 */
[--C-:B------:R-:W-:Y:S01]  /*4de0*/  @!P5 IMAD.IADD R41, R41, 0x1, -R0.reuse ;  /* 0x000000012929d824 */ /* 0x100fe200078e0a00 */
[----:B------:R-:W-:Y:S01]  /*4df0*/  IABS R9, R5 ;  /* 0x0000000500097213 */ /* 0x000fe20000000000 */
[----:B------:R-:W-:Y:S01]  /*4e00*/  @!P6 IMAD.IADD R43, R43, 0x1, -R0 ;  /* 0x000000012b2be824 */ /* 0x000fe200078e0a00 */
[----:B------:R-:W-:Y:S01]  /*4e10*/  ISETP.GE.AND P1, PT, R17, RZ, PT ;  /* 0x000000ff1100720c */ /* 0x000fe20003f26270 */
[----:B------:R-:W-:Y:S01]  /*4e20*/  IMAD.HI.U32 R5, R4, R7, RZ ;  /* 0x0000000704057227 */ /* 0x000fe200078e00ff */
[C---:B------:R-:W-:Y:S02]  /*4e30*/  ISETP.GT.U32.AND P5, PT, R0.reuse, R41, PT ;  /* 0x000000290000720c */ /* 0x040fe40003fa4070 */
[----:B------:R-:W-:Y:S01]  /*4e40*/  ISETP.GT.U32.AND P6, PT, R0, R43, PT ;  /* 0x0000002b0000720c */ /* 0x000fe20003fc4070 */
[----:B------:R-:W-:Y:S01]  /*4e50*/  IMAD.MOV R5, RZ, RZ, -R5 ;  /* 0x000000ffff057224 */ /* 0x000fe200078e0a05 */
[----:B------:R-:W-:-:S02]  /*4e60*/  LOP3.LUT R8, R3, 0x1d, RZ, 0xfc, !PT ;  /* 0x0000001d03087812 */ /* 0x000fc400078efcff */
[----:B------:R-:W-:Y:S01]  /*4e70*/  LOP3.LUT R17, R3, 0x1a, RZ, 0xfc, !PT ;  /* 0x0000001a03117812 */ /* 0x000fe200078efcff */
[----:B------:R-:W-:Y:S01]  /*4e80*/  IMAD R64, R0, R5, R7 ;  /* 0x0000000500407224 */ /* 0x000fe200078e0207 */
[----:B------:R-:W-:Y:S01]  /*4e90*/  IABS R11, R8 ;  /* 0x00000008000b7213 */ /* 0x000fe20000000000 */
[----:B------:R-:W-:-:S04]  /*4ea0*/  IMAD.HI.U32 R5, R4, R9, RZ ;  /* 0x0000000904057227 */ /* 0x000fc800078e00ff */
[----:B------:R-:W-:Y:S02]  /*4eb0*/  IMAD.MOV R5, RZ, RZ, -R5 ;  /* 0x000000ffff057224 */ /* 0x000fe400078e0a05 */
[--C-:B------:R-:W-:Y:S01]  /*4ec0*/  @!P5 IMAD.IADD R41, R41, 0x1, -R0.reuse ;  /* 0x000000012929d824 */ /* 0x100fe200078e0a00 */
[C---:B------:R-:W-:Y:S01]  /*4ed0*/  ISETP.GT.U32.AND P5, PT, R0.reuse, R64, PT ;  /* 0x000000400000720c */ /* 0x040fe20003fa4070 */
[----:B------:R-:W-:Y:S01]  /*4ee0*/  @!P6 IMAD.IADD R43, R43, 0x1, -R0 ;  /* 0x000000012b2be824 */ /* 0x000fe200078e0a00 */
[----:B------:R-:W-:Y:S01]  /*4ef0*/  ISETP.GE.AND P6, PT, R13, RZ, PT ;  /* 0x000000ff0d00720c */ /* 0x000fe20003fc6270 */
[C---:B------:R-:W-:Y:S02]  /*4f00*/  IMAD R62, R0.reuse, R5, R9 ;  /* 0x00000005003e7224 */ /* 0x040fe400078e0209 */
[----:B------:R-:W-:Y:S02]  /*4f10*/  @!P4 IMAD.MOV R43, RZ, RZ, -R43 ;  /* 0x000000ffff2bc224 */ /* 0x000fe400078e0a2b */
[----:B------:R-:W-:Y:S01]  /*4f20*/  @!P1 IMAD.MOV R69, RZ, RZ, -R69 ;  /* 0x000000ffff459224 */ /* 0x000fe200078e0a45 */
[----:B------:R-:W-:Y:S01]  /*4f30*/  ISETP.GT.U32.AND P4, PT, R0, R62, PT ;  /* 0x0000003e0000720c */ /* 0x000fe20003f84070 */
[----:B------:R-:W-:Y:S01]  /*4f40*/  IMAD.HI.U32 R7, R4, R11, RZ ;  /* 0x0000000b04077227 */ /* 0x000fe200078e00ff */
[----:B------:R-:W-:-:S02]  /*4f50*/  ISETP.GE.AND P1, PT, R8, RZ, PT ;  /* 0x000000ff0800720c */ /* 0x000fc40003f26270 */
[----:B------:R-:W-:Y:S01]  /*4f60*/  IABS R8, R13 ;  /* 0x0000000d00087213 */ /* 0x000fe20000000000 */
[----:B------:R-:W-:Y:S01]  /*4f70*/  IMAD.MOV R7, RZ, RZ, -R7 ;  /* 0x000000ffff077224 */ /* 0x000fe200078e0a07 */
[----:B------:R-:W-:Y:S01]  /*4f80*/  IABS R13, R19 ;  /* 0x00000013000d7213 */ /* 0x000fe20000000000 */
[----:B------:R-:W-:Y:S02]  /*4f90*/  @!P5 IMAD.IADD R64, R64, 0x1, -R0 ;  /* 0x000000014040d824 */ /* 0x000fe400078e0a00 */
[----:B------:R-:W-:Y:S01]  /*4fa0*/  IMAD.MOV.U32 R9, RZ, RZ, R8 ;  /* 0x000000ffff097224 */ /* 0x000fe200078e0008 */
[----:B------:R-:W-:Y:S01]  /*4fb0*/  IABS R8, R21 ;  /* 0x0000001500087213 */ /* 0x000fe20000000000 */
[----:B------:R-:W-:Y:S01]  /*4fc0*/  IMAD R60, R0, R7, R11 ;  /* 0x00000007003c7224 */ /* 0x000fe200078e020b */
[----:B------:R-:W-:Y:S01]  /*4fd0*/  LOP3.LUT R7, R3, 0x1b, RZ, 0xfc, !PT ;  /* 0x0000001b03077812 */ /* 0x000fe200078efcff */
[----:B------:R-:W-:Y:S01]  /*4fe0*/  IMAD.HI.U32 R5, R4, R9, RZ ;  /* 0x0000000904057227 */ /* 0x000fe200078e00ff */
[----:B------:R-:W-:-:S02]  /*4ff0*/  ISETP.GT.U32.AND P5, PT, R0, R64, PT ;  /* 0x000000400000720c */ /* 0x000fc40003fa4070 */
[----:B------:R-:W-:Y:S01]  /*5000*/  IABS R11, R17 ;  /* 0x00000011000b7213 */ /* 0x000fe20000000000 */
[----:B------:R-:W-:Y:S01]  /*5010*/  @!P0 IMAD.MOV R41, RZ, RZ, -R41 ;  /* 0x000000ffff298224 */ /* 0x000fe200078e0a29 */
[----:B------:R-:W-:Y:S01]  /*5020*/  ISETP.GE.AND P0, PT, R7, RZ, PT ;  /* 0x000000ff0700720c */ /* 0x000fe20003f06270 */
[----:B------:R-:W-:Y:S01]  /*5030*/  @!P4 IMAD.IADD R62, R62, 0x1, -R0 ;  /* 0x000000013e3ec824 */ /* 0x000fe200078e0a00 */
[----:B------:R-:W-:Y:S01]  /*5040*/  IABS R7, R7 ;  /* 0x0000000700077213 */ /* 0x000fe20000000000 */
[----:B------:R-:W-:-:S03]  /*5050*/  IMAD.MOV R5, RZ, RZ, -R5 ;  /* 0x000000ffff057224 */ /* 0x000fc600078e0a05 */
[C---:B------:R-:W-:Y:S01]  /*5060*/  ISETP.GT.U32.AND P4, PT, R0.reuse, R62, PT ;  /* 0x0000003e0000720c */ /* 0x040fe20003f84070 */
[----:B------:R-:W-:Y:S02]  /*5070*/  IMAD R58, R0, R5, R9 ;  /* 0x00000005003a7224 */ /* 0x000fe400078e0209 */
[----:B------:R-:W-:Y:S02]  /*5080*/  IMAD.MOV.U32 R9, RZ, RZ, R7 ;  /* 0x000000ffff097224 */ /* 0x000fe400078e0007 */
[----:B------:R-:W-:Y:S01]  /*5090*/  @!P5 IMAD.IADD R64, R64, 0x1, -R0 ;  /* 0x000000014040d824 */ /* 0x000fe200078e0a00 */
[----:B------:R-:W-:Y:S01]  /*50a0*/  ISETP.GT.U32.AND P5, PT, R0, R60, PT ;  /* 0x0000003c0000720c */ /* 0x000fe20003fa4070 */
[----:B------:R-:W-:-:S04]  /*50b0*/  IMAD.HI.U32 R5, R4, R9, RZ ;  /* 0x0000000904057227 */ /* 0x000fc800078e00ff */
[----:B------:R-:W-:Y:S02]  /*50c0*/  IMAD.MOV R5, RZ, RZ, -R5 ;  /* 0x000000ffff057224 */ /* 0x000fe400078e0a05 */
[----:B------:R-:W-:Y:S01]  /*50d0*/  @!P4 IMAD.IADD R62, R62, 0x1, -R0 ;  /* 0x000000013e3ec824 */ /* 0x000fe200078e0a00 */
[C---:B------:R-:W-:Y:S01]  /*50e0*/  ISETP.GT.U32.AND P4, PT, R0.reuse, R58, PT ;  /* 0x0000003a0000720c */ /* 0x040fe20003f84070 */
[----:B------:R-:W-:Y:S02]  /*50f0*/  IMAD R56, R0, R5, R9 ;  /* 0x0000000500387224 */ /* 0x000fe400078e0209 */
[----:B------:R-:W-:-:S04]  /*5100*/  IMAD.HI.U32 R5, R4, R13, RZ ;  /* 0x0000000d04057227 */ /* 0x000fc800078e00ff */
[----:B------:R-:W-:Y:S02]  /*5110*/  IMAD.MOV R52, RZ, RZ, -R5 ;  /* 0x000000ffff347224 */ /* 0x000fe400078e0a05 */
[----:B------:R-:W-:-:S04]  /*5120*/  IMAD.HI.U32 R7, R4, R11, RZ ;  /* 0x0000000b04077227 */ /* 0x000fc800078e00ff */
[----:B------:R-:W-:Y:S02]  /*5130*/  @!P5 IMAD.IADD R60, R60, 0x1, -R0 ;  /* 0x000000013c3cd824 */ /* 0x000fe400078e0a00 */
[C---:B------:R-:W-:Y:S01]  /*5140*/  IMAD R52, R0.reuse, R52, R13 ;  /* 0x0000003400347224 */ /* 0x040fe200078e020d */
[----:B------:R-:W-:Y:S01]  /*5150*/  LOP3.LUT R13, R3, 0x15, RZ, 0xfc, !PT ;  /* 0x00000015030d7812 */ /* 0x000fe200078efcff */
[----:B------:R-:W-:Y:S01]  /*5160*/  IMAD.MOV R7, RZ, RZ, -R7 ;  /* 0x000000ffff077224 */ /* 0x000fe200078e0a07 */
[C---:B------:R-:W-:Y:S01]  /*5170*/  ISETP.GT.U32.AND P5, PT, R0.reuse, R60, PT ;  /* 0x0000003c0000720c */ /* 0x040fe20003fa4070 */
[----:B------:R-:W-:Y:S01]  /*5180*/  @!P2 IMAD.MOV R64, RZ, RZ, -R64 ;  /* 0x000000ffff40a224 */ /* 0x000fe200078e0a40 */
[----:B------:R-:W-:Y:S01]  /*5190*/  ISETP.GT.U32.AND P2, PT, R0, R56, PT ;  /* 0x000000380000720c */ /* 0x000fe20003f44070 */
[----:B------:R-:W-:Y:S01]  /*51a0*/  @!P4 IMAD.IADD R58, R58, 0x1, -R0 ;  /* 0x000000013a3ac824 */ /* 0x000fe200078e0a00 */
[C---:B------:R-:W-:Y:S01]  /*51b0*/  ISETP.GT.U32.AND P4, PT, R0.reuse, R52, PT ;  /* 0x000000340000720c */ /* 0x040fe20003f84070 */
[----:B------:R-:W-:-:S02]  /*51c0*/  IMAD R54, R0, R7, R11 ;  /* 0x0000000700367224 */ /* 0x000fc400078e020b */
[----:B------:R-:W-:Y:S01]  /*51d0*/  IMAD.MOV.U32 R11, RZ, RZ, R15 ;  /* 0x000000ffff0b7224 */ /* 0x000fe200078e000f */
[C---:B------:R-:W-:Y:S01]  /*51e0*/  LOP3.LUT R15, R3.reuse, 0x14, RZ, 0xfc, !PT ;  /* 0x00000014030f7812 */ /* 0x040fe200078efcff */
[----:B------:R-:W-:Y:S01]  /*51f0*/  IMAD.MOV.U32 R9, RZ, RZ, R8 ;  /* 0x000000ffff097224 */ /* 0x000fe200078e0008 */
[----:B------:R-:W-:Y:S01]  /*5200*/  LOP3.LUT R8, R3, 0x16, RZ, 0xfc, !PT ;  /* 0x0000001603087812 */ /* 0x000fe200078efcff */
[----:B------:R-:W-:-:S04]  /*5210*/  IMAD.HI.U32 R7, R4, R11, RZ ;  /* 0x0000000b04077227 */ /* 0x000fc800078e00ff */
[----:B------:R-:W-:Y:S02]  /*5220*/  IMAD.MOV R7, RZ, RZ, -R7 ;  /* 0x000000ffff077224 */ /* 0x000fe400078e0a07 */
[----:B------:R-:W-:-:S04]  /*5230*/  IMAD.HI.U32 R5, R4, R9, RZ ;  /* 0x0000000904057227 */ /* 0x000fc800078e00ff */
[--C-:B------:R-:W-:Y:S01]  /*5240*/  @!P5 IMAD.IADD R60, R60, 0x1, -R0.reuse ;  /* 0x000000013c3cd824 */ /* 0x100fe200078e0a00 */
[----:B------:R-:W-:Y:S01]  /*5250*/  ISETP.GE.AND P5, PT, R17, RZ, PT ;  /* 0x000000ff1100720c */ /* 0x000fe20003fa6270 */
[----:B------:R-:W-:Y:S01]  /*5260*/  IMAD R48, R0, R7, R11 ;  /* 0x0000000700307224 */ /* 0x000fe200078e020b */
[----:B------:R-:W-:Y:S01]  /*5270*/  IABS R7, R8 ;  /* 0x0000000800077213 */ /* 0x000fe20000000000 */
[--C-:B------:R-:W-:Y:S01]  /*5280*/  @!P2 IMAD.IADD R56, R56, 0x1, -R0.reuse ;  /* 0x000000013838a824 */ /* 0x100fe200078e0a00 */
[----:B------:R-:W-:Y:S01]  /*5290*/  ISETP.GT.U32.AND P2, PT, R0, R58, PT ;  /* 0x0000003a0000720c */ /* 0x000fe20003f44070 */
[----:B------:R-:W-:Y:S01]  /*52a0*/  @!P4 IMAD.IADD R52, R52, 0x1, -R0 ;  /* 0x000000013434c824 */ /* 0x000fe200078e0a00 */
[----:B------:R-:W-:Y:S01]  /*52b0*/  IABS R11, R15 ;  /* 0x0000000f000b7213 */ /* 0x000fe20000000000 */
[----:B------:R-:W-:Y:S01]  /*52c0*/  IMAD.MOV R5, RZ, RZ, -R5 ;  /* 0x000000ffff057224 */ /* 0x000fe200078e0a05 */
[----:B------:R-:W-:Y:S01]  /*52d0*/  LOP3.LUT R17, R3, 0x13, RZ, 0xfc, !PT ;  /* 0x0000001303117812 */ /* 0x000fe200078efcff */
[----:B------:R-:W-:Y:S01]  /*52e0*/  @!P1 IMAD.MOV R60, RZ, RZ, -R60 ;  /* 0x000000ffff3c9224 */ /* 0x000fe200078e0a3c */
[C---:B------:R-:W-:Y:S01]  /*52f0*/  ISETP.GT.U32.AND P1, PT, R0.reuse, R52, PT ;  /* 0x000000340000720c */ /* 0x040fe20003f24070 */
[----:B------:R-:W-:Y:S01]  /*5300*/  IMAD R50, R0, R5, R9 ;  /* 0x0000000500327224 */ /* 0x000fe200078e0209 */
[----:B------:R-:W-:Y:S01]  /*5310*/  IABS R9, R13 ;  /* 0x0000000d00097213 */ /* 0x000fe20000000000 */
[----:B------:R-:W-:-:S04]  /*5320*/  IMAD.HI.U32 R5, R4, R7, RZ ;  /* 0x0000000704057227 */ /* 0x000fc800078e00ff */
[----:B------:R-:W-:Y:S02]  /*5330*/  IMAD.MOV R5, RZ, RZ, -R5 ;  /* 0x000000ffff057224 */ /* 0x000fe400078e0a05 */
[----:B------:R-:W-:Y:S01]  /*5340*/  @!P3 IMAD.MOV R62, RZ, RZ, -R62 ;  /* 0x000000ffff3eb224 */ /* 0x000fe200078e0a3e */
[----:B------:R-:W-:Y:S01]  /*5350*/  ISETP.GT.U32.AND P3, PT, R0, R54, PT ;  /* 0x000000360000720c */ /* 0x000fe20003f64070 */
[--C-:B------:R-:W-:Y:S01]  /*5360*/  @!P2 IMAD.IADD R58, R58, 0x1, -R0.reuse ;  /* 0x000000013a3aa824 */ /* 0x100fe200078e0a00 */
        /* <DEDUP_REMOVED lines=8> */
[--C-:B------:R-:W-:Y:S01]  /*53f0*/  @!P2 IMAD.IADD R50, R50, 0x1, -R0.reuse ;  /* 0x000000013232a824 */ /* 0x100fe200078e0a00 */
[----:B------:R-:W-:Y:S01]  /*5400*/  ISETP.GE.AND P2, PT, R21, RZ, PT ;  /* 0x000000ff1500720c */ /* 0x000fe20003f46270 */
[C---:B------:R-:W-:Y:S01]  /*5410*/  IMAD R116, R0.reuse, R7, R11 ;  /* 0x0000000700747224 */ /* 0x040fe200078e020b */
[----:B------:R-:W-:Y:S01]  /*5420*/  ISETP.GT.U32.AND P4, PT, R0, R54, PT ;  /* 0x000000360000720c */ /* 0x000fe20003f84070 */
[----:B------:R-:W-:Y:S01]  /*5430*/  IMAD.HI.U32 R5, R4, R9, RZ ;  /* 0x0000000904057227 */ /* 0x000fe200078e00ff */
[----:B------:R-:W-:Y:S02]  /*5440*/  IABS R7, R17 ;  /* 0x0000001100077213 */ /* 0x000fe40000000000 */
[----:B------:R-:W-:Y:S01]  /*5450*/  LOP3.LUT R21, R3, 0xb, RZ, 0xfc, !PT ;  /* 0x0000000b03157812 */ /* 0x000fe200078efcff */
[----:B------:R-:W-:Y:S01]  /*5460*/  @!P1 IMAD.IADD R46, R46, 0x1, -R0 ;  /* 0x000000012e2e9824 */ /* 0x000fe200078e0a00 */
[----:B------:R-:W-:Y:S01]  /*5470*/  ISETP.GT.U32.AND P1, PT, R0, R50, PT ;  /* 0x000000320000720c */ /* 0x000fe20003f24070 */
[----:B------:R-:W-:-:S02]  /*5480*/  IMAD.MOV R5, RZ, RZ, -R5 ;  /* 0x000000ffff057224 */ /* 0x000fc400078e0a05 */
[----:B------:R-:W-:Y:S01]  /*5490*/  @!P6 IMAD.MOV R58, RZ, RZ, -R58 ;  /* 0x000000ffff3ae224 */ /* 0x000fe200078e0a3a */
[----:B------:R-:W-:Y:S01]  /*54a0*/  ISETP.GT.U32.AND P6, PT, R0, R46, PT ;  /* 0x0000002e0000720c */ /* 0x000fe20003fc4070 */
        /* <DEDUP_REMOVED lines=8> */
[----:B------:R-:W-:Y:S01]  /*5530*/  ISETP.GT.U32.AND P1, PT, R0, R116, PT ;  /* 0x000000740000720c */ /* 0x000fe20003f24070 */
[----:B------:R-:W-:Y:S01]  /*5540*/  IMAD.HI.U32 R5, R4, R7, RZ ;  /* 0x0000000704057227 */ /* 0x000fe200078e00ff */
[----:B------:R-:W-:-:S03]  /*5550*/  ISETP.GT.U32.AND P5, PT, R0, R44, PT ;  /* 0x0000002c0000720c */ /* 0x000fc60003fa4070 */
[----:B------:R-:W-:Y:S02]  /*5560*/  @!P2 IMAD.MOV R50, RZ, RZ, -R50 ;  /* 0x000000ffff32a224 */ /* 0x000fe400078e0a32 */
[----:B------:R-:W-:Y:S01]  /*5570*/  @!P4 IMAD.MOV R52, RZ, RZ, -R52 ;  /* 0x000000ffff34c224 */ /* 0x000fe200078e0a34 */
[----:B------:R-:W-:Y:S01]  /*5580*/  ISETP.GE.AND P4, PT, R8, RZ, PT ;  /* 0x000000ff0800720c */ /* 0x000fe20003f86270 */
[----:B------:R-:W-:Y:S01]  /*5590*/  IMAD.MOV R5, RZ, RZ, -R5 ;  /* 0x000000ffff057224 */ /* 0x000fe200078e0a05 */
[----:B------:R-:W-:Y:S01]  /*55a0*/  LOP3.LUT R8, R3, 0x12, RZ, 0xfc, !PT ;  /* 0x0000001203087812 */ /* 0x000fe200078efcff */
[--C-:B------:R-:W-:Y:S01]  /*55b0*/  @!P6 IMAD.IADD R46, R46, 0x1, -R0.reuse ;  /* 0x000000012e2ee824 */ /* 0x100fe200078e0a00 */
[----:B------:R-:W-:Y:S01]  /*55c0*/  ISETP.GE.AND P6, PT, R15, RZ, PT ;  /* 0x000000ff0f00720c */ /* 0x000fe20003fc6270 */
[--C-:B------:R-:W-:Y:S01]  /*55d0*/  @!P1 IMAD.IADD R116, R116, 0x1, -R0.reuse ;  /* 0x0000000174749824 */ /* 0x100fe200078e0a00 */
[----:B------:R-:W-:Y:S01]  /*55e0*/  IABS R9, R8 ;  /* 0x0000000800097213 */ /* 0x000fe20000000000 */
[----:B------:R-:W-:Y:S01]  /*55f0*/  @!P3 IMAD.IADD R48, R48, 0x1, -R0 ;  /* 0x000000013030b824 */ /* 0x000fe200078e0a00 */
[----:B------:R-:W-:Y:S01]  /*5600*/  ISETP.GE.AND P3, PT, R23, RZ, PT ;  /* 0x000000ff1700720c */ /* 0x000fe20003f66270 */
[C---:B------:R-:W-:Y:S01]  /*5610*/  IMAD R38, R0.reuse, R5, R7 ;  /* 0x0000000500267224 */ /* 0x040fe200078e0207 */
[----:B------:R-:W-:Y:S01]  /*5620*/  ISETP.GT.U32.AND P2, PT, R0, R116, PT ;  /* 0x000000740000720c */ /* 0x000fe20003f44070 */
[----:B------:R-:W-:Y:S01]  /*5630*/  IMAD.HI.U32 R5, R4, R9, RZ ;  /* 0x0000000904057227 */ /* 0x000fe200078e00ff */
[----:B------:R-:W-:-:S02]  /*5640*/  LOP3.LUT R7, R3, 0x10, RZ, 0xfc, !PT ;  /* 0x0000001003077812 */ /* 0x000fc400078efcff */
[----:B------:R-:W-:Y:S01]  /*5650*/  LOP3.LUT R23, R3, 0xa, RZ, 0xfc, !PT ;  /* 0x0000000a03177812 */ /* 0x000fe200078efcff */
[----:B------:R-:W-:Y:S01]  /*5660*/  @!P0 IMAD.MOV R56, RZ, RZ, -R56 ;  /* 0x000000ffff388224 */ /* 0x000fe200078e0a38 */
[----:B------:R-:W-:Y:S01]  /*5670*/  ISETP.GT.U32.AND P0, PT, R0, R48, PT ;  /* 0x000000300000720c */ /* 0x000fe20003f04070 */
[----:B------:R-:W-:Y:S01]  /*5680*/  @!P5 IMAD.IADD R44, R44, 0x1, -R0 ;  /* 0x000000012c2cd824 */ /* 0x000fe200078e0a00 */
[----:B------:R-:W-:Y:S01]  /*5690*/  IABS R11, R7 ;  /* 0x00000007000b7213 */ /* 0x000fe20000000000 */
[----:B------:R-:W-:Y:S01]  /*56a0*/  IMAD.MOV R5, RZ, RZ, -R5 ;  /* 0x000000ffff057224 */ /* 0x000fe200078e0a05 */
[----:B------:R-:W-:Y:S01]  /*56b0*/  ISETP.GE.AND P5, PT, R17, RZ, PT ;  /* 0x000000ff1100720c */ /* 0x000fe20003fa6270 */
[----:B------:R-:W-:Y:S01]  /*56c0*/  @!P4 IMAD.MOV R46, RZ, RZ, -R46 ;  /* 0x000000ffff2ec224 */ /* 0x000fe200078e0a2e */
[C---:B------:R-:W-:Y:S01]  /*56d0*/  ISETP.GT.U32.AND P1, PT, R0.reuse, R44, PT ;  /* 0x0000002c0000720c */ /* 0x040fe20003f24070 */
[C---:B------:R-:W-:Y:S01]  /*56e0*/  IMAD R36, R0.reuse, R5, R9 ;  /* 0x0000000500247224 */ /* 0x040fe200078e0209 */
[----:B------:R-:W-:Y:S01]  /*56f0*/  ISETP.GT.U32.AND P4, PT, R0, R38, PT ;  /* 0x000000260000720c */ /* 0x000fe20003f84070 */
[----:B------:R-:W-:Y:S01]  /*5700*/  @!P2 IMAD.IADD R116, R116, 0x1, -R0 ;  /* 0x000000017474a824 */ /* 0x000fe200078e0a00 */
[----:B------:R-:W-:-:S02]  /*5710*/  LOP3.LUT R5, R3, 0x11, RZ, 0xfc, !PT ;  /* 0x0000001103057812 */ /* 0x000fc400078efcff */
[----:B------:R-:W-:Y:S01]  /*5720*/  ISETP.GE.AND P2, PT, R7, RZ, PT ;  /* 0x000000ff0700720c */ /* 0x000fe20003f46270 */
[----:B------:R-:W-:Y:S01]  /*5730*/  @!P6 IMAD.MOV R116, RZ, RZ, -R116 ;  /* 0x000000ffff74e224 */ /* 0x000fe200078e0a74 */
[----:B------:R-:W-:Y:S01]  /*5740*/  ISETP.GT.U32.AND P6, PT, R0, R36, PT ;  /* 0x000000240000720c */ /* 0x000fe20003fc4070 */
[----:B------:R-:W-:Y:S01]  /*5750*/  @!P0 IMAD.IADD R48, R48, 0x1, -R0 ;  /* 0x0000000130308824 */ /* 0x000fe200078e0a00 */
[----:B------:R-:W-:Y:S01]  /*5760*/  IABS R9, R5 ;  /* 0x0000000500097213 */ /* 0x000fe20000000000 */
[----:B------:R-:W-:Y:S01]  /*5770*/  IMAD.HI.U32 R7, R4, R11, RZ ;  /* 0x0000000b04077227 */ /* 0x000fe200078e00ff */
[----:B------:R-:W-:Y:S02]  /*5780*/  ISETP.GE.AND P0, PT, R13, RZ, PT ;  /* 0x000000ff0d00720c */ /* 0x000fe40003f06270 */
[----:B------:R-:W-:Y:S01]  /*5790*/  LOP3.LUT R17, R3, 0xe, RZ, 0xfc, !PT ;  /* 0x0000000e03117812 */ /* 0x000fe200078efcff */
[----:B------:R-:W-:Y:S01]  /*57a0*/  @!P3 IMAD.MOV R48, RZ, RZ, -R48 ;  /* 0x000000ffff30b224 */ /* 0x000fe200078e0a30 */
[----:B------:R-:W-:Y:S01]  /*57b0*/  ISETP.GE.AND P3, PT, R8, RZ, PT ;  /* 0x000000ff0800720c */ /* 0x000fe20003f66270 */
[--C-:B------:R-:W-:Y:S01]  /*57c0*/  @!P1 IMAD.IADD R44, R44, 0x1, -R0.reuse ;  /* 0x000000012c2c9824 */ /* 0x100fe200078e0a00 */
[----:B------:R-:W-:Y:S01]  /*57d0*/  ISETP.GE.AND P1, PT, R5, RZ, PT ;  /* 0x000000ff0500720c */ /* 0x000fe20003f26270 */
[----:B------:R-:W-:Y:S01]  /*57e0*/  @!P4 IMAD.IADD R38, R38, 0x1, -R0 ;  /* 0x000000012626c824 */ /* 0x000fe200078e0a00 */
[----:B------:R-:W-:Y:S01]  /*57f0*/  LOP3.LUT R8, R3, 0xf, RZ, 0xfc, !PT ;  /* 0x0000000f03087812 */ /* 0x000fe200078efcff */
[----:B------:R-:W-:Y:S01]  /*5800*/  IMAD.HI.U32 R5, R4, R9, RZ ;  /* 0x0000000904057227 */ /* 0x000fe200078e00ff */
[----:B------:R-:W-:-:S02]  /*5810*/  IABS R15, R17 ;  /* 0x00000011000f7213 */ /* 0x000fc40000000000 */
[----:B------:R-:W-:Y:S01]  /*5820*/  IABS R13, R8 ;  /* 0x00000008000d7213 */ /* 0x000fe20000000000 */
[----:B------:R-:W-:Y:S01]  /*5830*/  @!P6 IMAD.IADD R36, R36, 0x1, -R0 ;  /* 0x000000012424e824 */ /* 0x000fe200078e0a00 */
[C---:B------:R-:W-:Y:S01]  /*5840*/  ISETP.GT.U32.AND P4, PT, R0.reuse, R38, PT ;  /* 0x000000260000720c */ /* 0x040fe20003f84070 */
[----:B------:R-:W-:Y:S02]  /*5850*/  IMAD.MOV R5, RZ, RZ, -R5 ;  /* 0x000000ffff057224 */ /* 0x000fe400078e0a05 */
[----:B------:R-:W-:Y:S01]  /*5860*/  IMAD.MOV R7, RZ, RZ, -R7 ;  /* 0x000000ffff077224 */ /* 0x000fe200078e0a07 */
[C---:B------:R-:W-:Y:S01]  /*5870*/  ISETP.GT.U32.AND P6, PT, R0.reuse, R36, PT ;  /* 0x000000240000720c */ /* 0x040fe20003fc4070 */
[----:B------:R-:W-:Y:S02]  /*5880*/  IMAD R34, R0, R5, R9 ;  /* 0x0000000500227224 */ /* 0x000fe400078e0209 */
[----:B------:R-:W-:-:S04]  /*5890*/  IMAD.HI.U32 R5, R4, R13, RZ ;  /* 0x0000000d04057227 */ /* 0x000fc800078e00ff */
[----:B------:R-:W-:Y:S02]  /*58a0*/  IMAD.MOV R5, RZ, RZ, -R5 ;  /* 0x000000ffff057224 */ /* 0x000fe400078e0a05 */
[----:B------:R-:W-:Y:S01]  /*58b0*/  IMAD R114, R0, R7, R11 ;  /* 0x0000000700727224 */ /* 0x000fe200078e020b */
[----:B------:R-:W-:Y:S01]  /*58c0*/  IABS R11, R21 ;  /* 0x00000015000b7213 */ /* 0x000fe20000000000 */
        /* <DEDUP_REMOVED lines=9> */
[----:B------:R-:W-:Y:S01]  /*5960*/  @!P6 IMAD.IADD R36, R36, 0x1, -R0 ;  /* 0x000000012424e824 */ /* 0x000fe200078e0a00 */
[C---:B------:R-:W-:Y:S01]  /*5970*/  ISETP.GT.U32.AND P6, PT, R0.reuse, R112, PT ;  /* 0x000000700000720c */ /* 0x040fe20003fc4070 */
[----:B------:R-:W-:Y:S01]  /*5980*/  IMAD.MOV R7, RZ, RZ, -R7 ;  /* 0x000000ffff077224 */ /* 0x000fe200078e0a07 */
[----:B------:R-:W-:Y:S01]  /*5990*/  IABS R8, R19 ;  /* 0x0000001300087213 */ /* 0x000fe20000000000 */
[----:B------:R-:W-:Y:S02]  /*59a0*/  @!P3 IMAD.MOV R36, RZ, RZ, -R36 ;  /* 0x000000ffff24b224 */ /* 0x000fe400078e0a24 */
[----:B------:R-:W-:Y:S01]  /*59b0*/  IMAD R108, R0, R7, R15 ;  /* 0x00000007006c7224 */ /* 0x000fe200078e020f */
[----:B------:R-:W-:Y:S01]  /*59c0*/  LOP3.LUT R15, R3, 0xc, RZ, 0xfc, !PT ;  /* 0x0000000c030f7812 */ /* 0x000fe200078efcff */
[----:B------:R-:W-:-:S02]  /*59d0*/  IMAD.MOV.U32 R7, RZ, RZ, R8 ;  /* 0x000000ffff077224 */ /* 0x000fc400078e0008 */
[----:B------:R-:W-:Y:S01]  /*59e0*/  @!P4 IMAD.IADD R34, R34, 0x1, -R0 ;  /* 0x000000012222c824 */ /* 0x000fe200078e0a00 */
[----:B------:R-:W-:Y:S01]  /*59f0*/  IABS R9, R15 ;  /* 0x0000000f00097213 */ /* 0x000fe20000000000 */
[----:B------:R-:W-:-:S03]  /*5a00*/  IMAD.HI.U32 R5, R4, R7, RZ ;  /* 0x0000000704057227 */ /* 0x000fc600078e00ff */
[----:B------:R-:W-:Y:S01]  /*5a10*/  ISETP.GT.U32.AND P4, PT, R0, R34, PT ;  /* 0x000000220000720c */ /* 0x000fe20003f84070 */
[--C-:B------:R-:W-:Y:S02]  /*5a20*/  @!P5 IMAD.IADD R114, R114, 0x1, -R0.reuse ;  /* 0x000000017272d824 */ /* 0x100fe400078e0a00 */
[----:B------:R-:W-:Y:S01]  /*5a30*/  @!P6 IMAD.IADD R112, R112, 0x1, -R0 ;  /* 0x000000017070e824 */ /* 0x000fe200078e0a00 */
[----:B------:R-:W-:Y:S01]  /*5a40*/  ISETP.GE.AND P6, PT, R17, RZ, PT ;  /* 0x000000ff1100720c */ /* 0x000fe20003fc6270 */
[----:B------:R-:W-:Y:S01]  /*5a50*/  IMAD.MOV R5, RZ, RZ, -R5 ;  /* 0x000000ffff057224 */ /* 0x000fe200078e0a05 */
[----:B------:R-:W-:Y:S01]  /*5a60*/  ISETP.GT.U32.AND P5, PT, R0, R114, PT ;  /* 0x000000720000720c */ /* 0x000fe20003fa4070 */
[----:B------:R-:W-:Y:S01]  /*5a70*/  IMAD.HI.U32 R8, R4, R13, RZ ;  /* 0x0000000d04087227 */ /* 0x000fe200078e00ff */
[C---:B------:R-:W-:Y:S02]  /*5a80*/  ISETP.GT.U32.AND P3, PT, R0.reuse, R112, PT ;  /* 0x000000700000720c */ /* 0x040fe40003f64070 */
[----:B------:R-:W-:Y:S01]  /*5a90*/  LOP3.LUT R17, R3, 0x6, RZ, 0xfc, !PT ;  /* 0x0000000603117812 */ /* 0x000fe200078efcff */
[----:B------:R-:W-:-:S02]  /*5aa0*/  IMAD R104, R0, R5, R7 ;  /* 0x0000000500687224 */ /* 0x000fc400078e0207 */
[----:B------:R-:W-:-:S04]  /*5ab0*/  IMAD.HI.U32 R5, R4, R9, RZ ;  /* 0x0000000904057227 */ /* 0x000fc800078e00ff */
[----:B------:R-:W-:-:S04]  /*5ac0*/  IMAD.HI.U32 R7, R4, R11, RZ ;  /* 0x0000000b04077227 */ /* 0x000fc800078e00ff */
[----:B------:R-:W-:Y:S02]  /*5ad0*/  IMAD.MOV R5, RZ, RZ, -R5 ;  /* 0x000000ffff057224 */ /* 0x000fe400078e0a05 */
[----:B------:R-:W-:Y:S02]  /*5ae0*/  IMAD.MOV R7, RZ, RZ, -R7 ;  /* 0x000000ffff077224 */ /* 0x000fe400078e0a07 */
[----:B------:R-:W-:Y:S01]  /*5af0*/  IMAD R110, R0, R5, R9 ;  /* 0x00000005006e7224 */ /* 0x000fe200078e0209 */
[----:B------:R-:W-:Y:S01]  /*5b00*/  LOP3.LUT R9, R3, 0x8, RZ, 0xfc, !PT ;  /* 0x0000000803097812 */ /* 0x000fe200078efcff */
        /* <DEDUP_REMOVED lines=8> */
[----:B------:R-:W-:-:S02]  /*5b90*/  IMAD.MOV R8, RZ, RZ, -R8 ;  /* 0x000000ffff087224 */ /* 0x000fc400078e0a08 */
[--C-:B------:R-:W-:Y:S01]  /*5ba0*/  @!P4 IMAD.IADD R34, R34, 0x1, -R0.reuse ;  /* 0x000000012222c824 */ /* 0x100fe200078e0a00 */
[C---:B------:R-:W-:Y:S01]  /*5bb0*/  ISETP.GT.U32.AND P4, PT, R0.reuse, R108, PT ;  /* 0x0000006c0000720c */ /* 0x040fe20003f84070 */
[----:B------:R-:W-:Y:S01]  /*5bc0*/  IMAD R102, R0, R8, R13 ;  /* 0x0000000800667224 */ /* 0x000fe200078e020d */
[----:B------:R-:W-:Y:S01]  /*5bd0*/  LOP3.LUT R8, R3, 0x9, RZ, 0xfc, !PT ;  /* 0x0000000903087812 */ /* 0x000fe200078efcff */
[----:B------:R-:W-:Y:S02]  /*5be0*/  @!P5 IMAD.IADD R104, R104, 0x1, -R0 ;  /* 0x000000016868d824 */ /* 0x000fe400078e0a00 */
        /* <DEDUP_REMOVED lines=9> */
[----:B------:R-:W-:Y:S01]  /*5c80*/  @!P4 IMAD.IADD R108, R108, 0x1, -R0 ;  /* 0x000000016c6cc824 */ /* 0x000fe200078e0a00 */
[----:B------:R-:W-:Y:S01]  /*5c90*/  ISETP.GE.AND P4, PT, R19, RZ, PT ;  /* 0x000000ff1300720c */ /* 0x000fe20003f86270 */
[----:B------:R-:W-:Y:S01]  /*5ca0*/  IMAD.MOV R5, RZ, RZ, -R5 ;  /* 0x000000ffff057224 */ /* 0x000fe200078e0a05 */
[----:B------:R-:W-:Y:S01]  /*5cb0*/  LOP3.LUT R19, R3, 0x5, RZ, 0xfc, !PT ;  /* 0x0000000503137812 */ /* 0x000fe200078efcff */
[----:B------:R-:W-:Y:S01]  /*5cc0*/  @!P0 IMAD.MOV R112, RZ, RZ, -R112 ;  /* 0x000000ffff708224 */ /* 0x000fe200078e0a70 */
[C---:B------:R-:W-:Y:S01]  /*5cd0*/  ISETP.GT.U32.AND P5, PT, R0.reuse, R108, PT ;  /* 0x0000006c0000720c */ /* 0x040fe20003fa4070 */
[C---:B------:R-:W-:Y:S01]  /*5ce0*/  IMAD R100, R0.reuse, R5, R7 ;  /* 0x0000000500647224 */ /* 0x040fe200078e0207 */
[----:B------:R-:W-:Y:S01]  /*5cf0*/  ISETP.GT.U32.AND P0, PT, R0, R102, PT ;  /* 0x000000660000720c */ /* 0x000fe20003f04070 */
[--C-:B------:R-:W-:Y:S01]  /*5d00*/  @!P1 IMAD.IADD R104, R104, 0x1, -R0.reuse ;  /* 0x0000000168689824 */ /* 0x100fe200078e0a00 */
[----:B------:R-:W-:Y:S01]  /*5d10*/  IABS R7, R9 ;  /* 0x0000000900077213 */ /* 0x000fe20000000000 */
[----:B------:R-:W-:Y:S01]  /*5d20*/  @!P2 IMAD.IADD R110, R110, 0x1, -R0 ;  /* 0x000000016e6ea824 */ /* 0x000fe200078e0a00 */
[----:B------:R-:W-:-:S02]  /*5d30*/  ISETP.GT.U32.AND P2, PT, R0, R100, PT ;  /* 0x000000640000720c */ /* 0x000fc40003f44070 */
[----:B------:R-:W-:Y:S01]  /*5d40*/  ISETP.GE.AND P1, PT, R21, RZ, PT ;  /* 0x000000ff1500720c */ /* 0x000fe20003f26270 */
[----:B------:R-:W-:Y:S01]  /*5d50*/  IMAD.HI.U32 R5, R4, R7, RZ ;  /* 0x0000000704057227 */ /* 0x000fe200078e00ff */
[----:B------:R-:W-:Y:S02]  /*5d60*/  LOP3.LUT R21, R3, 0x4, RZ, 0xfc, !PT ;  /* 0x0000000403157812 */ /* 0x000fe400078efcff */
[----:B------:R-:W-:Y:S01]  /*5d70*/  IABS R13, R19 ;  /* 0x00000013000d7213 */ /* 0x000fe20000000000 */
[----:B------:R-:W-:Y:S01]  /*5d80*/  @!P5 IMAD.IADD R108, R108, 0x1, -R0 ;  /* 0x000000016c6cd824 */ /* 0x000fe200078e0a00 */
[----:B------:R-:W-:Y:S01]  /*5d90*/  ISETP.GE.AND P5, PT, R15, RZ, PT ;  /* 0x000000ff0f00720c */ /* 0x000fe20003fa6270 */
[----:B------:R-:W-:Y:S01]  /*5da0*/  @!P4 IMAD.MOV R104, RZ, RZ, -R104 ;  /* 0x000000ffff68c224 */ /* 0x000fe200078e0a68 */
[----:B------:R-:W-:Y:S01]  /*5db0*/  ISETP.GE.AND P4, PT, R8, RZ, PT ;  /* 0x000000ff0800720c */ /* 0x000fe20003f86270 */
[----:B------:R-:W-:Y:S01]  /*5dc0*/  @!P6 IMAD.MOV R108, RZ, RZ, -R108 ;  /* 0x000000ffff6ce224 */ /* 0x000fe200078e0a6c */
[----:B------:R-:W-:Y:S01]  /*5dd0*/  ISETP.GT.U32.AND P6, PT, R0, R106, PT ;  /* 0x0000006a0000720c */ /* 0x000fe20003fc4070 */
[----:B------:R-:W-:Y:S01]  /*5de0*/  @!P2 IMAD.IADD R100, R100, 0x1, -R0 ;  /* 0x000000016464a824 */ /* 0x000fe200078e0a00 */
[----:B------:R-:W-:Y:S01]  /*5df0*/  LOP3.LUT R8, R3, 0x7, RZ, 0xfc, !PT ;  /* 0x0000000703087812 */ /* 0x000fe200078efcff */
[----:B------:R-:W-:-:S02]  /*5e00*/  IMAD.MOV R5, RZ, RZ, -R5 ;  /* 0x000000ffff057224 */ /* 0x000fc400078e0a05 */
[----:B------:R-:W-:Y:S01]  /*5e10*/  @!P0 IMAD.IADD R102, R102, 0x1, -R0 ;  /* 0x0000000166668824 */ /* 0x000fe200078e0a00 */
[C---:B------:R-:W-:Y:S01]  /*5e20*/  ISETP.GT.U32.AND P2, PT, R0.reuse, R100, PT ;  /* 0x000000640000720c */ /* 0x040fe20003f44070 */
[----:B------:R-:W-:Y:S02]  /*5e30*/  IMAD R98, R0, R5, R7 ;  /* 0x0000000500627224 */ /* 0x000fe400078e0207 */
[----:B------:R-:W-:Y:S01]  /*5e40*/  IMAD.HI.U32 R7, R4, R11, RZ ;  /* 0x0000000b04077227 */ /* 0x000fe200078e00ff */
[----:B------:R-:W-:-:S03]  /*5e50*/  ISETP.GT.U32.AND P0, PT, R0, R102, PT ;  /* 0x000000660000720c */ /* 0x000fc60003f04070 */
[----:B------:R-:W-:Y:S01]  /*5e60*/  @!P6 IMAD.IADD R106, R106, 0x1, -R0 ;  /* 0x000000016a6ae824 */ /* 0x000fe200078e0a00 */
[----:B------:R-:W-:Y:S01]  /*5e70*/  ISETP.GE.AND P6, PT, R9, RZ, PT ;  /* 0x000000ff0900720c */ /* 0x000fe20003fc6270 */
[----:B------:R-:W-:Y:S01]  /*5e80*/  IMAD.MOV R7, RZ, RZ, -R7 ;  /* 0x000000ffff077224 */ /* 0x000fe200078e0a07 */
[----:B------:R-:W-:Y:S01]  /*5e90*/  IABS R9, R8 ;  /* 0x0000000800097213 */ /* 0x000fe20000000000 */
[----:B------:R-:W-:Y:S02]  /*5ea0*/  @!P5 IMAD.MOV R110, RZ, RZ, -R110 ;  /* 0x000000ffff6ed224 */ /* 0x000fe400078e0a6e */
[----:B------:R-:W-:Y:S01]  /*5eb0*/  @!P2 IMAD.IADD R100, R100, 0x1, -R0 ;  /* 0x000000016464a824 */ /* 0x000fe200078e0a00 */
[----:B------:R-:W-:Y:S01]  /*5ec0*/  ISETP.GT.U32.AND P2, PT, R0, R98, PT ;  /* 0x000000620000720c */ /* 0x000fe20003f44070 */
[----:B------:R-:W-:-:S04]  /*5ed0*/  IMAD.HI.U32 R5, R4, R9, RZ ;  /* 0x0000000904057227 */ /* 0x000fc800078e00ff */
[----:B------:R-:W-:Y:S02]  /*5ee0*/  IMAD.MOV R5, RZ, RZ, -R5 ;  /* 0x000000ffff057224 */ /* 0x000fe400078e0a05 */
[--C-:B------:R-:W-:Y:S01]  /*5ef0*/  @!P0 IMAD.IADD R102, R102, 0x1, -R0.reuse ;  /* 0x0000000166668824 */ /* 0x100fe200078e0a00 */
[----:B------:R-:W-:Y:S01]  /*5f00*/  ISETP.GE.AND P0, PT, R8, RZ, PT ;  /* 0x000000ff0800720c */ /* 0x000fe20003f06270 */
[C---:B------:R-:W-:Y:S01]  /*5f10*/  IMAD R96, R0.reuse, R5, R9 ;  /* 0x0000000500607224 */ /* 0x040fe200078e0209 */
[----:B------:R-:W-:Y:S01]  /*5f20*/  IABS R8, R21 ;  /* 0x0000001500087213 */ /* 0x000fe20000000000 */
[----:B------:R-:W-:Y:S01]  /*5f30*/  IMAD R92, R0, R7, R11 ;  /* 0x00000007005c7224 */ /* 0x000fe200078e020b */
[----:B------:R-:W-:Y:S01]  /*5f40*/  LOP3.LUT R9, R3, 0x1, RZ, 0xfc, !PT ;  /* 0x0000000103097812 */ /* 0x000fe200078efcff */
[----:B------:R-:W-:Y:S01]  /*5f50*/  @!P2 IMAD.IADD R98, R98, 0x1, -R0 ;  /* 0x000000016262a824 */ /* 0x000fe200078e0a00 */
[----:B------:R-:W-:Y:S01]  /*5f60*/  ISETP.GT.U32.AND P2, PT, R0, R96, PT ;  /* 0x000000600000720c */ /* 0x000fe20003f44070 */
[----:B------:R-:W-:Y:S01]  /*5f70*/  IMAD.MOV.U32 R7, RZ, RZ, R8 ;  /* 0x000000ffff077224 */ /* 0x000fe200078e0008 */
[----:B------:R-:W-:Y:S01]  /*5f80*/  IABS R8, R26 ;  /* 0x0000001a00087213 */ /* 0x000fe20000000000 */
[----:B------:R-:W-:Y:S01]  /*5f90*/  IMAD.HI.U32 R5, R4, R13, RZ ;  /* 0x0000000d04057227 */ /* 0x000fe200078e00ff */
[----:B------:R-:W-:-:S02]  /*5fa0*/  IABS R11, R23 ;  /* 0x00000017000b7213 */ /* 0x000fc40000000000 */
[----:B------:R-:W-:Y:S01]  /*5fb0*/  IABS R15, R9 ;  /* 0x00000009000f7213 */ /* 0x000fe20000000000 */
[----:B------:R-:W-:Y:S02]  /*5fc0*/  IMAD.MOV R94, RZ, RZ, -R5 ;  /* 0x000000ffff5e7224 */ /* 0x000fe400078e0a05 */
[----:B------:R-:W-:-:S04]  /*5fd0*/  IMAD.HI.U32 R3, R4, R7, RZ ;  /* 0x0000000704037227 */ /* 0x000fc800078e00ff */
[----:B------:R-:W-:Y:S01]  /*5fe0*/  @!P2 IMAD.IADD R96, R96, 0x1, -R0 ;  /* 0x000000016060a824 */ /* 0x000fe200078e0a00 */
[C---:B------:R-:W-:Y:S01]  /*5ff0*/  ISETP.GT.U32.AND P2, PT, R0.reuse, R98, PT ;  /* 0x000000620000720c */ /* 0x040fe20003f44070 */
[C---:B------:R-:W-:Y:S02]  /*6000*/  IMAD R94, R0.reuse, R94, R13 ;  /* 0x0000005e005e7224 */ /* 0x040fe400078e020d */
[----:B------:R-:W-:Y:S01]  /*6010*/  IMAD.MOV R3, RZ, RZ, -R3 ;  /* 0x000000ffff037224 */ /* 0x000fe200078e0a03 */
[----:B------:R-:W-:Y:S01]  /*6020*/  ISETP.GT.U32.AND P5, PT, R0, R96, PT ;  /* 0x000000600000720c */ /* 0x000fe20003fa4070 */
[----:B------:R-:W-:Y:S02]  /*6030*/  IMAD.MOV.U32 R13, RZ, RZ, R8 ;  /* 0x000000ffff0d7224 */ /* 0x000fe400078e0008 */
[----:B------:R-:W-:-:S04]  /*6040*/  IMAD.HI.U32 R5, R4, R11, RZ ;  /* 0x0000000b04057227 */ /* 0x000fc800078e00ff */
[----:B------:R-:W-:Y:S02]  /*6050*/  IMAD R90, R0, R3, R7 ;  /* 0x00000003005a7224 */ /* 0x000fe400078e0207 */
[----:B------:R-:W-:Y:S02]  /*6060*/  IMAD.MOV.U32 R7, RZ, RZ, R15 ;  /* 0x000000ffff077224 */ /* 0x000fe400078e000f */
[----:B------:R-:W-:-:S04]  /*6070*/  IMAD.HI.U32 R3, R4, R13, RZ ;  /* 0x0000000d04037227 */ /* 0x000fc800078e00ff */
[----:B------:R-:W-:Y:S01]  /*6080*/  @!P1 IMAD.MOV R106, RZ, RZ, -R106 ;  /* 0x000000ffff6a9224 */ /* 0x000fe200078e0a6a */
[----:B------:R-:W-:Y:S01]  /*6090*/  ISETP.GT.U32.AND P1, PT, R0, R92, PT ;  /* 0x0000005c0000720c */ /* 0x000fe20003f24070 */
[----:B------:R-:W-:Y:S02]  /*60a0*/  IMAD.MOV R5, RZ, RZ, -R5 ;  /* 0x000000ffff057224 */ /* 0x000fe400078e0a05 */
[----:B------:R-:W-:-:S04]  /*60b0*/  IMAD.HI.U32 R4, R4, R7, RZ ;  /* 0x0000000704047227 */ /* 0x000fc800078e00ff */
[----:B------:R-:W-:Y:S02]  /*60c0*/  IMAD.MOV R3, RZ, RZ, -R3 ;  /* 0x000000ffff037224 */ /* 0x000fe400078e0a03 */
[C---:B------:R-:W-:Y:S02]  /*60d0*/  IMAD R72, R0.reuse, R5, R11 ;  /* 0x0000000500487224 */ /* 0x040fe400078e020b */
[----:B------:R-:W-:Y:S02]  /*60e0*/  IMAD.MOV R4, RZ, RZ, -R4 ;  /* 0x000000ffff047224 */ /* 0x000fe400078e0a04 */
[C---:B------:R-:W-:Y:S02]  /*60f0*/  IMAD R32, R0.reuse, R3, R13 ;  /* 0x0000000300207224 */ /* 0x040fe400078e020d */
[----:B------:R-:W-:Y:S01]  /*6100*/  @!P3 IMAD.MOV R102, RZ, RZ, -R102 ;  /* 0x000000ffff66b224 */ /* 0x000fe200078e0a66 */
[C---:B------:R-:W-:Y:S01]  /*6110*/  ISETP.GT.U32.AND P3, PT, R0.reuse, R94, PT ;  /* 0x0000005e0000720c */ /* 0x040fe20003f64070 */
[----:B------:R-:W-:Y:S01]  /*6120*/  @!P4 IMAD.MOV R100, RZ, RZ, -R100 ;  /* 0x000000ffff64c224 */ /* 0x000fe200078e0a64 */
[----:B------:R-:W-:Y:S01]  /*6130*/  ISETP.GT.U32.AND P4, PT, R0, R90, PT ;  /* 0x0000005a0000720c */ /* 0x000fe20003f84070 */
[----:B------:R-:W-:Y:S01]  /*6140*/  @!P2 IMAD.IADD R98, R98, 0x1, -R0 ;  /* 0x000000016262a824 */ /* 0x000fe200078e0a00 */
[C---:B------:R-:W-:Y:S01]  /*6150*/  ISETP.GT.U32.AND P2, PT, R0.reuse, R72, PT ;  /* 0x000000480000720c */ /* 0x040fe20003f44070 */
[----:B------:R-:W-:-:S02]  /*6160*/  IMAD R11, R0, R4, R7 ;  /* 0x00000004000b7224 */ /* 0x000fc400078e0207 */
[--C-:B------:R-:W-:Y:S01]  /*6170*/  @!P5 IMAD.IADD R96, R96, 0x1, -R0.reuse ;  /* 0x000000016060d824 */ /* 0x100fe200078e0a00 */
[----:B------:R-:W-:Y:S01]  /*6180*/  ISETP.GT.U32.AND P5, PT, R0, R32, PT ;  /* 0x000000200000720c */ /* 0x000fe20003fa4070 */
[----:B------:R-:W-:Y:S01]  /*6190*/  @!P1 IMAD.IADD R92, R92, 0x1, -R0 ;  /* 0x000000015c5c9824 */ /* 0x000fe200078e0a00 */
[----:B------:R-:W-:Y:S01]  /*61a0*/  ISETP.GT.U32.AND P1, PT, R0, R11, PT ;  /* 0x0000000b0000720c */ /* 0x000fe20003f24070 */
[----:B------:R-:W-:Y:S02]  /*61b0*/  @!P6 IMAD.MOV R98, RZ, RZ, -R98 ;  /* 0x000000ffff62e224 */ /* 0x000fe400078e0a62 */
[--C-:B------:R-:W-:Y:S01]  /*61c0*/  @!P3 IMAD.IADD R94, R94, 0x1, -R0.reuse ;  /* 0x000000015e5eb824 */ /* 0x100fe200078e0a00 */
[----:B------:R-:W-:Y:S01]  /*61d0*/  ISETP.GT.U32.AND P6, PT, R0, R92, PT ;  /* 0x0000005c0000720c */ /* 0x000fe20003fc4070 */
[--C-:B------:R-:W-:Y:S01]  /*61e0*/  @!P4 IMAD.IADD R90, R90, 0x1, -R0.reuse ;  /* 0x000000015a5ac824 */ /* 0x100fe200078e0a00 */
[----:B------:R-:W-:Y:S01]  /*61f0*/  ISETP.GE.AND P3, PT, R17, RZ, PT ;  /* 0x000000ff1100720c */ /* 0x000fe20003f66270 */
[----:B------:R-:W-:Y:S01]  /*6200*/  @!P2 IMAD.IADD R72, R72, 0x1, -R0 ;  /* 0x000000014848a824 */ /* 0x000fe200078e0a00 */
[C---:B------:R-:W-:Y:S01]  /*6210*/  ISETP.GT.U32.AND P4, PT, R0.reuse, R94, PT ;  /* 0x0000005e0000720c */ /* 0x040fe20003f84070 */
[----:B------:R-:W-:Y:S01]  /*6220*/  @!P0 IMAD.MOV R96, RZ, RZ, -R96 ;  /* 0x000000ffff608224 */ /* 0x000fe200078e0a60 */
[----:B------:R-:W-:Y:S01]  /*6230*/  ISETP.GT.U32.AND P2, PT, R0, R90, PT ;  /* 0x0000005a0000720c */ /* 0x000fe20003f44070 */
[--C-:B------:R-:W-:Y:S01]  /*6240*/  @!P5 IMAD.IADD R32, R32, 0x1, -R0.reuse ;  /* 0x000000012020d824 */ /* 0x100fe200078e0a00 */
[----:B------:R-:W-:Y:S01]  /*6250*/  ISETP.GT.U32.AND P5, PT, R0, R72, PT ;  /* 0x000000480000720c */ /* 0x000fe20003fa4070 */
[----:B------:R-:W-:-:S02]  /*6260*/  @!P1 IMAD.IADD R11, R11, 0x1, -R0 ;  /* 0x000000010b0b9824 */ /* 0x000fc400078e0a00 */
[----:B------:R-:W-:Y:S01]  /*6270*/  IMAD R3, R89, UR18, RZ ;  /* 0x0000001259037c24 */ /* 0x000fe2000f8e02ff */
[----:B------:R-:W-:Y:S01]  /*6280*/  ISETP.GT.U32.AND P1, PT, R0, R32, PT ;  /* 0x000000200000720c */ /* 0x000fe20003f24070 */
[--C-:B------:R-:W-:Y:S01]  /*6290*/  @!P6 IMAD.IADD R92, R92, 0x1, -R0.reuse ;  /* 0x000000015c5ce824 */ /* 0x100fe200078e0a00 */
[----:B------:R-:W-:Y:S01]  /*62a0*/  ISETP.GT.U32.AND P0, PT, R0, R11, PT ;  /* 0x0000000b0000720c */ /* 0x000fe20003f04070 */
[----:B------:R-:W-:Y:S01]  /*62b0*/  IMAD R5, R91, UR17, RZ ;  /* 0x000000115b057c24 */ /* 0x000fe2000f8e02ff */
[----:B------:R-:W-:Y:S01]  /*62c0*/  ISETP.GE.AND P6, PT, R19, RZ, PT ;  /* 0x000000ff1300720c */ /* 0x000fe20003fc6270 */
[--C-:B------:R-:W-:Y:S01]  /*62d0*/  @!P4 IMAD.IADD R94, R94, 0x1, -R0.reuse ;  /* 0x000000015e5ec824 */ /* 0x100fe200078e0a00 */
[----:B------:R-:W-:Y:S01]  /*62e0*/  ISETP.GE.AND P4, PT, R21, RZ, PT ;  /* 0x000000ff1500720c */ /* 0x000fe20003f86270 */
[--C-:B------:R-:W-:Y:S01]  /*62f0*/  @!P2 IMAD.IADD R90, R90, 0x1, -R0.reuse ;  /* 0x000000015a5aa824 */ /* 0x100fe200078e0a00 */
[----:B------:R-:W-:Y:S01]  /*6300*/  ISETP.GE.AND P2, PT, R23, RZ, PT ;  /* 0x000000ff1700720c */ /* 0x000fe20003f46270 */
[----:B------:R-:W-:Y:S01]  /*6310*/  @!P5 IMAD.IADD R72, R72, 0x1, -R0 ;  /* 0x000000014848d824 */ /* 0x000fe200078e0a00 */
[----:B------:R-:W-:Y:S01]  /*6320*/  ISETP.GE.AND P5, PT, R26, RZ, PT ;  /* 0x000000ff1a00720c */ /* 0x000fe20003fa6270 */
[----:B------:R-:W-:Y:S01]  /*6330*/  @!P3 IMAD.MOV R92, RZ, RZ, -R92 ;  /* 0x000000ffff5cb224 */ /* 0x000fe200078e0a5c */
[----:B------:R-:W-:Y:S01]  /*6340*/  ISETP.NE.AND P3, PT, R65, RZ, PT ;  /* 0x000000ff4100720c */ /* 0x000fe20003f65270 */
[--C-:B------:R-:W-:Y:S01]  /*6350*/  @!P1 IMAD.IADD R32, R32, 0x1, -R0.reuse ;  /* 0x0000000120209824 */ /* 0x100fe200078e0a00 */
[----:B------:R-:W-:Y:S01]  /*6360*/  ISETP.GE.AND P1, PT, R9, RZ, PT ;  /* 0x000000ff0900720c */ /* 0x000fe20003f26270 */
[----:B------:R-:W-:Y:S01]  /*6370*/  @!P0 IMAD.IADD R11, R11, 0x1, -R0 ;  /* 0x000000010b0b8824 */ /* 0x000fe200078e0a00 */
[----:B------:R-:W-:Y:S01]  /*6380*/  LOP3.LUT R65, RZ, R65, RZ, 0x33, !PT ;  /* 0x00000041ff417212 */ /* 0x000fe200078e33ff */
[----:B------:R-:W-:Y:S01]  /*6390*/  @!P6 IMAD.MOV R94, RZ, RZ, -R94 ;  /* 0x000000ffff5ee224 */ /* 0x000fe200078e0a5e */
[----:B------:R-:W-:Y:S01]  /*63a0*/  IADD3 R4, P0, R3, UR10, RZ ;  /* 0x0000000a03047c10 */ /* 0x000fe2000ff1e0ff */
[----:B------:R-:W-:Y:S01]  /*63b0*/  IMAD.MOV.U32 R0, RZ, RZ, R11 ;  /* 0x000000ffff007224 */ /* 0x000fe200078e000b */
[C---:B------:R-:W-:Y:S01]  /*63c0*/  SEL R23, R65.reuse, R20, !P3 ;  /* 0x0000001441177207 */ /* 0x040fe20005800000 */
[----:B------:R-:W-:Y:S01]  /*63d0*/  @!P4 IMAD.MOV R90, RZ, RZ, -R90 ;  /* 0x000000ffff5ac224 */ /* 0x000fe200078e0a5a */
[C---:B------:R-:W-:Y:S01]  /*63e0*/  SEL R101, R65.reuse, R14, !P3 ;  /* 0x0000000e41657207 */ /* 0x040fe20005800000 */
[----:B------:R-:W-:Y:S01]  /*63f0*/  @!P2 IMAD.MOV R72, RZ, RZ, -R72 ;  /* 0x000000ffff48a224 */ /* 0x000fe200078e0a48 */
[----:B------:R-:W-:Y:S01]  /*6400*/  SEL R117, R65, R18, !P3 ;  /* 0x0000001241757207 */ /* 0x000fe20005800000 */
[----:B------:R-:W-:Y:S01]  /*6410*/  IMAD R23, R23, UR4, RZ ;  /* 0x0000000417177c24 */ /* 0x000fe2000f8e02ff */
[----:B------:R-:W-:Y:S01]  /*6420*/  SEL R14, R65, R76, !P3 ;  /* 0x0000004c410e7207 */ /* 0x000fe20005800000 */
[----:B------:R-:W-:Y:S01]  /*6430*/  IMAD R101, R101, UR4, RZ ;  /* 0x0000000465657c24 */ /* 0x000fe2000f8e02ff */
[----:B------:R-:W-:Y:S01]  /*6440*/  SEL R9, R65, R22, !P3 ;  /* 0x0000001641097207 */ /* 0x000fe20005800000 */
[----:B------:R-:W-:Y:S01]  /*6450*/  IMAD R117, R117, UR4, RZ ;  /* 0x0000000475757c24 */ /* 0x000fe2000f8e02ff */
[C---:B------:R-:W-:Y:S01]  /*6460*/  SEL R17, R65.reuse, R12, !P3 ;  /* 0x0000000c41117207 */ /* 0x040fe20005800000 */
[----:B------:R-:W-:Y:S01]  /*6470*/  @!P5 IMAD.MOV R32, RZ, RZ, -R32 ;  /* 0x000000ffff20d224 */ /* 0x000fe200078e0a20 */
[C---:B------:R-:W-:Y:S01]  /*6480*/  SEL R19, R65.reuse, R10, !P3 ;  /* 0x0000000a41137207 */ /* 0x040fe20005800000 */
[----:B------:R-:W-:Y:S01]  /*6490*/  @!P1 IMAD.MOV R0, RZ, RZ, -R0 ;  /* 0x000000ffff009224 */ /* 0x000fe200078e0a00 */
[C---:B------:R-:W-:Y:S01]  /*64a0*/  SEL R15, R65.reuse, R80, !P3 ;  /* 0x00000050410f7207 */ /* 0x040fe20005800000 */
[----:B------:R-:W-:Y:S01]  /*64b0*/  IMAD R14, R14, UR4, RZ ;  /* 0x000000040e0e7c24 */ /* 0x000fe2000f8e02ff */
[----:B------:R-:W-:Y:S01]  /*64c0*/  SEL R10, R65, R66, !P3 ;  /* 0x00000042410a7207 */ /* 0x000fe20005800000 */
[----:B------:R-:W-:Y:S01]  /*64d0*/  IMAD R9, R9, UR4, RZ ;  /* 0x0000000409097c24 */ /* 0x000fe2000f8e02ff */
[----:B------:R-:W-:Y:S01]  /*64e0*/  SEL R53, R65, R96, !P3 ;  /* 0x0000006041357207 */ /* 0x000fe20005800000 */
[----:B------:R-:W-:Y:S01]  /*64f0*/  IMAD R17, R17, UR4, RZ ;  /* 0x0000000411117c24 */ /* 0x000fe2000f8e02ff */
[----:B------:R-:W-:Y:S01]  /*6500*/  SEL R21, R65, R16, !P3 ;  /* 0x0000001041157207 */ /* 0x000fe20005800000 */
[----:B------:R-:W-:Y:S01]  /*6510*/  IMAD R15, R15, UR4, RZ ;  /* 0x000000040f0f7c24 */ /* 0x000fe2000f8e02ff */
[----:B------:R-:W-:Y:S01]  /*6520*/  SEL R89, R65, R120, !P3 ;  /* 0x0000007841597207 */ /* 0x000fe20005800000 */
[----:B------:R-:W-:Y:S01]  /*6530*/  IMAD R10, R10, UR4, RZ ;  /* 0x000000040a0a7c24 */ /* 0x000fe2000f8e02ff */
[----:B------:R-:W-:Y:S01]  /*6540*/  LEA.HI.X.SX32 R3, R3, UR11, 0x1, P0 ;  /* 0x0000000b03037c11 */ /* 0x000fe200080f0eff */
[----:B------:R-:W-:Y:S01]  /*6550*/  IMAD R19, R19, UR4, RZ ;  /* 0x0000000413137c24 */ /* 0x000fe2000f8e02ff */
[----:B------:R-:W-:Y:S01]  /*6560*/  IADD3 R96, P6, R23, R4, RZ ;  /* 0x0000000417607210 */ /* 0x000fe20007fde0ff */
[----:B------:R-:W-:Y:S01]  /*6570*/  IMAD R89, R89, UR4, RZ ;  /* 0x0000000459597c24 */ /* 0x000fe2000f8e02ff */
[----:B------:R-:W-:Y:S01]  /*6580*/  SEL R11, R65, R68, !P3 ;  /* 0x00000044410b7207 */ /* 0x000fe20005800000 */
[----:B------:R-:W-:Y:S01]  /*6590*/  IMAD R21, R21, UR4, RZ ;  /* 0x0000000415157c24 */ /* 0x000fe2000f8e02ff */
[----:B------:R-:W-:Y:S01]  /*65a0*/  SEL R12, R65, R70, !P3 ;  /* 0x00000046410c7207 */ /* 0x000fe20005800000 */
[----:B------:R-:W-:Y:S01]  /*65b0*/  IMAD R53, R53, UR4, RZ ;  /* 0x0000000435357c24 */ /* 0x000fe2000f8e02ff */
[----:B------:R-:W-:Y:S01]  /*65c0*/  SEL R13, R65, R78, !P3 ;  /* 0x0000004e410d7207 */ /* 0x000fe20005800000 */
[----:B------:R-:W-:Y:S01]  /*65d0*/  IMAD R11, R11, UR4, RZ ;  /* 0x000000040b0b7c24 */ /* 0x000fe2000f8e02ff */
[C---:B------:R-:W-:Y:S01]  /*65e0*/  SEL R16, R65.reuse, R82, !P3 ;  /* 0x0000005241107207 */ /* 0x040fe20005800000 */
[----:B------:R-:W-:Y:S01]  /*65f0*/  IMAD R12, R12, UR4, RZ ;  /* 0x000000040c0c7c24 */ /* 0x000fe2000f8e02ff */
[----:B------:R-:W-:Y:S01]  /*6600*/  SEL R20, R65, R88, !P3 ;  /* 0x0000005841147207 */ /* 0x000fe20005800000 */
[----:B------:R-:W-:Y:S01]  /*6610*/  IMAD R13, R13, UR4, RZ ;  /* 0x000000040d0d7c24 */ /* 0x000fe2000f8e02ff */
[C---:B------:R-:W-:Y:S01]  /*6620*/  SEL R51, R65.reuse, R98, !P3 ;  /* 0x0000006241337207 */ /* 0x040fe20005800000 */
[----:B------:R-:W-:Y:S01]  /*6630*/  IMAD R16, R16, UR4, RZ ;  /* 0x0000000410107c24 */ /* 0x000fe2000f8e02ff */
[----:B------:R-:W-:Y:S01]  /*6640*/  SEL R57, R65, R94, !P3 ;  /* 0x0000005e41397207 */ /* 0x000fe20005800000 */
[----:B------:R-:W-:Y:S01]  /*6650*/  IMAD R20, R20, UR4, RZ ;  /* 0x0000000414147c24 */ /* 0x000fe2000f8e02ff */
[----:B------:R-:W-:Y:S01]  /*6660*/  IADD3 R2, P1, R73, UR8, RZ ;  /* 0x0000000849027c10 */ /* 0x000fe2000ff3e0ff */
[----:B------:R-:W-:Y:S01]  /*6670*/  IMAD R51, R51, UR4, RZ ;  /* 0x0000000433337c24 */ /* 0x000fe2000f8e02ff */
[----:B------:R-:W-:Y:S01]  /*6680*/  SEL R18, R65, R84, !P3 ;  /* 0x0000005441127207 */ /* 0x000fe20005800000 */
[----:B------:R-:W-:Y:S01]  /*6690*/  IMAD R57, R57, UR4, RZ ;  /* 0x0000000439397c24 */ /* 0x000fe2000f8e02ff */
[C---:B------:R-:W-:Y:S01]  /*66a0*/  SEL R22, R65.reuse, R86, !P3 ;  /* 0x0000005641167207 */ /* 0x040fe20005800000 */
[----:B------:R-:W-:Y:S01]  /*66b0*/  IMAD R40, R42, 0x2, R5 ;  /* 0x000000022a287824 */ /* 0x000fe200078e0205 */
[C---:B------:R-:W-:Y:S01]  /*66c0*/  SEL R88, R65.reuse, R118, !P3 ;  /* 0x0000007641587207 */ /* 0x040fe20005800000 */
[----:B------:R-:W-:Y:S01]  /*66d0*/  IMAD R18, R18, UR4, RZ ;  /* 0x0000000412127c24 */ /* 0x000fe2000f8e02ff */
[C---:B------:R-:W-:Y:S01]  /*66e0*/  SEL R91, R65.reuse, R122, !P3 ;  /* 0x0000007a415b7207 */ /* 0x040fe20005800000 */
[----:B------:R-:W-:Y:S01]  /*66f0*/  IMAD R22, R22, UR4, RZ ;  /* 0x0000000416167c24 */ /* 0x000fe2000f8e02ff */
        /* <DEDUP_REMOVED lines=26> */
[-C--:B------:R-:W-:Y:S01]  /*68a0*/  IADD3 R94, P2, R101, R4.reuse, RZ ;  /* 0x00000004655e7210 */ /* 0x080fe20007f5e0ff */
[----:B------:R-:W-:Y:S01]  /*68b0*/  IMAD R68, R68, UR4, RZ ;  /* 0x0000000444447c24 */ /* 0x000fe2000f8e02ff */
[----:B------:R-:W-:Y:S01]  /*68c0*/  IADD3 R98, P0, R117, R4, RZ ;  /* 0x0000000475627210 */ /* 0x000fe20007f1e0ff */
[----:B------:R-:W-:Y:S01]  /*68d0*/  IMAD R66, R66, UR4, RZ ;  /* 0x0000000442427c24 */ /* 0x000fe2000f8e02ff */
[C---:B------:R-:W-:Y:S01]  /*68e0*/  SEL R194, R65.reuse, R194, !P3 ;  /* 0x000000c241c27207 */ /* 0x040fe20005800000 */
[----:B------:R-:W-:Y:S01]  /*68f0*/  STL [R1+0x454], R94 ;  /* 0x0004545e01007387 */ /* 0x000fe20000100800 */
        /* <DEDUP_REMOVED lines=182> */
[-C--:B------:R-:W-:Y:S01]  /*7460*/  LEA.HI.X.SX32 R23, R23, R3.reuse, 0x1, P6 ;  /* 0x0000000317177211 */ /* 0x080fe200030f0eff */
[----:B------:R-:W-:Y:S01]  /*7470*/  IMAD R63, R63, UR4, RZ ;  /* 0x000000043f3f7c24 */ /* 0x000fe2000f8e02ff */
[----:B------:R-:W-:Y:S01]  /*7480*/  LEA.HI.X.SX32 R0, R73, UR9, 0x1, P1 ;  /* 0x0000000949007c11 */ /* 0x000fe200088f0eff */
[----:B------:R-:W-:Y:S01]  /*7490*/  IMAD R65, R65, UR4, RZ ;  /* 0x0000000441417c24 */ /* 0x000fe2000f8e02ff */
[-C--:B------:R-:W-:Y:S01]  /*74a0*/  IADD3 R105, P6, R14, R4.reuse, RZ ;  /* 0x000000040e697210 */ /* 0x080fe20007fde0ff */
[----:B------:R-:W-:Y:S01]  /*74b0*/  IMAD.WIDE R72, R6, UR17, RZ ;  /* 0x0000001106487c25 */ /* 0x000fe2000f8e02ff */
[-C--:B------:R-:W-:Y:S01]  /*74c0*/  IADD3 R100, P1, R9, R4.reuse, RZ ;  /* 0x0000000409647210 */ /* 0x080fe20007f3e0ff */
[----:B------:R-:W-:Y:S01]  /*74d0*/  UIADD3 UR8, UR7, 0x4000, URZ ;  /* 0x0000400007087890 */ /* 0x000fe2000fffe03f */
[-C--:B------:R-:W-:Y:S01]  /*74e0*/  LEA.HI.X.SX32 R102, R101, R3.reuse, 0x1, P2 ;  /* 0x0000000365667211 */ /* 0x080fe200010f0eff */
[C---:B------:R-:W-:Y:S01]  /*74f0*/  IMAD R7, R42.reuse, 0x2, R67 ;  /* 0x000000022a077824 */ /* 0x040fe200078e0243 */
[-C--:B------:R-:W-:Y:S01]  /*7500*/  LEA.HI.X.SX32 R117, R117, R3.reuse, 0x1, P0 ;  /* 0x0000000375757211 */ /* 0x080fe200000f0eff */
[----:B------:R-:W-:Y:S01]  /*7510*/  USHF.R.U32.HI UR8, URZ, 0x4, UR8 ;  /* 0x000000043f087899 */ /* 0x000fe20008011608 */
[-C--:B------:R-:W-:Y:S01]  /*7520*/  IADD3 R90, P3, R17, R4.reuse, RZ ;  /* 0x00000004115a7210 */ /* 0x080fe20007f7e0ff */
[----:B------:R0:W-:Y:S01]  /*7530*/  STL [R1+0x450], R102 ;  /* 0x0004506601007387 */ /* 0x0001e20000100800 */
[-C--:B------:R-:W-:Y:S01]  /*7540*/  IADD3 R106, P0, R15, R4.reuse, RZ ;  /* 0x000000040f6a7210 */ /* 0x080fe20007f1e0ff */
[----:B------:R-:W-:Y:S01]  /*7550*/  IMAD R8, R42, 0x2, R7 ;  /* 0x000000022a087824 */ /* 0x000fe200078e0207 */
[-C--:B------:R-:W-:Y:S01]  /*7560*/  IADD3 R101, P2, R10, R4.reuse, RZ ;  /* 0x000000040a657210 */ /* 0x080fe20007f5e0ff */
[----:B------:R-:W-:Y:S01]  /*7570*/  USGXT.U32 UR12, UR8, 0xe ;  /* 0x0000000e080c789a */ /* 0x000fe20008000000 */
[-C--:B------:R-:W-:Y:S01]  /*7580*/  IADD3 R92, P4, R19, R4.reuse, RZ ;  /* 0x00000004135c7210 */ /* 0x080fe20007f9e0ff */
[----:B------:R-:W-:Y:S01]  /*7590*/  IMAD R24, R42, 0x2, R8 ;  /* 0x000000022a187824 */ /* 0x000fe200078e0208 */
[-C--:B------:R-:W-:Y:S01]  /*75a0*/  LEA.HI.X.SX32 R14, R14, R3.reuse, 0x1, P6 ;  /* 0x000000030e0e7211 */ /* 0x080fe200030f0eff */
[----:B------:R-:W-:Y:S01]  /*75b0*/  UIADD3 UR10, UP1, UR14, 0x2, URZ ;  /* 0x000000020e0a7890 */ /* 0x000fe2000ff3e03f */
[-C--:B------:R-:W-:Y:S01]  /*75c0*/  LEA.HI.X.SX32 R9, R9, R3.reuse, 0x1, P1 ;  /* 0x0000000309097211 */ /* 0x080fe200008f0eff */
[C---:B------:R-:W-:Y:S01]  /*75d0*/  IMAD R25, R42.reuse, 0x2, R24 ;  /* 0x000000022a197824 */ /* 0x040fe200078e0218 */
[-C--:B------:R-:W-:Y:S01]  /*75e0*/  IADD3 R112, P6, R89, R4.reuse, RZ ;  /* 0x0000000459707210 */ /* 0x080fe20007fde0ff */
[----:B------:R-:W-:Y:S01]  /*75f0*/  UIADD3 UR8, UP0, UR12, 0x2, URZ ;  /* 0x000000020c087890 */ /* 0x000fe2000ff1e03f */
[-C--:B------:R-:W-:Y:S01]  /*7600*/  LEA.HI.X.SX32 R17, R17, R3.reuse, 0x1, P3 ;  /* 0x0000000311117211 */ /* 0x080fe200018f0eff */
[----:B------:R-:W-:Y:S01]  /*7610*/  IMAD R26, R42, 0x4, R25 ;  /* 0x000000042a1a7824 */ /* 0x000fe200078e0219 */
[-C--:B------:R-:W-:Y:S01]  /*7620*/  IADD3 R107, P1, R16, R4.reuse, RZ ;  /* 0x00000004106b7210 */ /* 0x080fe20007f3e0ff */
[----:B------:R-:W-:Y:S01]  /*7630*/  USHF.L.U32 UR18, UR18, 0x7, URZ ;  /* 0x0000000712127899 */ /* 0x000fe2000800063f */
[-C--:B------:R-:W-:Y:S01]  /*7640*/  LEA.HI.X.SX32 R15, R15, R3.reuse, 0x1, P0 ;  /* 0x000000030f0f7211 */ /* 0x080fe200000f0eff */
[----:B------:R-:W-:Y:S01]  /*7650*/  IMAD R27, R42, 0x2, R26 ;  /* 0x000000022a1b7824 */ /* 0x000fe200078e021a */
[-C--:B0-----:R-:W-:Y:S01]  /*7660*/  IADD3 R102, P3, R11, R4.reuse, RZ ;  /* 0x000000040b667210 */ /* 0x081fe20007f7e0ff */
[----:B------:R-:W-:Y:S01]  /*7670*/  UIADD3.X UR11, UR6, 0x40000040, URZ, UP1, !UPT ;  /* 0x40000040060b7890 */ /* 0x000fe20008ffe43f */
[-C--:B------:R-:W-:Y:S01]  /*7680*/  LEA.HI.X.SX32 R10, R10, R3.reuse, 0x1, P2 ;  /* 0x000000030a0a7211 */ /* 0x080fe200010f0eff */
[C---:B------:R-:W-:Y:S01]  /*7690*/  IMAD R28, R42.reuse, 0x2, R27 ;  /* 0x000000022a1c7824 */ /* 0x040fe200078e021b */
[-C--:B------:R-:W-:Y:S01]  /*76a0*/  IADD3 R113, P0, R91, R4.reuse, RZ ;  /* 0x000000045b717210 */ /* 0x080fe20007f1e0ff */
[----:B------:R-:W-:Y:S01]  /*76b0*/  UIADD3.X UR9, UR5, 0x40000040, URZ, UP0, !UPT ;  /* 0x4000004005097890 */ /* 0x000fe200087fe43f */
[-C--:B------:R-:W-:Y:S01]  /*76c0*/  IADD3 R94, P5, R21, R4.reuse, RZ ;  /* 0x00000004155e7210 */ /* 0x080fe20007fbe0ff */
[----:B------:R-:W-:Y:S01]  /*76d0*/  IMAD R29, R42, 0x2, R28 ;  /* 0x000000022a1d7824 */ /* 0x000fe200078e021c */
[-C--:B------:R-:W-:Y:S01]  /*76e0*/  LEA.HI.X.SX32 R19, R19, R3.reuse, 0x1, P4 ;  /* 0x0000000313137211 */ /* 0x080fe200020f0eff */
[----:B------:R-:W-:Y:S01]  /*76f0*/  UMOV UR4, URZ ;  /* 0x0000003f00047c82 */ /* 0x000fe20008000000 */
[-C--:B------:R-:W-:Y:S01]  /*7700*/  IADD3 R108, P2, R18, R4.reuse, RZ ;  /* 0x00000004126c7210 */ /* 0x080fe20007f5e0ff */
[----:B------:R-:W-:Y:S01]  /*7710*/  IMAD R30, R42, 0x2, R29 ;  /* 0x000000022a1e7824 */ /* 0x000fe200078e021d */
[-C--:B------:R-:W-:Y:S01]  /*7720*/  IADD3 R103, P4, R12, R4.reuse, RZ ;  /* 0x000000040c677210 */ /* 0x080fe20007f9e0ff */
[----:B------:R-:W-:Y:S01]  /*7730*/  USHF.R.S32.HI UR19, URZ, 0x1f, UR18 ;  /* 0x0000001f3f137899 */ /* 0x000fe20008011412 */
[-C--:B------:R-:W-:Y:S01]  /*7740*/  LEA.HI.X.SX32 R89, R89, R3.reuse, 0x1, P6 ;  /* 0x0000000359597211 */ /* 0x080fe200030f0eff */
[----:B------:R-:W-:Y:S01]  /*7750*/  IMAD R31, R42, 0x2, R30 ;  /* 0x000000022a1f7824 */ /* 0x000fe200078e021e */
[-C--:B------:R-:W-:Y:S01]  /*7760*/  LEA.HI.X.SX32 R16, R16, R3.reuse, 0x1, P1 ;  /* 0x0000000310107211 */ /* 0x080fe200008f0eff */
[----:B------:R-:W-:Y:S01]  /*7770*/  UIADD3.64 UR30, UR10, 0x2, URZ ;  /* 0x000000020a1e7897 */ /* 0x000fe2000fffe03f */
[-C--:B------:R-:W-:Y:S01]  /*7780*/  IADD3 R197, P6, R196, R4.reuse, RZ ;  /* 0x00000004c4c57210 */ /* 0x080fe20007fde0ff */
[----:B------:R-:W-:Y:S01]  /*7790*/  IMAD R32, R42, 0x2, R31 ;  /* 0x000000022a207824 */ /* 0x000fe200078e021f */
[-C--:B------:R-:W-:Y:S01]  /*77a0*/  LEA.HI.X.SX32 R11, R11, R3.reuse, 0x1, P3 ;  /* 0x000000030b0b7211 */ /* 0x080fe200018f0eff */
[----:B------:R-:W-:Y:S01]  /*77b0*/  UIADD3.64 UR26, UR10, 0x4, URZ ;  /* 0x000000040a1a7897 */ /* 0x000fe2000fffe03f */
[-C--:B------:R-:W-:Y:S01]  /*77c0*/  IADD3 R114, P1, R93, R4.reuse, RZ ;  /* 0x000000045d727210 */ /* 0x080fe20007f3e0ff */
[----:B------:R-:W-:Y:S01]  /*77d0*/  UIADD3.64 UR28, UR8, 0x2, URZ ;  /* 0x00000002081c7897 */ /* 0x000fe2000fffe03f */
[-C--:B------:R-:W-:Y:S01]  /*77e0*/  LEA.HI.X.SX32 R91, R91, R3.reuse, 0x1, P0 ;  /* 0x000000035b5b7211 */ /* 0x080fe200000f0eff */
[----:B------:R-:W-:Y:S01]  /*77f0*/  UIADD3.64 UR24, UR8, 0x4, URZ ;  /* 0x0000000408187897 */ /* 0x000fe2000fffe03f */
[----:B------:R-:W-:Y:S01]  /*7800*/  LEA.HI.X.SX32 R21, R21, R3, 0x1, P5 ;  /* 0x0000000315157211 */ /* 0x000fe200028f0eff */
[----:B------:R-:W-:Y:S01]  /*7810*/  ULDC UR5, c[0x0][0x230] ;  /* 0x00008c0000057ab9 */ /* 0x000fe20000000800 */
[----:B------:R-:W-:-:S02]  /*7820*/  IADD3 R109, P3, R20, R4, RZ ;  /* 0x00000004146d7210 */ /* 0x000fc40007f7e0ff */
[-C--:B------:R-:W-:Y:S02]  /*7830*/  LEA.HI.X.SX32 R18, R18, R3.reuse, 0x1, P2 ;  /* 0x0000000312127211 */ /* 0x080fe400010f0eff */
[-C--:B------:R-:W-:Y:S02]  /*7840*/  IADD3 R199, P0, R198, R4.reuse, RZ ;  /* 0x00000004c6c77210 */ /* 0x080fe40007f1e0ff */
[-C--:B------:R-:W-:Y:S02]  /*7850*/  IADD3 R104, P5, R13, R4.reuse, RZ ;  /* 0x000000040d687210 */ /* 0x080fe40007fbe0ff */
[----:B------:R-:W-:Y:S02]  /*7860*/  LEA.HI.X.SX32 R12, R12, R3, 0x1, P4 ;  /* 0x000000030c0c7211 */ /* 0x000fe400020f0eff */
[-C--:B------:R-:W-:Y:S02]  /*7870*/  IADD3 R115, P2, R95, R4.reuse, RZ ;  /* 0x000000045f737210 */ /* 0x080fe40007f5e0ff */
[----:B------:R-:W-:-:S02]  /*7880*/  IADD3 R110, P4, R22, R4, RZ ;  /* 0x00000004166e7210 */ /* 0x000fc40007f9e0ff */
[-C--:B------:R-:W-:Y:S02]  /*7890*/  LEA.HI.X.SX32 R196, R196, R3.reuse, 0x1, P6 ;  /* 0x00000003c4c47211 */ /* 0x080fe400030f0eff */
[-C--:B------:R-:W-:Y:S02]  /*78a0*/  LEA.HI.X.SX32 R93, R93, R3.reuse, 0x1, P1 ;  /* 0x000000035d5d7211 */ /* 0x080fe400008f0eff */
[-C--:B------:R-:W-:Y:S02]  /*78b0*/  IADD3 R211, P6, R210, R4.reuse, RZ ;  /* 0x00000004d2d37210 */ /* 0x080fe40007fde0ff */
[-C--:B------:R-:W-:Y:S02]  /*78c0*/  LEA.HI.X.SX32 R20, R20, R3.reuse, 0x1, P3 ;  /* 0x0000000314147211 */ /* 0x080fe400018f0eff */
[----:B------:R-:W-:Y:S02]  /*78d0*/  IADD3 R201, P1, R200, R4, RZ ;  /* 0x00000004c8c97210 */ /* 0x000fe40007f3e0ff */
[----:B------:R-:W-:-:S02]  /*78e0*/  LEA.HI.X.SX32 R198, R198, R3, 0x1, P0 ;  /* 0x00000003c6c67211 */ /* 0x000fc400000f0eff */
[-C--:B------:R-:W-:Y:S02]  /*78f0*/  LEA.HI.X.SX32 R13, R13, R3.reuse, 0x1, P5 ;  /* 0x000000030d0d7211 */ /* 0x080fe400028f0eff */
[-C--:B------:R-:W-:Y:S02]  /*7900*/  IADD3 R116, P3, R97, R4.reuse, RZ ;  /* 0x0000000461747210 */ /* 0x080fe40007f7e0ff */
[-C--:B------:R-:W-:Y:S02]  /*7910*/  LEA.HI.X.SX32 R95, R95, R3.reuse, 0x1, P2 ;  /* 0x000000035f5f7211 */ /* 0x080fe400010f0eff */
[-C--:B------:R-:W-:Y:S02]  /*7920*/  IADD3 R213, P0, R212, R4.reuse, RZ ;  /* 0x00000004d4d57210 */ /* 0x080fe40007f1e0ff */
[----:B------:R-:W-:Y:S02]  /*7930*/  IADD3 R111, P5, R88, R4, RZ ;  /* 0x00000004586f7210 */ /* 0x000fe40007fbe0ff */
[----:B------:R-:W-:-:S02]  /*7940*/  LEA.HI.X.SX32 R22, R22, R3, 0x1, P4 ;  /* 0x0000000316167211 */ /* 0x000fc400020f0eff */
[-C--:B------:R-:W-:Y:S02]  /*7950*/  IADD3 R203, P2, R202, R4.reuse, RZ ;  /* 0x00000004cacb7210 */ /* 0x080fe40007f5e0ff */
[-C--:B------:R-:W-:Y:S02]  /*7960*/  IADD3 R193, P4, R99, R4.reuse, RZ ;  /* 0x0000000463c17210 */ /* 0x080fe40007f9e0ff */
[-C--:B------:R-:W-:Y:S02]  /*7970*/  LEA.HI.X.SX32 R210, R210, R3.reuse, 0x1, P6 ;  /* 0x00000003d2d27211 */ /* 0x080fe400030f0eff */
[-C--:B------:R-:W-:Y:S02]  /*7980*/  LEA.HI.X.SX32 R200, R200, R3.reuse, 0x1, P1 ;  /* 0x00000003c8c87211 */ /* 0x080fe400008f0eff */
[----:B------:R-:W-:Y:S02]  /*7990*/  IADD3 R225, P6, R224, R4, RZ ;  /* 0x00000004e0e17210 */ /* 0x000fe40007fde0ff */
[----:B------:R-:W-:-:S02]  /*79a0*/  LEA.HI.X.SX32 R97, R97, R3, 0x1, P3 ;  /* 0x0000000361617211 */ /* 0x000fc400018f0eff */
[-C--:B------:R-:W-:Y:S02]  /*79b0*/  IADD3 R215, P1, R214, R4.reuse, RZ ;  /* 0x00000004d6d77210 */ /* 0x080fe40007f3e0ff */
[-C--:B------:R-:W-:Y:S02]  /*79c0*/  LEA.HI.X.SX32 R212, R212, R3.reuse, 0x1, P0 ;  /* 0x00000003d4d47211 */ /* 0x080fe400000f0eff */
[-C--:B------:R-:W-:Y:S02]  /*79d0*/  LEA.HI.X.SX32 R88, R88, R3.reuse, 0x1, P5 ;  /* 0x0000000358587211 */ /* 0x080fe400028f0eff */
[-C--:B------:R-:W-:Y:S02]  /*79e0*/  IADD3 R205, P3, R204, R4.reuse, RZ ;  /* 0x00000004cccd7210 */ /* 0x080fe40007f7e0ff */
[----:B------:R-:W-:Y:S02]  /*79f0*/  LEA.HI.X.SX32 R202, R202, R3, 0x1, P2 ;  /* 0x00000003caca7211 */ /* 0x000fe400010f0eff */
[----:B------:R-:W-:-:S02]  /*7a00*/  IADD3 R227, P0, R226, R4, RZ ;  /* 0x00000004e2e37210 */ /* 0x000fc40007f1e0ff */
[-C--:B------:R-:W-:Y:S02]  /*7a10*/  IADD3 R195, P5, R194, R4.reuse, RZ ;  /* 0x00000004c2c37210 */ /* 0x080fe40007fbe0ff */
[-C--:B------:R-:W-:Y:S02]  /*7a20*/  LEA.HI.X.SX32 R99, R99, R3.reuse, 0x1, P4 ;  /* 0x0000000363637211 */ /* 0x080fe400020f0eff */
[-C--:B------:R-:W-:Y:S02]  /*7a30*/  IADD3 R217, P2, R216, R4.reuse, RZ ;  /* 0x00000004d8d97210 */ /* 0x080fe40007f5e0ff */
[----:B------:R-:W-:Y:S02]  /*7a40*/  IADD3 R207, P4, R206, R4, RZ ;  /* 0x00000004cecf7210 */ /* 0x000fe40007f9e0ff */
[-C--:B------:R-:W-:Y:S02]  /*7a50*/  LEA.HI.X.SX32 R224, R224, R3.reuse, 0x1, P6 ;  /* 0x00000003e0e07211 */ /* 0x080fe400030f0eff */
[----:B------:R-:W-:-:S02]  /*7a60*/  LEA.HI.X.SX32 R214, R214, R3, 0x1, P1 ;  /* 0x00000003d6d67211 */ /* 0x000fc400008f0eff */
[-C--:B------:R-:W-:Y:S02]  /*7a70*/  IADD3 R239, P6, R238, R4.reuse, RZ ;  /* 0x00000004eeef7210 */ /* 0x080fe40007fde0ff */
[-C--:B------:R-:W-:Y:S02]  /*7a80*/  LEA.HI.X.SX32 R204, R204, R3.reuse, 0x1, P3 ;  /* 0x00000003cccc7211 */ /* 0x080fe400018f0eff */
[-C--:B------:R-:W-:Y:S02]  /*7a90*/  IADD3 R229, P1, R228, R4.reuse, RZ ;  /* 0x00000004e4e57210 */ /* 0x080fe40007f3e0ff */
[-C--:B------:R-:W-:Y:S02]  /*7aa0*/  LEA.HI.X.SX32 R226, R226, R3.reuse, 0x1, P0 ;  /* 0x00000003e2e27211 */ /* 0x080fe400000f0eff */
[----:B------:R-:W-:Y:S02]  /*7ab0*/  LEA.HI.X.SX32 R194, R194, R3, 0x1, P5 ;  /* 0x00000003c2c27211 */ /* 0x000fe400028f0eff */
        /* <DEDUP_REMOVED lines=11> */
[----:B------:R-:W-:Y:S01]  /*7b70*/  IADD3 R243, P1, R242, R4, RZ ;  /* 0x00000004f2f37210 */ /* 0x000fe20007f3e0ff */
[----:B------:R0:W-:Y:S01]  /*7b80*/  STL [R1], R145 ;  /* 0x0000009101007387 */ /* 0x0001e20000100800 */
[----:B------:R-:W-:-:S02]  /*7b90*/  LEA.HI.X.SX32 R240, R240, R3, 0x1, P0 ;  /* 0x00000003f0f07211 */ /* 0x000fc400000f0eff */
[-C--:B------:R-:W-:Y:S02]  /*7ba0*/  LEA.HI.X.SX32 R208, R208, R3.reuse, 0x1, P5 ;  /* 0x00000003d0d07211 */ /* 0x080fe400028f0eff */
[-C--:B------:R-:W-:Y:S02]  /*7bb0*/  IADD3 R233, P3, R232, R4.reuse, RZ ;  /* 0x00000004e8e97210 */ /* 0x080fe40007f7e0ff */
[-C--:B------:R-:W-:Y:S02]  /*7bc0*/  LEA.HI.X.SX32 R230, R230, R3.reuse, 0x1, P2 ;  /* 0x00000003e6e67211 */ /* 0x080fe400010f0eff */
[-C--:B------:R-:W-:Y:S02]  /*7bd0*/  IADD3 R144, P0, R143, R4.reuse, RZ ;  /* 0x000000048f907210 */ /* 0x080fe40007f1e0ff */
[-C--:B------:R-:W-:Y:S02]  /*7be0*/  IADD3 R223, P5, R222, R4.reuse, RZ ;  /* 0x00000004dedf7210 */ /* 0x080fe40007fbe0ff */
[----:B------:R-:W-:Y:S01]  /*7bf0*/  LEA.HI.X.SX32 R220, R220, R3, 0x1, P4 ;  /* 0x00000003dcdc7211 */ /* 0x000fe200020f0eff */
[----:B------:R1:W-:Y:S01]  /*7c00*/  STL [R1+0x8], R144 ;  /* 0x0000089001007387 */ /* 0x0003e20000100800 */
[----:B------:R-:W-:-:S02]  /*7c10*/  IADD3 R245, P2, R244, R4, RZ ;  /* 0x00000004f4f57210 */ /* 0x000fc40007f5e0ff */
[-C--:B------:R-:W-:Y:S02]  /*7c20*/  IADD3 R235, P4, R234, R4.reuse, RZ ;  /* 0x00000004eaeb7210 */ /* 0x080fe40007f9e0ff */
[-C--:B------:R-:W-:Y:S02]  /*7c30*/  LEA.HI.X.SX32 R242, R242, R3.reuse, 0x1, P1 ;  /* 0x00000003f2f27211 */ /* 0x080fe400008f0eff */
[-C--:B------:R-:W-:Y:S02]  /*7c40*/  LEA.HI.X.SX32 R232, R232, R3.reuse, 0x1, P3 ;  /* 0x00000003e8e87211 */ /* 0x080fe400018f0eff */
[-C--:B0-----:R-:W-:Y:S02]  /*7c50*/  IADD3 R145, P1, R142, R4.reuse, RZ ;  /* 0x000000048e917210 */ /* 0x081fe40007f3e0ff */
[-C--:B------:R-:W-:Y:S02]  /*7c60*/  LEA.HI.X.SX32 R222, R222, R3.reuse, 0x1, P5 ;  /* 0x00000003dede7211 */ /* 0x080fe400028f0eff */
[----:B------:R-:W-:Y:S01]  /*7c70*/  IADD3 R247, P3, R246, R4, RZ ;  /* 0x00000004f6f77210 */ /* 0x000fe20007f7e0ff */
[----:B------:R0:W-:Y:S01]  /*7c80*/  STL [R1+0x10], R145 ;  /* 0x0000109101007387 */ /* 0x0001e20000100800 */
[----:B------:R-:W-:-:S02]  /*7c90*/  LEA.HI.X.SX32 R244, R244, R3, 0x1, P2 ;  /* 0x00000003f4f47211 */ /* 0x000fc400010f0eff */
[-C--:B------:R-:W-:Y:S02]  /*7ca0*/  IADD3 R237, P5, R236, R4.reuse, RZ ;  /* 0x00000004eced7210 */ /* 0x080fe40007fbe0ff */
[-C--:B------:R-:W-:Y:S02]  /*7cb0*/  LEA.HI.X.SX32 R234, R234, R3.reuse, 0x1, P4 ;  /* 0x00000003eaea7211 */ /* 0x080fe400020f0eff */
[-C--:B-1----:R-:W-:Y:S02]  /*7cc0*/  IADD3 R144, P2, R141, R4.reuse, RZ ;  /* 0x000000048d907210 */ /* 0x082fe40007f5e0ff */
[----:B------:R-:W-:Y:S02]  /*7cd0*/  IADD3 R249, P4, R248, R4, RZ ;  /* 0x00000004f8f97210 */ /* 0x000fe40007f9e0ff */
[-C--:B------:R-:W-:Y:S01]  /*7ce0*/  LEA.HI.X.SX32 R246, R246, R3.reuse, 0x1, P3 ;  /* 0x00000003f6f67211 */ /* 0x080fe200018f0eff */
[----:B------:R1:W-:Y:S01]  /*7cf0*/  STL [R1+0x18], R144 ;  /* 0x0000189001007387 */ /* 0x0003e20000100800 */
[----:B------:R-:W-:-:S02]  /*7d00*/  LEA.HI.X.SX32 R236, R236, R3, 0x1, P5 ;  /* 0x00000003ecec7211 */ /* 0x000fc400028f0eff */
[-C--:B0-----:R-:W-:Y:S02]  /*7d10*/  IADD3 R145, P3, R140, R4.reuse, RZ ;  /* 0x000000048c917210 */ /* 0x081fe40007f7e0ff */
[-C--:B------:R-:W-:Y:S02]  /*7d20*/  IADD3 R251, P5, R250, R4.reuse, RZ ;  /* 0x00000004fafb7210 */ /* 0x080fe40007fbe0ff */
[-C--:B------:R-:W-:Y:S01]  /*7d30*/  LEA.HI.X.SX32 R248, R248, R3.reuse, 0x1, P4 ;  /* 0x00000003f8f87211 */ /* 0x080fe200020f0eff */
[----:B------:R0:W-:Y:S01]  /*7d40*/  STL [R1+0x20], R145 ;  /* 0x0000209101007387 */ /* 0x0001e20000100800 */
[-C--:B------:R-:W-:Y:S02]  /*7d50*/  LEA.HI.X.SX32 R250, R250, R3.reuse, 0x1, P5 ;  /* 0x00000003fafa7211 */ /* 0x080fe400028f0eff */
[----:B-1----:R-:W-:Y:S02]  /*7d60*/  IADD3 R144, P4, R139, R4, RZ ;  /* 0x000000048b907210 */ /* 0x002fe40007f9e0ff */
[----:B------:R-:W-:-:S03]  /*7d70*/  LEA.HI.X.SX32 R252, R252, R3, 0x1, P6 ;  /* 0x00000003fcfc7211 */ /* 0x000fc600030f0eff */
[----:B------:R1:W-:Y:S01]  /*7d80*/  STL [R1+0x28], R144 ;  /* 0x0000289001007387 */ /* 0x0003e20000100800 */
[----:B0-----:R-:W-:-:S05]  /*7d90*/  IADD3 R145, P5, R138, R4, RZ ;  /* 0x000000048a917210 */ /* 0x001fca0007fbe0ff */
[----:B------:R0:W-:Y:S01]  /*7da0*/  STL [R1+0x30], R145 ;  /* 0x0000309101007387 */ /* 0x0001e20000100800 */
[----:B-1----:R-:W-:-:S05]  /*7db0*/  IADD3 R144, P6, R137, R4, RZ ;  /* 0x0000000489907210 */ /* 0x002fca0007fde0ff */
[----:B------:R1:W-:Y:S01]  /*7dc0*/  STL [R1+0x38], R144 ;  /* 0x0000389001007387 */ /* 0x0003e20000100800 */
[----:B0-----:R-:W-:Y:S02]  /*7dd0*/  LEA.HI.X.SX32 R145, R143, R3, 0x1, P0 ;  /* 0x000000038f917211 */ /* 0x001fe400000f0eff */
[----:B------:R-:W-:-:S03]  /*7de0*/  IADD3 R143, P0, R136, R4, RZ ;  /* 0x00000004888f7210 */ /* 0x000fc60007f1e0ff */
[----:B------:R-:W-:Y:S01]  /*7df0*/  STL [R1+0x4], R145 ;  /* 0x0000049101007387 */ /* 0x000fe20000100800 */
[----:B-1----:R-:W-:-:S03]  /*7e00*/  LEA.HI.X.SX32 R144, R142, R3, 0x1, P1 ;  /* 0x000000038e907211 */ /* 0x002fc600008f0eff */
[----:B------:R0:W-:Y:S01]  /*7e10*/  STL [R1+0x40], R143 ;  /* 0x0000408f01007387 */ /* 0x0001e20000100800 */
[----:B------:R-:W-:-:S03]  /*7e20*/  IADD3 R142, P1, R135, R4, RZ ;  /* 0x00000004878e7210 */ /* 0x000fc60007f3e0ff */
[----:B------:R-:W-:Y:S04]  /*7e30*/  STL [R1+0xc], R144 ;  /* 0x00000c9001007387 */ /* 0x000fe80000100800 */
        /* <DEDUP_REMOVED lines=75> */
[----:B------:R0:W-:Y:S01]  /*82f0*/  STL [R1+0xa4], R125 ;  /* 0x0000a47d01007387 */ /* 0x0001e20000100800 */
[----:B-1----:R-:W-:-:S03]  /*8300*/  LEA.HI.X.SX32 R124, R122, R3, 0x1, P0 ;  /* 0x000000037a7c7211 */ /* 0x002fc600000f0eff */
[----:B------:R1:W-:Y:S01]  /*8310*/  STL [R1+0xe0], R123 ;  /* 0x0000e07b01007387 */ /* 0x0003e20000100800 */
[----:B------:R-:W-:-:S03]  /*8320*/  IADD3 R122, P0, R85, R4, RZ ;  /* 0x00000004557a7210 */ /* 0x000fc60007f1e0ff */
[----:B------:R2:W-:Y:S01]  /*8330*/  STL [R1+0xac], R124 ;  /* 0x0000ac7c01007387 */ /* 0x0005e20000100800 */
[----:B0-----:R-:W-:-:S03]  /*8340*/  LEA.HI R125, R77, 0x7e, RZ, 0x1a ;  /* 0x0000007e4d7d7811 */ /* 0x001fc600078fd0ff */
[----:B------:R0:W-:Y:S01]  /*8350*/  STL [R1+0xe8], R122 ;  /* 0x0000e87a01007387 */ /* 0x0001e20000100800 */
[-C--:B-1----:R-:W-:Y:S02]  /*8360*/  LEA.HI.X.SX32 R123, R121, R3.reuse, 0x1, P1 ;  /* 0x00000003797b7211 */ /* 0x082fe400008f0eff */
[----:B------:R-:W-:Y:S02]  /*8370*/  IADD3 R121, P1, R84, R4, RZ ;  /* 0x0000000454797210 */ /* 0x000fe40007f3e0ff */
[----:B--2---:R-:W-:Y:S01]  /*8380*/  LEA.HI R124, R77, 0x6e, RZ, 0x1a ;  /* 0x0000006e4d7c7811 */ /* 0x004fe200078fd0ff */
[----:B------:R1:W-:Y:S01]  /*8390*/  STL [R1+0xb4], R123 ;  /* 0x0000b47b01007387 */ /* 0x0003e20000100800 */
[----:B0-----:R-:W-:-:S03]  /*83a0*/  LEA.HI.X.SX32 R122, R120, R3, 0x1, P2 ;  /* 0x00000003787a7211 */ /* 0x001fc600010f0eff */
[----:B------:R0:W-:Y:S01]  /*83b0*/  STL [R1+0xf0], R121 ;  /* 0x0000f07901007387 */ /* 0x0001e20000100800 */
[----:B------:R-:W-:-:S03]  /*83c0*/  IADD3 R120, P2, R83, R4, RZ ;  /* 0x0000000453787210 */ /* 0x000fc60007f5e0ff */
[----:B------:R2:W-:Y:S01]  /*83d0*/  STL [R1+0xbc], R122 ;  /* 0x0000bc7a01007387 */ /* 0x0005e20000100800 */
[----:B-1----:R-:W-:-:S03]  /*83e0*/  LEA.HI R123, R77, 0x5e, RZ, 0x1a ;  /* 0x0000005e4d7b7811 */ /* 0x002fc600078fd0ff */
[----:B------:R1:W-:Y:S01]  /*83f0*/  STL [R1+0xf8], R120 ;  /* 0x0000f87801007387 */ /* 0x0003e20000100800 */
[-C--:B0-----:R-:W-:Y:S02]  /*8400*/  LEA.HI.X.SX32 R121, R119, R3.reuse, 0x1, P3 ;  /* 0x0000000377797211 */ /* 0x081fe400018f0eff */
[----:B------:R-:W-:Y:S02]  /*8410*/  IADD3 R119, P3, R82, R4, RZ ;  /* 0x0000000452777210 */ /* 0x000fe40007f7e0ff */
[----:B--2---:R-:W-:Y:S01]  /*8420*/  LEA.HI R122, R77, 0x4e, RZ, 0x1a ;  /* 0x0000004e4d7a7811 */ /* 0x004fe200078fd0ff */
[----:B------:R0:W-:Y:S01]  /*8430*/  STL [R1+0xc4], R121 ;  /* 0x0000c47901007387 */ /* 0x0001e20000100800 */
[----:B-1----:R-:W-:-:S03]  /*8440*/  LEA.HI.X.SX32 R120, R118, R3, 0x1, P4 ;  /* 0x0000000376787211 */ /* 0x002fc600020f0eff */
[----:B------:R1:W-:Y:S01]  /*8450*/  STL [R1+0x100], R119 ;  /* 0x0001007701007387 */ /* 0x0003e20000100800 */
[----:B------:R-:W-:-:S03]  /*8460*/  IADD3 R118, P4, R81, R4, RZ ;  /* 0x0000000451767210 */ /* 0x000fc60007f9e0ff */
[----:B------:R2:W-:Y:S01]  /*8470*/  STL [R1+0xcc], R120 ;  /* 0x0000cc7801007387 */ /* 0x0005e20000100800 */
[----:B0-----:R-:W-:-:S03]  /*8480*/  LEA.HI R121, R77, 0x3e, RZ, 0x1a ;  /* 0x0000003e4d797811 */ /* 0x001fc600078fd0ff */
[----:B------:R0:W-:Y:S01]  /*8490*/  STL [R1+0x108], R118 ;  /* 0x0001087601007387 */ /* 0x0001e20000100800 */
[----:B-1----:R-:W-:Y:S02]  /*84a0*/  LEA.HI.X.SX32 R119, R87, R3, 0x1, P5 ;  /* 0x0000000357777211 */ /* 0x002fe400028f0eff */
[----:B--2---:R-:W-:-:S03]  /*84b0*/  IADD3 R120, P5, R80, R4, RZ ;  /* 0x0000000450787210 */ /* 0x004fc60007fbe0ff */
[----:B------:R1:W-:Y:S01]  /*84c0*/  STL [R1+0xd4], R119 ;  /* 0x0000d47701007387 */ /* 0x0003e20000100800 */
[----:B0-----:R-:W-:-:S03]  /*84d0*/  LEA.HI.X.SX32 R118, R86, R3, 0x1, P6 ;  /* 0x0000000356767211 */ /* 0x001fc600030f0eff */
[----:B------:R0:W-:Y:S01]  /*84e0*/  STL [R1+0x110], R120 ;  /* 0x0001107801007387 */ /* 0x0001e20000100800 */
[----:B------:R-:W-:-:S03]  /*84f0*/  CS2R R86, SRZ ;  /* 0x0000000000567805 */ /* 0x000fc6000001ff00 */
[----:B------:R2:W-:Y:S01]  /*8500*/  STL [R1+0xdc], R118 ;  /* 0x0000dc7601007387 */ /* 0x0005e20000100800 */
[----:B-1----:R-:W-:Y:S02]  /*8510*/  IADD3 R119, P6, R79, R4, RZ ;  /* 0x000000044f777210 */ /* 0x002fe40007fde0ff */
[----:B0-----:R-:W-:-:S03]  /*8520*/  LEA.HI.X.SX32 R120, R85, R3, 0x1, P0 ;  /* 0x0000000355787211 */ /* 0x001fc600000f0eff */
[----:B------:R0:W-:Y:S01]  /*8530*/  STL [R1+0x118], R119 ;  /* 0x0001187701007387 */ /* 0x0001e20000100800 */
[----:B--2---:R-:W-:-:S03]  /*8540*/  IADD3 R118, P0, R78, R4, RZ ;  /* 0x000000044e767210 */ /* 0x004fc60007f1e0ff */
[----:B------:R1:W-:Y:S04]  /*8550*/  STL [R1+0xe4], R120 ;  /* 0x0000e47801007387 */ /* 0x0003e80000100800 */
[----:B------:R2:W-:Y:S01]  /*8560*/  STL [R1+0x120], R118 ;  /* 0x0001207601007387 */ /* 0x0005e20000100800 */
[-C--:B0-----:R-:W-:Y:S02]  /*8570*/  LEA.HI.X.SX32 R119, R84, R3.reuse, 0x1, P1 ;  /* 0x0000000354777211 */ /* 0x081fe400008f0eff */
[----:B------:R-:W-:Y:S02]  /*8580*/  CS2R R84, SRZ ;  /* 0x0000000000547805 */ /* 0x000fe4000001ff00 */
[----:B-1----:R-:W-:Y:S01]  /*8590*/  IADD3 R120, P1, R76, R4, RZ ;  /* 0x000000044c787210 */ /* 0x002fe20007f3e0ff */
[----:B------:R0:W-:Y:S01]  /*85a0*/  STL [R1+0xec], R119 ;  /* 0x0000ec7701007387 */ /* 0x0001e20000100800 */
[----:B--2---:R-:W-:-:S03]  /*85b0*/  LEA.HI.X.SX32 R118, R83, R3, 0x1, P2 ;  /* 0x0000000353767211 */ /* 0x004fc600010f0eff */
[----:B------:R1:W-:Y:S04]  /*85c0*/  STL [R1+0x128], R120 ;  /* 0x0001287801007387 */ /* 0x0003e80000100800 */
[----:B------:R2:W-:Y:S01]  /*85d0*/  STL [R1+0xf4], R118 ;  /* 0x0000f47601007387 */ /* 0x0005e20000100800 */
[----:B0-----:R-:W-:Y:S02]  /*85e0*/  IADD3 R119, P2, R75, R4, RZ ;  /* 0x000000044b777210 */ /* 0x001fe40007f5e0ff */
[----:B-1----:R-:W-:-:S03]  /*85f0*/  LEA.HI.X.SX32 R120, R82, R3, 0x1, P3 ;  /* 0x0000000352787211 */ /* 0x002fc600018f0eff */
[----:B------:R0:W-:Y:S01]  /*8600*/  STL [R1+0x130], R119 ;  /* 0x0001307701007387 */ /* 0x0001e20000100800 */
[----:B------:R-:W-:Y:S02]  /*8610*/  CS2R R82, SRZ ;  /* 0x0000000000527805 */ /* 0x000fe4000001ff00 */
[-C--:B--2---:R-:W-:Y:S01]  /*8620*/  IADD3 R118, P3, R71, R4.reuse, RZ ;  /* 0x0000000447767210 */ /* 0x084fe20007f7e0ff */
[----:B------:R1:W-:Y:S04]  /*8630*/  STL [R1+0xfc], R120 ;  /* 0x0000fc7801007387 */ /* 0x0003e80000100800 */
[----:B------:R2:W-:Y:S01]  /*8640*/  STL [R1+0x138], R118 ;  /* 0x0001387601007387 */ /* 0x0005e20000100800 */
[----:B0-----:R-:W-:Y:S02]  /*8650*/  LEA.HI.X.SX32 R119, R81, R3, 0x1, P4 ;  /* 0x0000000351777211 */ /* 0x001fe400020f0eff */
[----:B-1----:R-:W-:-:S03]  /*8660*/  IADD3 R120, P4, R70, R4, RZ ;  /* 0x0000000446787210 */ /* 0x002fc60007f9e0ff */
[----:B------:R0:W-:Y:S01]  /*8670*/  STL [R1+0x104], R119 ;  /* 0x0001047701007387 */ /* 0x0001e20000100800 */
[----:B--2---:R-:W-:-:S03]  /*8680*/  LEA.HI.X.SX32 R118, R80, R3, 0x1, P5 ;  /* 0x0000000350767211 */ /* 0x004fc600028f0eff */
[----:B------:R1:W-:Y:S01]  /*8690*/  STL [R1+0x140], R120 ;  /* 0x0001407801007387 */ /* 0x0003e20000100800 */
[----:B------:R-:W-:-:S03]  /*86a0*/  CS2R R80, SRZ ;  /* 0x0000000000507805 */ /* 0x000fc6000001ff00 */
[----:B------:R2:W-:Y:S01]  /*86b0*/  STL [R1+0x10c], R118 ;  /* 0x00010c7601007387 */ /* 0x0005e20000100800 */
[----:B0-----:R-:W-:Y:S02]  /*86c0*/  IADD3 R119, P5, R69, R4, RZ ;  /* 0x0000000445777210 */ /* 0x001fe40007fbe0ff */
[----:B-1----:R-:W-:-:S03]  /*86d0*/  LEA.HI.X.SX32 R120, R79, R3, 0x1, P6 ;  /* 0x000000034f787211 */ /* 0x002fc600030f0eff */
        /* <DEDUP_REMOVED lines=14> */
[----:B--2---:R-:W-:-:S03]  /*87c0*/  IADD3 R118, P2, R62, R4, RZ ;  /* 0x000000043e767210 */ /* 0x004fc60007f5e0ff */
        /* <DEDUP_REMOVED lines=64> */
[----:B0-----:R-:W-:Y:S01]  /*8bd0*/  LEA.HI.X.SX32 R119, R44, R3, 0x1, P4 ;  /* 0x000000032c777211 */ /* 0x001fe200020f0eff */
[----:B------:R-:W-:Y:S01]  /*8be0*/  IMAD R44, R121, UR17, RZ ;  /* 0x00000011792c7c24 */ /* 0x000fe2000f8e02ff */
[----:B-1----:R-:W-:-:S03]  /*8bf0*/  IADD3 R120, P4, R37, R4, RZ ;  /* 0x0000000425787210 */ /* 0x002fc60007f9e0ff */
[----:B------:R0:W-:Y:S01]  /*8c00*/  STL [R1+0x1ac], R119 ;  /* 0x0001ac7701007387 */ /* 0x0001e20000100800 */
[----:B--2---:R-:W-:-:S03]  /*8c10*/  LEA.HI.X.SX32 R118, R41, R3, 0x1, P5 ;  /* 0x0000000329767211 */ /* 0x004fc600028f0eff */
[----:B------:R1:W-:Y:S01]  /*8c20*/  STL [R1+0x1e8], R120 ;  /* 0x0001e87801007387 */ /* 0x0003e20000100800 */
[----:B------:R-:W-:-:S03]  /*8c30*/  IMAD R41, R123, UR17, RZ ;  /* 0x000000117b297c24 */ /* 0x000fc6000f8e02ff */
[----:B------:R2:W-:Y:S01]  /*8c40*/  STL [R1+0x1b4], R118 ;  /* 0x0001b47601007387 */ /* 0x0005e20000100800 */
[----:B0-----:R-:W-:Y:S02]  /*8c50*/  IADD3 R119, P5, R39, R4, RZ ;  /* 0x0000000427777210 */ /* 0x001fe40007fbe0ff */
[----:B-1----:R-:W-:-:S03]  /*8c60*/  LEA.HI.X.SX32 R120, R38, R3, 0x1, P6 ;  /* 0x0000000326787211 */ /* 0x002fc600030f0eff */
[----:B------:R0:W-:Y:S01]  /*8c70*/  STL [R1+0x1f0], R119 ;  /* 0x0001f07701007387 */ /* 0x0001e20000100800 */
[----:B------:R-:W-:Y:S01]  /*8c80*/  IMAD R38, R125, UR17, RZ ;  /* 0x000000117d267c24 */ /* 0x000fe2000f8e02ff */
[-C--:B--2---:R-:W-:Y:S02]  /*8c90*/  IADD3 R118, P6, R43, R4.reuse, RZ ;  /* 0x000000042b767210 */ /* 0x084fe40007fde0ff */
        /* <DEDUP_REMOVED lines=27> */
[----:B0-----:R-:W-:Y:S01]  /*8e50*/  LEA.HI.X.SX32 R119, R43, R3, 0x1, P6 ;  /* 0x000000032b777211 */ /* 0x001fe200030f0eff */
[----:B------:R-:W-:Y:S01]  /*8e60*/  IMAD R43, R122, UR17, RZ ;  /* 0x000000117a2b7c24 */ /* 0x000fe2000f8e02ff */
        /* <DEDUP_REMOVED lines=16> */
[----:B------:R1:W-:Y:S01]  /*8f70*/  STL [R1+0x448], R120 ;  /* 0x0004487801007387 */ /* 0x0003e20000100800 */
[----:B------:R-:W-:-:S03]  /*8f80*/  CS2R R50, SRZ ;  /* 0x0000000000327805 */ /* 0x000fc6000001ff00 */
[----:B------:R2:W-:Y:S01]  /*8f90*/  STL [R1+0x214], R118 ;  /* 0x0002147601007387 */ /* 0x0005e20000100800 */
[----:B0-----:R-:W-:Y:S02]  /*8fa0*/  IADD3 R119, P3, R65, R4, RZ ;  /* 0x0000000441777210 */ /* 0x001fe40007f7e0ff */
[-C--:B------:R-:W-:Y:S02]  /*8fb0*/  LEA.HI.X.SX32 R4, R53, R3.reuse, 0x1, P4 ;  /* 0x0000000335047211 */ /* 0x080fe400020f0eff */
[----:B------:R-:W-:Y:S02]  /*8fc0*/  CS2R R52, SRZ ;  /* 0x0000000000347805 */ /* 0x000fe4000001ff00 */
[----:B-1----:R-:W-:Y:S01]  /*8fd0*/  LEA.HI R120, R77, 0x2e, RZ, 0x1a ;  /* 0x0000002e4d787811 */ /* 0x002fe200078fd0ff */
[----:B------:R0:W-:Y:S01]  /*8fe0*/  STL [R1+0x44c], R119 ;  /* 0x00044c7701007387 */ /* 0x0001e20000100800 */
[----:B--2---:R-:W-:-:S03]  /*8ff0*/  LEA.HI.X.SX32 R118, R55, R3, 0x1, P5 ;  /* 0x0000000337767211 */ /* 0x004fc600028f0eff */
[----:B------:R1:W-:Y:S01]  /*9000*/  STL [R1+0x21c], R4 ;  /* 0x00021c0401007387 */ /* 0x0003e20000100800 */
[----:B------:R-:W-:Y:S01]  /*9010*/  IMAD R45, R120, UR17, RZ ;  /* 0x00000011782d7c24 */ /* 0x000fe2000f8e02ff */
[----:B------:R-:W-:Y:S02]  /*9020*/  CS2R R54, SRZ ;  /* 0x0000000000367805 */ /* 0x000fe4000001ff00 */
[----:B------:R2:W-:Y:S01]  /*9030*/  STL [R1+0x224], R118 ;  /* 0x0002247601007387 */ /* 0x0005e20000100800 */
[-C--:B0-----:R-:W-:Y:S02]  /*9040*/  LEA.HI.X.SX32 R119, R57, R3.reuse, 0x1, P6 ;  /* 0x0000000339777211 */ /* 0x081fe400030f0eff */
[----:B------:R-:W-:Y:S02]  /*9050*/  CS2R R56, SRZ ;  /* 0x0000000000387805 */ /* 0x000fe4000001ff00 */
[----:B-1----:R-:W-:Y:S01]  /*9060*/  LEA.HI.X.SX32 R4, R59, R3, 0x1, P0 ;  /* 0x000000033b047211 */ /* 0x002fe200000f0eff */
[----:B------:R0:W-:Y:S01]  /*9070*/  STL [R1+0x22c], R119 ;  /* 0x00022c7701007387 */ /* 0x0001e20000100800 */
[----:B------:R-:W-:-:S02]  /*9080*/  CS2R R58, SRZ ;  /* 0x00000000003a7805 */ /* 0x000fc4000001ff00 */
[----:B--2---:R-:W-:Y:S01]  /*9090*/  LEA.HI.X.SX32 R118, R61, R3, 0x1, P1 ;  /* 0x000000033d767211 */ /* 0x004fe200008f0eff */
[----:B------:R1:W-:Y:S01]  /*90a0*/  STL [R1+0x234], R4 ;  /* 0x0002340401007387 */ /* 0x0003e20000100800 */
[----:B------:R-:W-:-:S03]  /*90b0*/  CS2R R60, SRZ ;  /* 0x00000000003c7805 */ /* 0x000fc6000001ff00 */
[----:B------:R2:W-:Y:S01]  /*90c0*/  STL [R1+0x23c], R118 ;  /* 0x00023c7601007387 */ /* 0x0005e20000100800 */
[----:B0-----:R-:W-:Y:S02]  /*90d0*/  IADD3 R119, P0, R72, R2, RZ ;  /* 0x0000000248777210 */ /* 0x001fe40007f1e0ff */
[----:B-1----:R-:W-:-:S03]  /*90e0*/  LEA.HI.X.SX32 R4, R63, R3, 0x1, P2 ;  /* 0x000000033f047211 */ /* 0x002fc600010f0eff */
[----:B------:R0:W-:Y:S01]  /*90f0*/  STL [R1+0x458], R119 ;  /* 0x0004587701007387 */ /* 0x0001e20000100800 */
[----:B------:R-:W-:Y:S02]  /*9100*/  CS2R R62, SRZ ;  /* 0x00000000003e7805 */ /* 0x000fe4000001ff00 */
[----:B--2---:R-:W-:Y:S01]  /*9110*/  LEA.HI.X.SX32 R118, R65, R3, 0x1, P3 ;  /* 0x0000000341767211 */ /* 0x004fe200018f0eff */
[----:B------:R1:W-:Y:S01]  /*9120*/  STL [R1+0x444], R4 ;  /* 0x0004440401007387 */ /* 0x0003e20000100800 */
[----:B------:R-:W-:Y:S01]  /*9130*/  IMAD R3, R42, 0x4, R32 ;  /* 0x000000042a037824 */ /* 0x000fe200078e0220 */
[----:B------:R-:W-:Y:S02]  /*9140*/  CS2R R64, SRZ ;  /* 0x0000000000407805 */ /* 0x000fe4000001ff00 */
[----:B------:R2:W-:Y:S01]  /*9150*/  STL [R1+0x240], R118 ;  /* 0x0002407601007387 */ /* 0x0005e20000100800 */
[----:B0-----:R-:W-:Y:S01]  /*9160*/  LEA.HI R119, R77, 0x1e, RZ, 0x1a ;  /* 0x0000001e4d777811 */ /* 0x001fe200078fd0ff */
[----:B-1----:R-:W-:Y:S01]  /*9170*/  IMAD.X R4, R73, 0x1, R0, P0 ;  /* 0x0000000149047824 */ /* 0x002fe200000e0600 */
[----:B------:R-:W-:-:S03]  /*9180*/  IADD3 R120, P0, R38, R2, RZ ;  /* 0x0000000226787210 */ /* 0x000fc60007f1e0ff */
[----:B------:R-:W-:Y:S01]  /*9190*/  IMAD R46, R119, UR17, RZ ;  /* 0x00000011772e7c24 */ /* 0x000fe2000f8e02ff */
[-C--:B------:R-:W-:Y:S02]  /*91a0*/  IADD3 R119, P2, R41, R2.reuse, RZ ;  /* 0x0000000229777210 */ /* 0x080fe40007f5e0ff */
[----:B------:R-:W-:Y:S02]  /*91b0*/  CS2R R72, SRZ ;  /* 0x0000000000487805 */ /* 0x000fe4000001ff00 */
[----:B--2---:R-:W-:Y:S01]  /*91c0*/  LEA.HI R118, R77, 0xe, RZ, 0x1a ;  /* 0x0000000e4d767811 */ /* 0x004fe200078fd0ff */
[----:B------:R0:W-:Y:S04]  /*91d0*/  STL [R1+0x43c], R4 ;  /* 0x00043c0401007387 */ /* 0x0001e80000100800 */
[----:B------:R-:W-:Y:S01]  /*91e0*/  IMAD R47, R118, UR17, RZ ;  /* 0x00000011762f7c24 */ /* 0x000fe2000f8e02ff */
[----:B------:R-:W-:Y:S01]  /*91f0*/  IADD3 R118, P6, R39, R2, RZ ;  /* 0x0000000227767210 */ /* 0x000fe20007fde0ff */
[----:B------:R1:W-:Y:S01]  /*9200*/  STL [R1+0x25c], R120 ;  /* 0x00025c7801007387 */ /* 0x0003e20000100800 */
[----:B------:R-:W-:-:S03]  /*9210*/  USHF.L.U32 UR17, UR17, 0x7, URZ ;  /* 0x0000000711117899 */ /* 0x000fc6000800063f */
[----:B------:R2:W-:Y:S01]  /*9220*/  STL [R1+0x29c], R118 ;  /* 0x00029c7601007387 */ /* 0x0005e20000100800 */
[C---:B0-----:R-:W-:Y:S01]  /*9230*/  IMAD R4, R42.reuse, 0x2, R3 ;  /* 0x000000022a047824 */ /* 0x041fe200078e0203 */
[----:B------:R-:W-:Y:S02]  /*9240*/  USHF.R.S32.HI UR6, URZ, 0x1f, UR17 ;  /* 0x0000001f3f067899 */ /* 0x000fe40008011411 */
[----:B------:R0:W-:Y:S01]  /*9250*/  STL [R1+0x2dc], R119 ;  /* 0x0002dc7701007387 */ /* 0x0001e20000100800 */
[----:B------:R-:W-:Y:S01]  /*9260*/  IMAD R33, R42, 0x2, R4 ;  /* 0x000000022a217824 */ /* 0x000fe200078e0204 */
[----:B-1----:R-:W-:-:S03]  /*9270*/  IADD3 R120, P1, R43, R2, RZ ;  /* 0x000000022b787210 */ /* 0x002fc60007f3e0ff */
[----:B------:R-:W-:Y:S01]  /*9280*/  IMAD R34, R42, 0x2, R33 ;  /* 0x000000022a227824 */ /* 0x000fe200078e0221 */
[-C--:B--2---:R-:W-:Y:S01]  /*9290*/  IADD3 R118, P4, R44, R2.reuse, RZ ;  /* 0x000000022c767210 */ /* 0x084fe20007f9e0ff */
[----:B------:R1:W-:Y:S02]  /*92a0*/  STL [R1+0x31c], R120 ;  /* 0x00031c7801007387 */ /* 0x0003e40000100800 */
[C---:B------:R-:W-:Y:S01]  /*92b0*/  IMAD R35, R42.reuse, 0x2, R34 ;  /* 0x000000022a237824 */ /* 0x040fe200078e0222 */
[----:B0-----:R-:W-:Y:S01]  /*92c0*/  IADD3 R119, P5, R45, R2, RZ ;  /* 0x000000022d777210 */ /* 0x001fe20007fbe0ff */
[----:B------:R0:W-:Y:S02]  /*92d0*/  STL [R1+0x35c], R118 ;  /* 0x00035c7601007387 */ /* 0x0001e40000100800 */
[----:B------:R-:W-:Y:S02]  /*92e0*/  IMAD R36, R42, 0x2, R35 ;  /* 0x000000022a247824 */ /* 0x000fe400078e0223 */
[----:B------:R2:W-:Y:S01]  /*92f0*/  STL [R1+0x39c], R119 ;  /* 0x00039c7701007387 */ /* 0x0005e20000100800 */
[----:B-1----:R-:W-:Y:S01]  /*9300*/  LEA.HI.X.SX32 R120, R38, R0, 0x1, P0 ;  /* 0x0000000026787211 */ /* 0x002fe200000f0eff */
[----:B------:R-:W-:Y:S01]  /*9310*/  IMAD R37, R42, 0x2, R36 ;  /* 0x000000022a257824 */ /* 0x000fe200078e0224 */
[----:B0-----:R-:W-:-:S03]  /*9320*/  IADD3 R118, P3, R46, R2, RZ ;  /* 0x000000022e767210 */ /* 0x001fc60007f7e0ff */
[----:B------:R0:W-:Y:S01]  /*9330*/  STL [R1+0x258], R120 ;  /* 0x0002587801007387 */ /* 0x0001e20000100800 */
[C---:B------:R-:W-:Y:S01]  /*9340*/  IMAD R38, R42.reuse, 0x4, R37 ;  /* 0x000000042a267824 */ /* 0x040fe200078e0225 */
[----:B--2---:R-:W-:Y:S02]  /*9350*/  LEA.HI.X.SX32 R119, R39, R0, 0x1, P6 ;  /* 0x0000000027777211 */ /* 0x004fe400030f0eff */
[----:B------:R1:W-:Y:S01]  /*9360*/  STL [R1+0x3dc], R118 ;  /* 0x0003dc7601007387 */ /* 0x0003e20000100800 */
[----:B------:R-:W-:-:S03]  /*9370*/  IMAD R39, R42, 0x2, R38 ;  /* 0x000000022a277824 */ /* 0x000fc600078e0226 */
[----:B------:R2:W-:Y:S01]  /*9380*/  STL [R1+0x298], R119 ;  /* 0x0002987701007387 */ /* 0x0005e20000100800 */
[----:B0-----:R-:W-:Y:S02]  /*9390*/  IADD3 R120, P0, R47, R2, RZ ;  /* 0x000000022f787210 */ /* 0x001fe40007f1e0ff */
[----:B-1----:R-:W-:-:S03]  /*93a0*/  LEA.HI.X.SX32 R118, R41, R0, 0x1, P2 ;  /* 0x0000000029767211 */ /* 0x002fc600010f0eff */
[----:B------:R0:W-:Y:S01]  /*93b0*/  STL [R1+0x41c], R120 ;  /* 0x00041c7801007387 */ /* 0x0001e20000100800 */
[----:B--2---:R-:W-:-:S03]  /*93c0*/  IADD3 R119, P2, R5, R2, RZ ;  /* 0x0000000205777210 */ /* 0x004fc60007f5e0ff */
[----:B------:R1:W-:Y:S01]  /*93d0*/  STL [R1+0x2d8], R118 ;  /* 0x0002d87601007387 */ /* 0x0003e20000100800 */
[----:B------:R-:W-:-:S03]  /*93e0*/  LEA.HI.X.SX32 R5, R5, R0, 0x1, P2 ;  /* 0x0000000005057211 */ /* 0x000fc600010f0eff */
        /* <DEDUP_REMOVED lines=9> */
[----:B------:R-:W-:Y:S01]  /*9480*/  STL [R1+0x274], R120 ;  /* 0x0002747801007387 */ /* 0x000fe20000100800 */
[----:B------:R-:W-:Y:S02]  /*9490*/  CS2R R44, SRZ ;  /* 0x00000000002c7805 */ /* 0x000fe4000001ff00 */
[----:B--2---:R-:W-:Y:S01]  /*94a0*/  IADD3 R119, P5, R7, R2, RZ ;  /* 0x0000000207777210 */ /* 0x004fe20007fbe0ff */
[----:B------:R0:W-:Y:S04]  /*94b0*/  STL [R1+0x398], R118 ;  /* 0x0003987601007387 */ /* 0x0001e80000100800 */
[----:B------:R1:W-:Y:S01]  /*94c0*/  STL [R1+0x27c], R119 ;  /* 0x00027c7701007387 */ /* 0x0003e20000100800 */
[----:B0-----:R-:W-:Y:S02]  /*94d0*/  LEA.HI.X.SX32 R118, R46, R0, 0x1, P3 ;  /* 0x000000002e767211 */ /* 0x001fe400018f0eff */
[----:B------:R-:W-:-:S02]  /*94e0*/  IADD3 R120, P3, R8, R2, RZ ;  /* 0x0000000208787210 */ /* 0x000fc40007f7e0ff */
[----:B-1----:R-:W-:Y:S01]  /*94f0*/  LEA.HI.X.SX32 R119, R47, R0, 0x1, P0 ;  /* 0x000000002f777211 */ /* 0x002fe200000f0eff */
[----:B------:R0:W-:Y:S01]  /*9500*/  STL [R1+0x3d8], R118 ;  /* 0x0003d87601007387 */ /* 0x0001e20000100800 */
[----:B------:R-:W-:-:S03]  /*9510*/  CS2R R46, SRZ ;  /* 0x00000000002e7805 */ /* 0x000fc6000001ff00 */
[----:B------:R-:W-:Y:S04]  /*9520*/  STL [R1+0x284], R120 ;  /* 0x0002847801007387 */ /* 0x000fe80000100800 */
[----:B------:R1:W-:Y:S01]  /*9530*/  STL [R1+0x418], R119 ;  /* 0x0004187701007387 */ /* 0x0003e20000100800 */
[----:B0-----:R-:W-:-:S05]  /*9540*/  IADD3 R118, P0, R24, R2, RZ ;  /* 0x0000000218767210 */ /* 0x001fca0007f1e0ff */
[----:B------:R0:W-:Y:S01]  /*9550*/  STL [R1+0x28c], R118 ;  /* 0x00028c7601007387 */ /* 0x0001e20000100800 */
[----:B-1----:R-:W-:-:S03]  /*9560*/  IADD3 R119, P2, R25, R2, RZ ;  /* 0x0000000219777210 */ /* 0x002fc60007f5e0ff */
[----:B------:R1:W-:Y:S04]  /*9570*/  STL [R1+0x260], R5 ;  /* 0x0002600501007387 */ /* 0x0003e80000100800 */
[----:B------:R2:W-:Y:S01]  /*9580*/  STL [R1+0x294], R119 ;  /* 0x0002947701007387 */ /* 0x0005e20000100800 */
[----:B0-----:R-:W-:Y:S02]  /*9590*/  LEA.HI.X.SX32 R118, R40, R0, 0x1, P1 ;  /* 0x0000000028767211 */ /* 0x001fe400008f0eff */
[----:B------:R-:W-:Y:S01]  /*95a0*/  IADD3 R120, P1, R26, R2, RZ ;  /* 0x000000021a787210 */ /* 0x000fe20007f3e0ff */
[----:B-1----:R-:W-:Y:S02]  /*95b0*/  IMAD R5, R42, 0x2, R39 ;  /* 0x000000022a057824 */ /* 0x002fe400078e0227 */
[----:B------:R0:W-:Y:S01]  /*95c0*/  STL [R1+0x268], R118 ;  /* 0x0002687601007387 */ /* 0x0001e20000100800 */
[----:B--2---:R-:W-:-:S03]  /*95d0*/  LEA.HI.X.SX32 R119, R67, R0, 0x1, P4 ;  /* 0x0000000043777211 */ /* 0x004fc600020f0eff */
[----:B------:R1:W-:Y:S01]  /*95e0*/  STL [R1+0x2a4], R120 ;  /* 0x0002a47801007387 */ /* 0x0003e20000100800 */
[----:B------:R-:W-:Y:S01]  /*95f0*/  IMAD R40, R42, 0x2, R5 ;  /* 0x000000022a287824 */ /* 0x000fe200078e0205 */
[----:B------:R-:W-:Y:S02]  /*9600*/  CS2R R66, SRZ ;  /* 0x0000000000427805 */ /* 0x000fe4000001ff00 */
[----:B------:R2:W-:Y:S01]  /*9610*/  STL [R1+0x270], R119 ;  /* 0x0002707701007387 */ /* 0x0005e20000100800 */
[----:B0-----:R-:W-:Y:S02]  /*9620*/  IADD3 R118, P4, R27, R2, RZ ;  /* 0x000000021b767210 */ /* 0x001fe40007f9e0ff */
[----:B-1----:R-:W-:-:S03]  /*9630*/  LEA.HI.X.SX32 R120, R25, R0, 0x1, P2 ;  /* 0x0000000019787211 */ /* 0x002fc600010f0eff */
[----:B------:R0:W-:Y:S01]  /*9640*/  STL [R1+0x2ac], R118 ;  /* 0x0002ac7601007387 */ /* 0x0001e20000100800 */
[----:B--2---:R-:W-:Y:S02]  /*9650*/  LEA.HI.X.SX32 R119, R7, R0, 0x1, P5 ;  /* 0x0000000007777211 */ /* 0x004fe400028f0eff */
[----:B------:R-:W-:-:S03]  /*9660*/  IADD3 R7, P5, R28, R2, RZ ;  /* 0x000000021c077210 */ /* 0x000fc60007fbe0ff */
[----:B------:R1:W-:Y:S01]  /*9670*/  STL [R1+0x278], R119 ;  /* 0x0002787701007387 */ /* 0x0003e20000100800 */
[-C--:B0-----:R-:W-:Y:S01]  /*9680*/  LEA.HI.X.SX32 R118, R8, R0.reuse, 0x1, P3 ;  /* 0x0000000008767211 */ /* 0x081fe200018f0eff */
[----:B------:R-:W-:Y:S02]  /*9690*/  IMAD R8, R42, 0x2, R40 ;  /* 0x000000022a087824 */ /* 0x000fe400078e0228 */
[----:B------:R0:W-:Y:S04]  /*96a0*/  STL [R1+0x2b4], R7 ;  /* 0x0002b40701007387 */ /* 0x0001e80000100800 */
[----:B------:R2:W-:Y:S01]  /*96b0*/  STL [R1+0x280], R118 ;  /* 0x0002807601007387 */ /* 0x0005e20000100800 */
[----:B-1----:R-:W-:Y:S02]  /*96c0*/  LEA.HI.X.SX32 R119, R24, R0, 0x1, P0 ;  /* 0x0000000018777211 */ /* 0x002fe400000f0eff */
[----:B0-----:R-:W-:-:S02]  /*96d0*/  IADD3 R7, P3, R29, R2, RZ ;  /* 0x000000021d077210 */ /* 0x001fc40007f7e0ff */
[----:B--2---:R-:W-:-:S03]  /*96e0*/  IADD3 R118, P0, R30, R2, RZ ;  /* 0x000000021e767210 */ /* 0x004fc60007f1e0ff */
[----:B------:R0:W-:Y:S04]  /*96f0*/  STL [R1+0x2bc], R7 ;  /* 0x0002bc0701007387 */ /* 0x0001e80000100800 */
[----:B------:R1:W-:Y:S04]  /*9700*/  STL [R1+0x288], R119 ;  /* 0x0002887701007387 */ /* 0x0003e80000100800 */
[----:B------:R2:W-:Y:S01]  /*9710*/  STL [R1+0x2c4], R118 ;  /* 0x0002c47601007387 */ /* 0x0005e20000100800 */
[----:B0-----:R-:W-:-:S03]  /*9720*/  IMAD R7, R42, 0x2, R8 ;  /* 0x000000022a077824 */ /* 0x001fc600078e0208 */
[----:B------:R0:W-:Y:S01]  /*9730*/  STL [R1+0x290], R120 ;  /* 0x0002907801007387 */ /* 0x0001e20000100800 */
[----:B-1----:R-:W-:Y:S02]  /*9740*/  IADD3 R119, P2, R31, R2, RZ ;  /* 0x000000021f777210 */ /* 0x002fe40007f5e0ff */
[----:B--2---:R-:W-:-:S03]  /*9750*/  LEA.HI.X.SX32 R118, R26, R0, 0x1, P1 ;  /* 0x000000001a767211 */ /* 0x004fc600008f0eff */
[----:B------:R1:W-:Y:S01]  /*9760*/  STL [R1+0x2cc], R119 ;  /* 0x0002cc7701007387 */ /* 0x0003e20000100800 */
[----:B------:R-:W-:Y:S01]  /*9770*/  IMAD R26, R42, 0x2, R7 ;  /* 0x000000022a1a7824 */ /* 0x000fe200078e0207 */
[----:B0-----:R-:W-:Y:S02]  /*9780*/  IADD3 R120, P1, R32, R2, RZ ;  /* 0x0000000220787210 */ /* 0x001fe40007f3e0ff */
[----:B------:R0:W-:Y:S01]  /*9790*/  STL [R1+0x2a0], R118 ;  /* 0x0002a07601007387 */ /* 0x0001e20000100800 */
[----:B------:R-:W-:-:S03]  /*97a0*/  IMAD R25, R42, 0x4, R26 ;  /* 0x000000042a197824 */ /* 0x000fc600078e021a */
[----:B------:R2:W-:Y:S01]  /*97b0*/  STL [R1+0x2d4], R120 ;  /* 0x0002d47801007387 */ /* 0x0005e20000100800 */
[----:B------:R-:W-:Y:S01]  /*97c0*/  IMAD R24, R42, 0x2, R25 ;  /* 0x000000022a187824 */ /* 0x000fe200078e0219 */
[----:B-1----:R-:W-:-:S03]  /*97d0*/  LEA.HI.X.SX32 R119, R27, R0, 0x1, P4 ;  /* 0x000000001b777211 */ /* 0x002fc600020f0eff */
[----:B------:R-:W-:Y:S01]  /*97e0*/  IMAD R41, R42, 0x2, R24 ;  /* 0x000000022a297824 */ /* 0x000fe200078e0218 */
[----:B0-----:R-:W-:Y:S01]  /*97f0*/  IADD3 R118, P4, R3, R2, RZ ;  /* 0x0000000203767210 */ /* 0x001fe20007f9e0ff */
[----:B------:R0:W-:Y:S01]  /*9800*/  STL [R1+0x2a8], R119 ;  /* 0x0002a87701007387 */ /* 0x0001e20000100800 */
[----:B--2---:R-:W-:-:S03]  /*9810*/  LEA.HI.X.SX32 R120, R28, R0, 0x1, P5 ;  /* 0x000000001c787211 */ /* 0x004fc600028f0eff */
[----:B------:R1:W-:Y:S04]  /*9820*/  STL [R1+0x2e4], R118 ;  /* 0x0002e47601007387 */ /* 0x0003e80000100800 */
[----:B------:R2:W-:Y:S01]  /*9830*/  STL [R1+0x2b0], R120 ;  /* 0x0002b07801007387 */ /* 0x0005e20000100800 */
[----:B0-----:R-:W-:Y:S02]  /*9840*/  IADD3 R119, P5, R4, R2, RZ ;  /* 0x0000000204777210 */ /* 0x001fe40007fbe0ff */
[----:B-1----:R-:W-:-:S03]  /*9850*/  LEA.HI.X.SX32 R118, R29, R0, 0x1, P3 ;  /* 0x000000001d767211 */ /* 0x002fc600018f0eff */
[----:B------:R0:W-:Y:S01]  /*9860*/  STL [R1+0x2ec], R119 ;  /* 0x0002ec7701007387 */ /* 0x0001e20000100800 */
[C---:B------:R-:W-:Y:S01]  /*9870*/  IMAD R29, R42.reuse, 0x2, R41 ;  /* 0x000000022a1d7824 */ /* 0x040fe200078e0229 */
[----:B--2---:R-:W-:Y:S02]  /*9880*/  IADD3 R120, P3, R33, R2, RZ ;  /* 0x0000000221787210 */ /* 0x004fe40007f7e0ff */
[----:B------:R1:W-:Y:S01]  /*9890*/  STL [R1+0x2b8], R118 ;  /* 0x0002b87601007387 */ /* 0x0003e20000100800 */
[----:B------:R-:W-:-:S03]  /*98a0*/  IMAD R28, R42, 0x2, R29 ;  /* 0x000000022a1c7824 */ /* 0x000fc600078e021d */
[----:B------:R2:W-:Y:S01]  /*98b0*/  STL [R1+0x2f4], R120 ;  /* 0x0002f47801007387 */ /* 0x0005e20000100800 */
[----:B0-----:R-:W-:Y:S01]  /*98c0*/  LEA.HI.X.SX32 R119, R30, R0, 0x1, P0 ;  /* 0x000000001e777211 */ /* 0x001fe200000f0eff */
[----:B------:R-:W-:Y:S01]  /*98d0*/  IMAD R30, R42, 0x2, R28 ;  /* 0x000000022a1e7824 */ /* 0x000fe200078e021c */
[----:B-1----:R-:W-:-:S03]  /*98e0*/  IADD3 R118, P0, R34, R2, RZ ;  /* 0x0000000222767210 */ /* 0x002fc60007f1e0ff */
[----:B------:R0:W-:Y:S01]  /*98f0*/  STL [R1+0x2c0], R119 ;  /* 0x0002c07701007387 */ /* 0x0001e20000100800 */
[----:B--2---:R-:W-:-:S03]  /*9900*/  LEA.HI.X.SX32 R120, R31, R0, 0x1, P2 ;  /* 0x000000001f787211 */ /* 0x004fc600010f0eff */
[----:B------:R1:W-:Y:S04]  /*9910*/  STL [R1+0x2fc], R118 ;  /* 0x0002fc7601007387 */ /* 0x0003e80000100800 */
[----:B------:R-:W-:Y:S01]  /*9920*/  STL [R1+0x2c8], R120 ;  /* 0x0002c87801007387 */ /* 0x000fe20000100800 */
[----:B0-----:R-:W-:Y:S02]  /*9930*/  IADD3 R119, P2, R35, R2, RZ ;  /* 0x0000000223777210 */ /* 0x001fe40007f5e0ff */
[----:B-1----:R-:W-:-:S03]  /*9940*/  LEA.HI.X.SX32 R118, R32, R0, 0x1, P1 ;  /* 0x0000000020767211 */ /* 0x002fc600008f0eff */
[----:B------:R0:W-:Y:S04]  /*9950*/  STL [R1+0x304], R119 ;  /* 0x0003047701007387 */ /* 0x0001e80000100800 */
[----:B------:R1:W-:Y:S01]  /*9960*/  STL [R1+0x2d0], R118 ;  /* 0x0002d07601007387 */ /* 0x0003e20000100800 */
[----:B0-----:R-:W-:Y:S02]  /*9970*/  IADD3 R119, P1, R36, R2, RZ ;  /* 0x0000000224777210 */ /* 0x001fe40007f3e0ff */
[----:B-1----:R-:W-:-:S03]  /*9980*/  LEA.HI.X.SX32 R118, R3, R0, 0x1, P4 ;  /* 0x0000000003767211 */ /* 0x002fc600020f0eff */
[----:B------:R-:W-:Y:S01]  /*9990*/  STL [R1+0x30c], R119 ;  /* 0x00030c7701007387 */ /* 0x000fe20000100800 */
[----:B------:R-:W-:-:S03]  /*99a0*/  IADD3 R3, P4, R37, R2, RZ ;  /* 0x0000000225037210 */ /* 0x000fc60007f9e0ff */
[----:B------:R0:W-:Y:S04]  /*99b0*/  STL [R1+0x2e0], R118 ;  /* 0x0002e07601007387 */ /* 0x0001e80000100800 */
[----:B------:R1:W-:Y:S01]  /*99c0*/  STL [R1+0x314], R3 ;  /* 0x0003140301007387 */ /* 0x0003e20000100800 */
[-C--:B0-----:R-:W-:Y:S02]  /*99d0*/  LEA.HI.X.SX32 R118, R4, R0.reuse, 0x1, P5 ;  /* 0x0000000004767211 */ /* 0x081fe400028f0eff */
[-C--:B------:R-:W-:Y:S02]  /*99e0*/  LEA.HI.X.SX32 R4, R34, R0.reuse, 0x1, P0 ;  /* 0x0000000022047211 */ /* 0x080fe400000f0eff */
[----:B-1----:R-:W-:Y:S01]  /*99f0*/  LEA.HI.X.SX32 R3, R33, R0, 0x1, P3 ;  /* 0x0000000021037211 */ /* 0x002fe200018f0eff */
[----:B------:R0:W-:Y:S01]  /*9a00*/  STL [R1+0x2e8], R118 ;  /* 0x0002e87601007387 */ /* 0x0001e20000100800 */
[----:B------:R-:W-:-:S03]  /*9a10*/  IADD3 R119, P0, R38, R2, RZ ;  /* 0x0000000226777210 */ /* 0x000fc60007f1e0ff */
[----:B------:R1:W-:Y:S04]  /*9a20*/  STL [R1+0x2f0], R3 ;  /* 0x0002f00301007387 */ /* 0x0003e80000100800 */
[----:B------:R2:W-:Y:S01]  /*9a30*/  STL [R1+0x2f8], R4 ;  /* 0x0002f80401007387 */ /* 0x0005e20000100800 */
[-C--:B0-----:R-:W-:Y:S02]  /*9a40*/  LEA.HI.X.SX32 R118, R36, R0.reuse, 0x1, P1 ;  /* 0x0000000024767211 */ /* 0x081fe400008f0eff */
[-C--:B-1----:R-:W-:Y:S02]  /*9a50*/  LEA.HI.X.SX32 R3, R35, R0.reuse, 0x1, P2 ;  /* 0x0000000023037211 */ /* 0x082fe400010f0eff */
[----:B------:R-:W-:Y:S02]  /*9a60*/  CS2R R34, SRZ ;  /* 0x0000000000227805 */ /* 0x000fe4000001ff00 */
[----:B--2---:R-:W-:Y:S01]  /*9a70*/  LEA.HI.X.SX32 R4, R37, R0, 0x1, P4 ;  /* 0x0000000025047211 */ /* 0x004fe200020f0eff */
[----:B------:R0:W-:Y:S01]  /*9a80*/  STL [R1+0x300], R3 ;  /* 0x0003000301007387 */ /* 0x0001e20000100800 */
[----:B------:R-:W-:-:S03]  /*9a90*/  CS2R R36, SRZ ;  /* 0x0000000000247805 */ /* 0x000fc6000001ff00 */
[----:B------:R1:W-:Y:S04]  /*9aa0*/  STL [R1+0x308], R118 ;  /* 0x0003087601007387 */ /* 0x0003e80000100800 */
[----:B------:R2:W-:Y:S01]  /*9ab0*/  STL [R1+0x310], R4 ;  /* 0x0003100401007387 */ /* 0x0005e20000100800 */
[----:B0-----:R-:W-:-:S03]  /*9ac0*/  IMAD R3, R42, 0x2, R30 ;  /* 0x000000022a037824 */ /* 0x001fc600078e021e */
[----:B------:R0:W-:Y:S01]  /*9ad0*/  STL [R1+0x324], R119 ;  /* 0x0003247701007387 */ /* 0x0001e20000100800 */
[-C--:B-1----:R-:W-:Y:S01]  /*9ae0*/  IADD3 R118, P1, R39, R2.reuse, RZ ;  /* 0x0000000227767210 */ /* 0x082fe20007f3e0ff */
[----:B------:R-:W-:Y:S01]  /*9af0*/  IMAD R27, R42, 0x4, R3 ;  /* 0x000000042a1b7824 */ /* 0x000fe200078e0203 */
[----:B--2---:R-:W-:-:S03]  /*9b00*/  IADD3 R4, P2, R5, R2, RZ ;  /* 0x0000000205047210 */ /* 0x004fc60007f5e0ff */
[----:B------:R1:W-:Y:S01]  /*9b10*/  STL [R1+0x32c], R118 ;  /* 0x00032c7601007387 */ /* 0x0003e20000100800 */
[----:B0-----:R-:W-:-:S03]  /*9b20*/  LEA.HI.X.SX32 R119, R38, R0, 0x1, P0 ;  /* 0x0000000026777211 */ /* 0x001fc600000f0eff */
[----:B------:R0:W-:Y:S04]  /*9b30*/  STL [R1+0x334], R4 ;  /* 0x0003340401007387 */ /* 0x0001e80000100800 */
[----:B------:R2:W-:Y:S01]  /*9b40*/  STL [R1+0x320], R119 ;  /* 0x0003207701007387 */ /* 0x0005e20000100800 */
[-C--:B-1----:R-:W-:Y:S02]  /*9b50*/  LEA.HI.X.SX32 R118, R39, R0.reuse, 0x1, P1 ;  /* 0x0000000027767211 */ /* 0x082fe400008f0eff */
[----:B------:R-:W-:Y:S02]  /*9b60*/  CS2R R38, SRZ ;  /* 0x0000000000267805 */ /* 0x000fe4000001ff00 */
[----:B0-----:R-:W-:Y:S01]  /*9b70*/  LEA.HI.X.SX32 R4, R5, R0, 0x1, P2 ;  /* 0x0000000005047211 */ /* 0x001fe200010f0eff */
[----:B------:R0:W-:Y:S01]  /*9b80*/  STL [R1+0x328], R118 ;  /* 0x0003287601007387 */ /* 0x0001e20000100800 */
[----:B------:R-:W-:Y:S01]  /*9b90*/  IMAD R5, R42, 0x2, R27 ;  /* 0x000000022a057824 */ /* 0x000fe200078e021b */
[----:B--2---:R-:W-:-:S02]  /*9ba0*/  IADD3 R119, P0, R40, R2, RZ ;  /* 0x0000000228777210 */ /* 0x004fc40007f1e0ff */
[----:B------:R1:W-:Y:S01]  /*9bb0*/  STL [R1+0x330], R4 ;  /* 0x0003300401007387 */ /* 0x0003e20000100800 */
[----:B------:R-:W-:-:S03]  /*9bc0*/  IMAD R31, R42, 0x2, R5 ;  /* 0x000000022a1f7824 */ /* 0x000fc600078e0205 */
[----:B------:R-:W-:Y:S01]  /*9bd0*/  STL [R1+0x33c], R119 ;  /* 0x00033c7701007387 */ /* 0x000fe20000100800 */
[CC--:B0-----:R-:W-:Y:S02]  /*9be0*/  IADD3 R118, P2, R7.reuse, R2.reuse, RZ ;  /* 0x0000000207767210 */ /* 0x0c1fe40007f5e0ff */
[C---:B-1----:R-:W-:Y:S02]  /*9bf0*/  IADD3 R4, P1, R8.reuse, R2, RZ ;  /* 0x0000000208047210 */ /* 0x042fe40007f3e0ff */
[-C--:B------:R-:W-:Y:S02]  /*9c00*/  LEA.HI.X.SX32 R7, R7, R0.reuse, 0x1, P2 ;  /* 0x0000000007077211 */ /* 0x080fe400010f0eff */
[-C--:B------:R-:W-:Y:S01]  /*9c10*/  LEA.HI.X.SX32 R8, R8, R0.reuse, 0x1, P1 ;  /* 0x0000000008087211 */ /* 0x080fe200008f0eff */
[----:B------:R0:W-:Y:S04]  /*9c20*/  STL [R1+0x344], R4 ;  /* 0x0003440401007387 */ /* 0x0001e80000100800 */
[----:B------:R1:W-:Y:S01]  /*9c30*/  STL [R1+0x34c], R118 ;  /* 0x00034c7601007387 */ /* 0x0003e20000100800 */
[----:B0-----:R-:W-:-:S02]  /*9c40*/  LEA.HI.X.SX32 R4, R40, R0, 0x1, P0 ;  /* 0x0000000028047211 */ /* 0x001fc400000f0eff */
[----:B-1----:R-:W-:-:S03]  /*9c50*/  IADD3 R118, P0, R26, R2, RZ ;  /* 0x000000021a767210 */ /* 0x002fc60007f1e0ff */
[----:B------:R0:W-:Y:S04]  /*9c60*/  STL [R1+0x338], R4 ;  /* 0x0003380401007387 */ /* 0x0001e80000100800 */
[----:B------:R1:W-:Y:S04]  /*9c70*/  STL [R1+0x340], R8 ;  /* 0x0003400801007387 */ /* 0x0003e80000100800 */
[----:B------:R2:W-:Y:S01]  /*9c80*/  STL [R1+0x348], R7 ;  /* 0x0003480701007387 */ /* 0x0005e20000100800 */
[----:B0-----:R-:W-:-:S03]  /*9c90*/  IMAD R4, R42, 0x2, R31 ;  /* 0x000000022a047824 */ /* 0x001fc600078e021f */
[----:B------:R0:W-:Y:S01]  /*9ca0*/  STL [R1+0x354], R118 ;  /* 0x0003547601007387 */ /* 0x0001e20000100800 */
[-C--:B-1----:R-:W-:Y:S01]  /*9cb0*/  IADD3 R8, P2, R24, R2.reuse, RZ ;  /* 0x0000000218087210 */ /* 0x082fe20007f5e0ff */
[----:B------:R-:W-:Y:S01]  /*9cc0*/  IMAD R32, R42, 0x2, R4 ;  /* 0x000000022a207824 */ /* 0x000fe200078e0204 */
[----:B--2---:R-:W-:Y:S02]  /*9cd0*/  IADD3 R7, P1, R25, R2, RZ ;  /* 0x0000000219077210 */ /* 0x004fe40007f3e0ff */
[----:B0-----:R-:W-:-:S03]  /*9ce0*/  LEA.HI.X.SX32 R118, R24, R0, 0x1, P2 ;  /* 0x0000000018767211 */ /* 0x001fc600010f0eff */
[----:B------:R0:W-:Y:S04]  /*9cf0*/  STL [R1+0x364], R7 ;  /* 0x0003640701007387 */ /* 0x0001e80000100800 */
[----:B------:R1:W-:Y:S01]  /*9d00*/  STL [R1+0x36c], R8 ;  /* 0x00036c0801007387 */ /* 0x0003e20000100800 */
[-C--:B0-----:R-:W-:Y:S02]  /*9d10*/  LEA.HI.X.SX32 R7, R26, R0.reuse, 0x1, P0 ;  /* 0x000000001a077211 */ /* 0x081fe400000f0eff */
[----:B-1----:R-:W-:-:S03]  /*9d20*/  LEA.HI.X.SX32 R8, R25, R0, 0x1, P1 ;  /* 0x0000000019087211 */ /* 0x002fc600008f0eff */
[----:B------:R0:W-:Y:S01]  /*9d30*/  STL [R1+0x350], R7 ;  /* 0x0003500701007387 */ /* 0x0001e20000100800 */
[----:B------:R-:W-:-:S03]  /*9d40*/  IADD3 R119, P1, R29, R2, RZ ;  /* 0x000000021d777210 */ /* 0x000fc60007f3e0ff */
[----:B------:R1:W-:Y:S04]  /*9d50*/  STL [R1+0x360], R8 ;  /* 0x0003600801007387 */ /* 0x0003e80000100800 */
[----:B------:R2:W-:Y:S01]  /*9d60*/  STL [R1+0x368], R118 ;  /* 0x0003687601007387 */ /* 0x0005e20000100800 */
[----:B0-----:R-:W-:Y:S01]  /*9d70*/  IMAD R7, R42, 0x2, R32 ;  /* 0x000000022a077824 */ /* 0x001fe200078e0220 */
[-C--:B-1----:R-:W-:Y:S02]  /*9d80*/  IADD3 R8, P0, R41, R2.reuse, RZ ;  /* 0x0000000229087210 */ /* 0x082fe40007f1e0ff */
[----:B--2---:R-:W-:-:S03]  /*9d90*/  IADD3 R118, P2, R28, R2, RZ ;  /* 0x000000021c767210 */ /* 0x004fc60007f5e0ff */
[----:B------:R0:W-:Y:S01]  /*9da0*/  STL [R1+0x374], R8 ;  /* 0x0003740801007387 */ /* 0x0001e20000100800 */
[----:B------:R-:W-:Y:S02]  /*9db0*/  LEA.HI.X.SX32 R120, R41, R0, 0x1, P0 ;  /* 0x0000000029787211 */ /* 0x000fe400000f0eff */
[----:B------:R-:W-:Y:S01]  /*9dc0*/  CS2R R40, SRZ ;  /* 0x0000000000287805 */ /* 0x000fe2000001ff00 */
[----:B------:R1:W-:Y:S04]  /*9dd0*/  STL [R1+0x37c], R119 ;  /* 0x00037c7701007387 */ /* 0x0003e80000100800 */
[----:B------:R2:W-:Y:S01]  /*9de0*/  STL [R1+0x384], R118 ;  /* 0x0003847601007387 */ /* 0x0005e20000100800 */
[----:B0-----:R-:W-:-:S03]  /*9df0*/  IMAD R8, R42, 0x2, R7 ;  /* 0x000000022a087824 */ /* 0x001fc600078e0207 */
[----:B------:R0:W-:Y:S01]  /*9e00*/  STL [R1+0x370], R120 ;  /* 0x0003707801007387 */ /* 0x0001e20000100800 */
[-C--:B-1----:R-:W-:Y:S01]  /*9e10*/  LEA.HI.X.SX32 R119, R29, R0.reuse, 0x1, P1 ;  /* 0x000000001d777211 */ /* 0x082fe200008f0eff */
[----:B------:R-:W-:Y:S01]  /*9e20*/  IMAD R24, R42, 0x4, R8 ;  /* 0x000000042a187824 */ /* 0x000fe200078e0208 */
[----:B--2---:R-:W-:-:S03]  /*9e30*/  LEA.HI.X.SX32 R118, R28, R0, 0x1, P2 ;  /* 0x000000001c767211 */ /* 0x004fc600010f0eff */
[----:B------:R1:W-:Y:S01]  /*9e40*/  STL [R1+0x378], R119 ;  /* 0x0003787701007387 */ /* 0x0003e20000100800 */
[----:B------:R-:W-:Y:S01]  /*9e50*/  IMAD R25, R42, 0x2, R24 ;  /* 0x000000022a197824 */ /* 0x000fe200078e0218 */
[----:B------:R-:W-:Y:S02]  /*9e60*/  CS2R R28, SRZ ;  /* 0x00000000001c7805 */ /* 0x000fe4000001ff00 */
[-C--:B0-----:R-:W-:Y:S01]  /*9e70*/  IADD3 R120, P0, R30, R2.reuse, RZ ;  /* 0x000000021e787210 */ /* 0x081fe20007f1e0ff */
[----:B------:R0:W-:Y:S04]  /*9e80*/  STL [R1+0x380], R118 ;  /* 0x0003807601007387 */ /* 0x0001e80000100800 */
[----:B------:R2:W-:Y:S01]  /*9e90*/  STL [R1+0x38c], R120 ;  /* 0x00038c7801007387 */ /* 0x0005e20000100800 */
[----:B-1----:R-:W-:-:S02]  /*9ea0*/  IADD3 R119, P1, R3, R2, RZ ;  /* 0x0000000203777210 */ /* 0x002fc40007f3e0ff */
[----:B0-----:R-:W-:-:S03]  /*9eb0*/  IADD3 R118, P2, R27, R2, RZ ;  /* 0x000000021b767210 */ /* 0x001fc60007f5e0ff */
[----:B------:R0:W-:Y:S01]  /*9ec0*/  STL [R1+0x394], R119 ;  /* 0x0003947701007387 */ /* 0x0001e20000100800 */
[----:B--2---:R-:W-:-:S03]  /*9ed0*/  LEA.HI.X.SX32 R120, R30, R0, 0x1, P0 ;  /* 0x000000001e787211 */ /* 0x004fc600000f0eff */
[----:B------:R1:W-:Y:S04]  /*9ee0*/  STL [R1+0x3a4], R118 ;  /* 0x0003a47601007387 */ /* 0x0003e80000100800 */
[----:B------:R2:W-:Y:S01]  /*9ef0*/  STL [R1+0x388], R120 ;  /* 0x0003887801007387 */ /* 0x0005e20000100800 */
[-C--:B0-----:R-:W-:Y:S01]  /*9f00*/  LEA.HI.X.SX32 R119, R3, R0.reuse, 0x1, P1 ;  /* 0x0000000003777211 */ /* 0x081fe200008f0eff */
[----:B------:R-:W-:Y:S01]  /*9f10*/  IMAD R3, R42, 0x2, R25 ;  /* 0x000000022a037824 */ /* 0x000fe200078e0219 */
[----:B-1----:R-:W-:-:S03]  /*9f20*/  LEA.HI.X.SX32 R118, R27, R0, 0x1, P2 ;  /* 0x000000001b767211 */ /* 0x002fc600010f0eff */
[----:B------:R0:W-:Y:S01]  /*9f30*/  STL [R1+0x390], R119 ;  /* 0x0003907701007387 */ /* 0x0001e20000100800 */
[----:B------:R-:W-:Y:S01]  /*9f40*/  IMAD R26, R42, 0x2, R3 ;  /* 0x000000022a1a7824 */ /* 0x000fe200078e0203 */
[-C--:B--2---:R-:W-:Y:S02]  /*9f50*/  IADD3 R120, P0, R5, R2.reuse, RZ ;  /* 0x0000000205787210 */ /* 0x084fe40007f1e0ff */
[----:B------:R1:W-:Y:S04]  /*9f60*/  STL [R1+0x3a0], R118 ;  /* 0x0003a07601007387 */ /* 0x0003e80000100800 */
[----:B------:R-:W-:Y:S01]  /*9f70*/  STL [R1+0x3ac], R120 ;  /* 0x0003ac7801007387 */ /* 0x000fe20000100800 */
[-C--:B0-----:R-:W-:Y:S02]  /*9f80*/  IADD3 R119, P1, R31, R2.reuse, RZ ;  /* 0x000000021f777210 */ /* 0x081fe40007f3e0ff */
[----:B-1----:R-:W-:-:S03]  /*9f90*/  IADD3 R118, P2, R4, R2, RZ ;  /* 0x0000000204767210 */ /* 0x002fc60007f5e0ff */
[----:B------:R0:W-:Y:S04]  /*9fa0*/  STL [R1+0x3b4], R119 ;  /* 0x0003b47701007387 */ /* 0x0001e80000100800 */
[----:B------:R1:W-:Y:S01]  /*9fb0*/  STL [R1+0x3bc], R118 ;  /* 0x0003bc7601007387 */ /* 0x0003e20000100800 */
[-C--:B0-----:R-:W-:Y:S02]  /*9fc0*/  LEA.HI.X.SX32 R119, R5, R0.reuse, 0x1, P0 ;  /* 0x0000000005777211 */ /* 0x081fe400000f0eff */
[-C--:B------:R-:W-:Y:S02]  /*9fd0*/  LEA.HI.X.SX32 R5, R31, R0.reuse, 0x1, P1 ;  /* 0x000000001f057211 */ /* 0x080fe400008f0eff */
[----:B------:R-:W-:Y:S02]  /*9fe0*/  CS2R R30, SRZ ;  /* 0x00000000001e7805 */ /* 0x000fe4000001ff00 */
[----:B-1----:R-:W-:Y:S01]  /*9ff0*/  LEA.HI.X.SX32 R118, R4, R0, 0x1, P2 ;  /* 0x0000000004767211 */ /* 0x002fe200010f0eff */
[----:B------:R0:W-:Y:S01]  /*a000*/  STL [R1+0x3a8], R119 ;  /* 0x0003a87701007387 */ /* 0x0001e20000100800 */
[----:B------:R-:W-:-:S03]  /*a010*/  IMAD R4, R42, 0x2, R26 ;  /* 0x000000022a047824 */ /* 0x000fc600078e021a */
[----:B------:R1:W-:Y:S04]  /*a020*/  STL [R1+0x3b0], R5 ;  /* 0x0003b00501007387 */ /* 0x0003e80000100800 */
[----:B------:R2:W-:Y:S01]  /*a030*/  STL [R1+0x3b8], R118 ;  /* 0x0003b87601007387 */ /* 0x0005e20000100800 */
[-C--:B0-----:R-:W-:Y:S02]  /*a040*/  IADD3 R119, P1, R7, R2.reuse, RZ ;  /* 0x0000000207777210 */ /* 0x081fe40007f3e0ff */
        /* <DEDUP_REMOVED lines=13> */
[----:B------:R-:W-:-:S03]  /*a120*/  IADD3 R8, P0, R24, R2, RZ ;  /* 0x0000000218087210 */ /* 0x000fc60007f1e0ff */
[----:B------:R2:W-:Y:S01]  /*a130*/  STL [R1+0x3d0], R118 ;  /* 0x0003d07601007387 */ /* 0x0005e20000100800 */
[----:B0-----:R-:W-:-:S03]  /*a140*/  LEA.HI.X.SX32 R120, R24, R0, 0x1, P0 ;  /* 0x0000000018787211 */ /* 0x001fc600000f0eff */
[----:B------:R0:W-:Y:S01]  /*a150*/  STL [R1+0x3e4], R8 ;  /* 0x0003e40801007387 */ /* 0x0001e20000100800 */
[-C--:B-1----:R-:W-:Y:S02]  /*a160*/  IADD3 R119, P1, R25, R2.reuse, RZ ;  /* 0x0000000219777210 */ /* 0x082fe40007f3e0ff */
[----:B--2---:R-:W-:-:S03]  /*a170*/  IADD3 R118, P2, R3, R2, RZ ;  /* 0x0000000203767210 */ /* 0x004fc60007f5e0ff */
[----:B------:R1:W-:Y:S01]  /*a180*/  STL [R1+0x3ec], R119 ;  /* 0x0003ec7701007387 */ /* 0x0003e20000100800 */
[----:B0-----:R-:W-:-:S03]  /*a190*/  IMAD R8, R42, 0x4, R7 ;  /* 0x000000042a087824 */ /* 0x001fc600078e0207 */
[----:B------:R0:W-:Y:S04]  /*a1a0*/  STL [R1+0x3f4], R118 ;  /* 0x0003f47601007387 */ /* 0x0001e80000100800 */
[----:B------:R2:W-:Y:S01]  /*a1b0*/  STL [R1+0x3e0], R120 ;  /* 0x0003e07801007387 */ /* 0x0005e20000100800 */
[-C--:B-1----:R-:W-:Y:S02]  /*a1c0*/  LEA.HI.X.SX32 R119, R25, R0.reuse, 0x1, P1 ;  /* 0x0000000019777211 */ /* 0x082fe400008f0eff */
[----:B0-----:R-:W-:-:S03]  /*a1d0*/  LEA.HI.X.SX32 R118, R3, R0, 0x1, P2 ;  /* 0x0000000003767211 */ /* 0x001fc600010f0eff */
[----:B------:R0:W-:Y:S01]  /*a1e0*/  STL [R1+0x3e8], R119 ;  /* 0x0003e87701007387 */ /* 0x0001e20000100800 */
[----:B------:R-:W-:Y:S01]  /*a1f0*/  IMAD R3, R42, 0x2, R8 ;  /* 0x000000022a037824 */ /* 0x000fe200078e0208 */
[----:B--2---:R-:W-:Y:S02]  /*a200*/  IADD3 R120, P0, R26, R2, RZ ;  /* 0x000000021a787210 */ /* 0x004fe40007f1e0ff */
[----:B------:R1:W-:Y:S01]  /*a210*/  STL [R1+0x3f0], R118 ;  /* 0x0003f07601007387 */ /* 0x0003e20000100800 */
[----:B------:R-:W-:-:S03]  /*a220*/  IMAD R24, R42, 0x2, R3 ;  /* 0x000000022a187824 */ /* 0x000fc600078e0203 */
[----:B------:R2:W-:Y:S01]  /*a230*/  STL [R1+0x3fc], R120 ;  /* 0x0003fc7801007387 */ /* 0x0005e20000100800 */
[-C--:B0-----:R-:W-:Y:S02]  /*a240*/  IADD3 R119, P1, R4, R2.reuse, RZ ;  /* 0x0000000204777210 */ /* 0x081fe40007f3e0ff */
[----:B-1----:R-:W-:-:S03]  /*a250*/  IADD3 R118, P2, R5, R2, RZ ;  /* 0x0000000205767210 */ /* 0x002fc60007f5e0ff */
[----:B------:R0:W-:Y:S01]  /*a260*/  STL [R1+0x404], R119 ;  /* 0x0004047701007387 */ /* 0x0001e20000100800 */
[----:B--2---:R-:W-:-:S03]  /*a270*/  LEA.HI.X.SX32 R120, R26, R0, 0x1, P0 ;  /* 0x000000001a787211 */ /* 0x004fc600000f0eff */
[----:B------:R1:W-:Y:S01]  /*a280*/  STL [R1+0x40c], R118 ;  /* 0x00040c7601007387 */ /* 0x0003e20000100800 */
[----:B------:R-:W-:-:S03]  /*a290*/  CS2R R26, SRZ ;  /* 0x00000000001a7805 */ /* 0x000fc6000001ff00 */
[----:B------:R-:W-:Y:S01]  /*a2a0*/  STL [R1+0x3f8], R120 ;  /* 0x0003f87801007387 */ /* 0x000fe20000100800 */
[-C--:B0-----:R-:W-:Y:S01]  /*a2b0*/  LEA.HI.X.SX32 R119, R4, R0.reuse, 0x1, P1 ;  /* 0x0000000004777211 */ /* 0x081fe200008f0eff */
[----:B------:R-:W-:Y:S01]  /*a2c0*/  IMAD R4, R42, 0x2, R24 ;  /* 0x000000022a047824 */ /* 0x000fe200078e0218 */
[----:B-1----:R-:W-:-:S03]  /*a2d0*/  LEA.HI.X.SX32 R118, R5, R0, 0x1, P2 ;  /* 0x0000000005767211 */ /* 0x002fc600010f0eff */
[----:B------:R0:W-:Y:S01]  /*a2e0*/  STL [R1+0x400], R119 ;  /* 0x0004007701007387 */ /* 0x0001e20000100800 */
[----:B------:R-:W-:-:S03]  /*a2f0*/  IADD3 R5, P0, R7, R2, RZ ;  /* 0x0000000207057210 */ /* 0x000fc60007f1e0ff */
[----:B------:R1:W-:Y:S04]  /*a300*/  STL [R1+0x408], R118 ;  /* 0x0004087601007387 */ /* 0x0003e80000100800 */
[----:B------:R2:W-:Y:S01]  /*a310*/  STL [R1+0x414], R5 ;  /* 0x0004140501007387 */ /* 0x0005e20000100800 */
[CC--:B0-----:R-:W-:Y:S02]  /*a320*/  IADD3 R119, P2, R3.reuse, R2.reuse, RZ ;  /* 0x0000000203777210 */ /* 0x0c1fe40007f5e0ff */
[----:B-1----:R-:W-:Y:S02]  /*a330*/  IADD3 R118, P1, R8, R2, RZ ;  /* 0x0000000208767210 */ /* 0x002fe40007f3e0ff */
[----:B------:R-:W-:Y:S01]  /*a340*/  LEA.HI.X.SX32 R3, R3, R0, 0x1, P2 ;  /* 0x0000000003037211 */ /* 0x000fe200010f0eff */
[----:B--2---:R-:W-:-:S02]  /*a350*/  IMAD R5, R42, 0x2, R4 ;  /* 0x000000022a057824 */ /* 0x004fc400078e0204 */
[----:B------:R0:W-:Y:S02]  /*a360*/  STL [R1+0x424], R118 ;  /* 0x0004247601007387 */ /* 0x0001e40000100800 */
[----:B------:R-:W-:Y:S02]  /*a370*/  IMAD R42, R42, 0x2, R5 ;  /* 0x000000022a2a7824 */ /* 0x000fe400078e0205 */
[----:B------:R-:W-:Y:S01]  /*a380*/  STL [R1+0x42c], R119 ;  /* 0x00042c7701007387 */ /* 0x000fe20000100800 */
[-C--:B0-----:R-:W-:Y:S02]  /*a390*/  LEA.HI.X.SX32 R118, R7, R0.reuse, 0x1, P0 ;  /* 0x0000000007767211 */ /* 0x081fe400000f0eff */
[----:B------:R-:W-:Y:S02]  /*a3a0*/  LEA.HI.X.SX32 R7, R8, R0, 0x1, P1 ;  /* 0x0000000008077211 */ /* 0x000fe400008f0eff */
[-C--:B------:R-:W-:Y:S01]  /*a3b0*/  IADD3 R8, P0, R24, R2.reuse, RZ ;  /* 0x0000000218087210 */ /* 0x080fe20007f1e0ff */
[----:B------:R-:W-:Y:S04]  /*a3c0*/  STL [R1+0x410], R118 ;  /* 0x0004107601007387 */ /* 0x000fe80000100800 */
[----:B------:R0:W-:Y:S04]  /*a3d0*/  STL [R1+0x420], R7 ;  /* 0x0004200701007387 */ /* 0x0001e80000100800 */
[----:B------:R1:W-:Y:S04]  /*a3e0*/  STL [R1+0x428], R3 ;  /* 0x0004280301007387 */ /* 0x0003e80000100800 */
[----:B------:R-:W-:Y:S01]  /*a3f0*/  STL [R1+0x430], R8 ;  /* 0x0004300801007387 */ /* 0x000fe20000100800 */
[----:B0-----:R-:W-:-:S02]  /*a400*/  IADD3 R7, P1, R4, R2, RZ ;  /* 0x0000000204077210 */ /* 0x001fc40007f3e0ff */
[----:B-1----:R-:W-:-:S03]  /*a410*/  IADD3 R3, P2, R5, R2, RZ ;  /* 0x0000000205037210 */ /* 0x002fc60007f5e0ff */
[----:B------:R0:W-:Y:S01]  /*a420*/  STL [R1+0x434], R7 ;  /* 0x0004340701007387 */ /* 0x0001e20000100800 */
[----:B------:R-:W-:-:S03]  /*a430*/  IADD3 R2, P3, R42, R2, RZ ;  /* 0x000000022a027210 */ /* 0x000fc60007f7e0ff */
[----:B------:R1:W-:Y:S04]  /*a440*/  STL [R1+0x438], R3 ;  /* 0x0004380301007387 */ /* 0x0003e80000100800 */
[----:B------:R2:W-:Y:S01]  /*a450*/  STL [R1+0x254], R2 ;  /* 0x0002540201007387 */ /* 0x0005e20000100800 */
[-C--:B0-----:R-:W-:Y:S02]  /*a460*/  LEA.HI.X.SX32 R7, R24, R0.reuse, 0x1, P0 ;  /* 0x0000000018077211 */ /* 0x081fe400000f0eff */
[----:B------:R-:W-:Y:S02]  /*a470*/  CS2R R24, SRZ ;  /* 0x0000000000187805 */ /* 0x000fe4000001ff00 */
[----:B-1----:R-:W-:Y:S01]  /*a480*/  LEA.HI.X.SX32 R3, R4, R0, 0x1, P1 ;  /* 0x0000000004037211 */ /* 0x002fe200008f0eff */
[----:B------:R-:W-:Y:S01]  /*a490*/  STL [R1+0x244], R7 ;  /* 0x0002440701007387 */ /* 0x000fe20000100800 */
[----:B------:R-:W-:-:S02]  /*a4a0*/  LOP3.LUT R4, R6, 0x8, RZ, 0xfc, !PT ;  /* 0x0000000806047812 */ /* 0x000fc400078efcff */
[-C--:B--2---:R-:W-:Y:S01]  /*a4b0*/  LEA.HI.X.SX32 R2, R5, R0.reuse, 0x1, P2 ;  /* 0x0000000005027211 */ /* 0x084fe200010f0eff */
[----:B------:R0:W-:Y:S01]  /*a4c0*/  STL [R1+0x24c], R3 ;  /* 0x00024c0301007387 */ /* 0x0001e20000100800 */
[----:B------:R-:W-:Y:S02]  /*a4d0*/  LEA.HI.X.SX32 R0, R42, R0, 0x1, P3 ;  /* 0x000000002a007211 */ /* 0x000fe400018f0eff */
[----:B------:R-:W-:Y:S02]  /*a4e0*/  CS2R R42, SRZ ;  /* 0x00000000002a7805 */ /* 0x000fe4000001ff00 */
[C---:B------:R-:W-:Y:S01]  /*a4f0*/  LOP3.LUT R4, R6.reuse, 0x10, RZ, 0xfc, !PT ;  /* 0x0000001006047812 */ /* 0x040fe200078efcff */
[----:B------:R1:W-:Y:S01]  /*a500*/  STL [R1+0x250], R2 ;  /* 0x0002500201007387 */ /* 0x0003e20000100800 */
[C---:B------:R-:W-:Y:S02]  /*a510*/  LOP3.LUT R4, R6.reuse, 0x16, RZ, 0xfc, !PT ;  /* 0x0000001606047812 */ /* 0x040fe400078efcff */
[C---:B------:R-:W-:Y:S01]  /*a520*/  LOP3.LUT R4, R6.reuse, 0x1c, RZ, 0xfc, !PT ;  /* 0x0000001c06047812 */ /* 0x040fe200078efcff */
[----:B------:R2:W-:Y:S01]  /*a530*/  STL [R1+0x248], R0 ;  /* 0x0002480001007387 */ /* 0x0005e20000100800 */
[----:B------:R-:W-:-:S02]  /*a540*/  LOP3.LUT R4, R6, 0x24, RZ, 0xfc, !PT ;  /* 0x0000002406047812 */ /* 0x000fc400078efcff */
[C---:B0-----:R-:W-:Y:S02]  /*a550*/  LOP3.LUT R3, R6.reuse, 0x4, RZ, 0xfc, !PT ;  /* 0x0000000406037812 */ /* 0x041fe400078efcff */
[C---:B------:R-:W-:Y:S01]  /*a560*/  LOP3.LUT R3, R6.reuse, 0xa, RZ, 0xfc, !PT ;  /* 0x0000000a06037812 */ /* 0x040fe200078efcff */
[C---:B-1----:R-:W-:Y:S01]  /*a570*/  IMAD.SHL.U32 R2, R77.reuse, 0x80, RZ ;  /* 0x000000804d027824 */ /* 0x042fe200078e00ff */
[C---:B------:R-:W-:Y:S01]  /*a580*/  LOP3.LUT R3, R6.reuse, 0x12, RZ, 0xfc, !PT ;  /* 0x0000001206037812 */ /* 0x040fe200078efcff */
[----:B------:R-:W-:Y:S01]  /*a590*/  IMAD.SHL.U32 R77, R77, 0x10, RZ ;  /* 0x000000104d4d7824 */ /* 0x000fe200078e00ff */
[C---:B------:R-:W-:Y:S02]  /*a5a0*/  LOP3.LUT R3, R6.reuse, 0x18, RZ, 0xfc, !PT ;  /* 0x0000001806037812 */ /* 0x040fe400078efcff */
[C---:B--2---:R-:W-:Y:S01]  /*a5b0*/  LOP3.LUT R0, R6.reuse, 0x2, RZ, 0xfc, !PT ;  /* 0x0000000206007812 */ /* 0x044fe200078efcff */
[----:B------:R-:W-:Y:S01]  /*a5c0*/  STL [R1+0x564], R2 ;  /* 0x0005640201007387 */ /* 0x000fe20000100800 */
[----:B------:R-:W-:-:S02]  /*a5d0*/  LOP3.LUT R0, R6, 0x6, RZ, 0xfc, !PT ;  /* 0x0000000606007812 */ /* 0x000fc400078efcff */
[C---:B------:R-:W-:Y:S02]  /*a5e0*/  LOP3.LUT R0, R6.reuse, 0xc, RZ, 0xfc, !PT ;  /* 0x0000000c06007812 */ /* 0x040fe400078efcff */
[C---:B------:R-:W-:Y:S02]  /*a5f0*/  LOP3.LUT R0, R6.reuse, 0x14, RZ, 0xfc, !PT ;  /* 0x0000001406007812 */ /* 0x040fe400078efcff */
[C---:B------:R-:W-:Y:S02]  /*a600*/  LOP3.LUT R0, R6.reuse, 0x1a, RZ, 0xfc, !PT ;  /* 0x0000001a06007812 */ /* 0x040fe400078efcff */
[C---:B------:R-:W-:Y:S02]  /*a610*/  LOP3.LUT R0, R6.reuse, 0x22, RZ, 0xfc, !PT ;  /* 0x0000002206007812 */ /* 0x040fe400078efcff */
[C---:B------:R-:W-:Y:S02]  /*a620*/  LOP3.LUT R0, R6.reuse, 0x28, RZ, 0xfc, !PT ;  /* 0x0000002806007812 */ /* 0x040fe400078efcff */
        /* <DEDUP_REMOVED lines=10> */
[----:B------:R-:W-:Y:S02]  /*a6d0*/  LOP3.LUT R0, R77, 0x70, RZ, 0xc0, !PT ;  /* 0x000000704d007812 */ /* 0x000fe400078ec0ff */
[----:B------:R-:W-:Y:S02]  /*a6e0*/  CS2R R76, SRZ ;  /* 0x00000000004c7805 */ /* 0x000fe4000001ff00 */
[----:B------:R-:W-:-:S02]  /*a6f0*/  LOP3.LUT R3, R6, 0x26, RZ, 0xfc, !PT ;  /* 0x0000002606037812 */ /* 0x000fc400078efcff */
[C---:B------:R-:W-:Y:S01]  /*a700*/  LOP3.LUT R3, R6.reuse, 0x2c, RZ, 0xfc, !PT ;  /* 0x0000002c06037812 */ /* 0x040fe200078efcff */
[----:B------:R0:W-:Y:S01]  /*a710*/  STL [R1+0x560], R0 ;  /* 0x0005600001007387 */ /* 0x0001e20000100800 */
[C---:B------:R-:W-:Y:S02]  /*a720*/  LOP3.LUT R4, R6.reuse, 0x2a, RZ, 0xfc, !PT ;  /* 0x0000002a06047812 */ /* 0x040fe400078efcff */
[C---:B------:R-:W-:Y:S02]  /*a730*/  LOP3.LUT R3, R6.reuse, 0x34, RZ, 0xfc, !PT ;  /* 0x0000003406037812 */ /* 0x040fe400078efcff */
[C---:B------:R-:W-:Y:S02]  /*a740*/  LOP3.LUT R4, R6.reuse, 0x32, RZ, 0xfc, !PT ;  /* 0x0000003206047812 */ /* 0x040fe400078efcff */
[C---:B------:R-:W-:Y:S02]  /*a750*/  LOP3.LUT R3, R6.reuse, 0x3a, RZ, 0xfc, !PT ;  /* 0x0000003a06037812 */ /* 0x040fe400078efcff */
[----:B------:R-:W-:-:S02]  /*a760*/  LOP3.LUT R4, R6, 0x38, RZ, 0xfc, !PT ;  /* 0x0000003806047812 */ /* 0x000fc400078efcff */
[----:B------:R-:W-:Y:S02]  /*a770*/  LOP3.LUT R3, R6, 0x42, RZ, 0xfc, !PT ;  /* 0x0000004206037812 */ /* 0x000fe400078efcff */
[----:B------:R-:W-:Y:S02]  /*a780*/  LOP3.LUT R8, R0, 0x1f80, R2, 0xf8, !PT ;  /* 0x00001f8000087812 */ /* 0x000fe400078ef802 */
[C---:B------:R-:W-:Y:S02]  /*a790*/  LOP3.LUT R4, R6.reuse, 0x40, RZ, 0xfc, !PT ;  /* 0x0000004006047812 */ /* 0x040fe400078efcff */
[C---:B------:R-:W-:Y:S02]  /*a7a0*/  LOP3.LUT R3, R6.reuse, 0x48, RZ, 0xfc, !PT ;  /* 0x0000004806037812 */ /* 0x040fe400078efcff */
[C---:B0-----:R-:W-:Y:S02]  /*a7b0*/  LOP3.LUT R0, R6.reuse, 0x76, RZ, 0xfc, !PT ;  /* 0x0000007606007812 */ /* 0x041fe400078efcff */
[----:B------:R-:W-:-:S02]  /*a7c0*/  LOP3.LUT R4, R6, 0x46, RZ, 0xfc, !PT ;  /* 0x0000004606047812 */ /* 0x000fc400078efcff */
[C---:B------:R-:W-:Y:S02]  /*a7d0*/  LOP3.LUT R3, R6.reuse, 0x50, RZ, 0xfc, !PT ;  /* 0x0000005006037812 */ /* 0x040fe400078efcff */
[C---:B------:R-:W-:Y:S02]  /*a7e0*/  LOP3.LUT R0, R6.reuse, 0x7a, RZ, 0xfc, !PT ;  /* 0x0000007a06007812 */ /* 0x040fe400078efcff */
[C---:B------:R-:W-:Y:S02]  /*a7f0*/  LOP3.LUT R4, R6.reuse, 0x4c, RZ, 0xfc, !PT ;  /* 0x0000004c06047812 */ /* 0x040fe400078efcff */
[----:B------:R-:W-:Y:S02]  /*a800*/  LOP3.LUT R3, R6, 0x56, RZ, 0xfc, !PT ;  /* 0x0000005606037812 */ /* 0x000fe400078efcff */
[----:B------:R-:W-:Y:S02]  /*a810*/  SHF.R.S32.HI R0, RZ, 0x7, R74 ;  /* 0x00000007ff007819 */ /* 0x000fe4000001144a */
[----:B------:R-:W-:-:S02]  /*a820*/  CS2R R74, SRZ ;  /* 0x00000000004a7805 */ /* 0x000fc4000001ff00 */
[C---:B------:R-:W-:Y:S02]  /*a830*/  LOP3.LUT R4, R6.reuse, 0x54, RZ, 0xfc, !PT ;  /* 0x0000005406047812 */ /* 0x040fe400078efcff */
[C---:B------:R-:W-:Y:S01]  /*a840*/  LOP3.LUT R3, R6.reuse, 0x5c, RZ, 0xfc, !PT ;  /* 0x0000005c06037812 */ /* 0x040fe200078efcff */
[----:B------:R0:W-:Y:S01]  /*a850*/  STL [R1+0x47c], R0 ;  /* 0x00047c0001007387 */ /* 0x0001e20000100800 */
[C---:B------:R-:W-:Y:S02]  /*a860*/  LOP3.LUT R4, R6.reuse, 0x5a, RZ, 0xfc, !PT ;  /* 0x0000005a06047812 */ /* 0x040fe400078efcff */
[----:B------:R-:W-:Y:S02]  /*a870*/  LOP3.LUT R3, R6, 0x64, RZ, 0xfc, !PT ;  /* 0x0000006406037812 */ /* 0x000fe400078efcff */
[----:B------:R-:W-:Y:S02]  /*a880*/  LOP3.LUT R8, R8, R6, RZ, 0xfc, !PT ;  /* 0x0000000608087212 */ /* 0x000fe400078efcff */
[----:B------:R-:W-:-:S02]  /*a890*/  LOP3.LUT R4, R6, 0x62, RZ, 0xfc, !PT ;  /* 0x0000006206047812 */ /* 0x000fc400078efcff */
[C---:B------:R-:W-:Y:S02]  /*a8a0*/  LOP3.LUT R3, R6.reuse, 0x6a, RZ, 0xfc, !PT ;  /* 0x0000006a06037812 */ /* 0x040fe400078efcff */
[C---:B------:R-:W-:Y:S02]  /*a8b0*/  LOP3.LUT R4, R6.reuse, 0x68, RZ, 0xfc, !PT ;  /* 0x0000006806047812 */ /* 0x040fe400078efcff */
[C---:B------:R-:W-:Y:S02]  /*a8c0*/  LOP3.LUT R3, R6.reuse, 0x72, RZ, 0xfc, !PT ;  /* 0x0000007206037812 */ /* 0x040fe400078efcff */
[C---:B------:R-:W-:Y:S02]  /*a8d0*/  LOP3.LUT R5, R6.reuse, 0x6c, RZ, 0xfc, !PT ;  /* 0x0000006c06057812 */ /* 0x040fe400078efcff */
[C---:B------:R-:W-:Y:S02]  /*a8e0*/  LOP3.LUT R4, R6.reuse, 0x70, RZ, 0xfc, !PT ;  /* 0x0000007006047812 */ /* 0x040fe400078efcff */
[----:B------:R-:W-:-:S02]  /*a8f0*/  LOP3.LUT R3, R6, 0x74, RZ, 0xfc, !PT ;  /* 0x0000007406037812 */ /* 0x000fc400078efcff */
[----:B------:R-:W-:Y:S02]  /*a900*/  LOP3.LUT R2, R6, 0x78, RZ, 0xfc, !PT ;  /* 0x0000007806027812 */ /* 0x000fe400078efcff */
[C---:B------:R-:W-:Y:S02]  /*a910*/  LOP3.LUT R7, R8.reuse, 0x10, RZ, 0x3c, !PT ;  /* 0x0000001008077812 */ /* 0x040fe400078e3cff */
[C---:B------:R-:W-:Y:S02]  /*a920*/  LOP3.LUT R6, R8.reuse, 0x20, RZ, 0x3c, !PT ;  /* 0x0000002008067812 */ /* 0x040fe400078e3cff */
[C---:B------:R-:W-:Y:S02]  /*a930*/  LOP3.LUT R5, R8.reuse, 0x30, RZ, 0x3c, !PT ;  /* 0x0000003008057812 */ /* 0x040fe400078e3cff */
[C---:B------:R-:W-:Y:S02]  /*a940*/  LOP3.LUT R4, R8.reuse, 0x40, RZ, 0x3c, !PT ;  /* 0x0000004008047812 */ /* 0x040fe400078e3cff */
[----:B------:R-:W-:-:S02]  /*a950*/  LOP3.LUT R3, R8, 0x50, RZ, 0x3c, !PT ;  /* 0x0000005008037812 */ /* 0x000fc400078e3cff */
[C---:B------:R-:W-:Y:S02]  /*a960*/  LOP3.LUT R2, R8.reuse, 0x60, RZ, 0x3c, !PT ;  /* 0x0000006008027812 */ /* 0x040fe400078e3cff */
[----:B0-----:R-:W-:-:S07]  /*a970*/  LOP3.LUT R0, R8, 0x70, RZ, 0x3c, !PT ;  /* 0x0000007008007812 */ /* 0x001fce00078e3cff */
.L_x_2:
[----:B------:R-:W2:Y:S04]  /*a980*/  LDL R119, [R1+0x248] ;  /* 0x0002480001777983 */ /* 0x000ea80000100800 */
[----:B------:R-:W2:Y:S04]  /*a990*/  LDL R118, [R1+0x254] ;  /* 0x0002540001767983 */ /* 0x000ea80000100800 */
[----:B------:R-:W3:Y:S04]  /*a9a0*/  LDL R159, [R1+0x250] ;  /* 0x00025000019f7983 */ /* 0x000ee80000100800 */
[----:B------:R-:W4:Y:S01]  /*a9b0*/  LDL R120, [R1+0x438] ;  /* 0x0004380001787983 */ /* 0x000f220000100800 */
[----:B------:R-:W-:Y:S01]  /*a9c0*/  UIMAD UR13, UR4, -0x80, UR5 ;  /* 0xffffff80040d78a4 */ /* 0x000fe2000f8e0205 */
[----:B------:R-:W-:-:S02]  /*a9d0*/  PRMT R141, RZ, 0x7610, R141 ;  /* 0x00007610ff8d7816 */ /* 0x000fc4000000008d */
[----:B0-----:R0:W-:Y:S01]  /*a9e0*/  STL [R1+0x6cc], R196 ;  /* 0x0006ccc401007387 */ /* 0x0011e20000100800 */
[----:B------:R-:W-:Y:S01]  /*a9f0*/  PRMT R140, RZ, 0x7610, R140 ;  /* 0x00007610ff8c7816 */ /* 0x000fe2000000008c */
[----:B------:R-:W1:Y:S02]  /*aa00*/  S2R R121, SR_TID.X ;  /* 0x0000000000797919 */ /* 0x000e640000002100 */
[----:B------:R1:W-:Y:S01]  /*aa10*/  STL [R1+0x6c8], R111 ;  /* 0x0006c86f01007387 */ /* 0x0003e20000100800 */
[----:B0-----:R-:W0:Y:S03]  /*aa20*/  S2R R196, SR_TID.X ;  /* 0x0000000000c47919 */ /* 0x001e260000002100 */
[----:B------:R0:W-:Y:S01]  /*aa30*/  STL [R1+0x6c4], R88 ;  /* 0x0006c45801007387 */ /* 0x0001e20000100800 */
[----:B-1----:R-:W-:Y:S01]  /*aa40*/  SHF.R.U32.HI R121, RZ, 0x6, R121 ;  /* 0x00000006ff797819 */ /* 0x002fe20000011679 */
[----:B------:R-:W1:Y:S03]  /*aa50*/  S2R R111, SR_TID.X ;  /* 0x00000000006f7919 */ /* 0x000e660000002100 */
[----:B------:R-:W-:Y:S01]  /*aa60*/  SGXT.U32 R121, R121, 0x1 ;  /* 0x000000017979781a */ /* 0x000fe20000000000 */
[----:B------:R0:W-:Y:S02]  /*aa70*/  STL [R1+0x6c0], R103 ;  /* 0x0006c06701007387 */ /* 0x0001e40000100800 */
[----:B0-----:R-:W-:-:S02]  /*aa80*/  SHF.R.U32.HI R196, RZ, 0x6, R196 ;  /* 0x00000006ffc47819 */ /* 0x001fc400000116c4 */
[----:B------:R0:W-:Y:S01]  /*aa90*/  STL [R1+0x6bc], R12 ;  /* 0x0006bc0c01007387 */ /* 0x0001e20000100800 */
[----:B------:R-:W-:Y:S02]  /*aaa0*/  LOP3.LUT R121, R121, 0x4, RZ, 0xfc, !PT ;  /* 0x0000000479797812 */ /* 0x000fe400078efcff */
[----:B------:R-:W-:Y:S01]  /*aab0*/  SGXT.U32 R196, R196, 0x1 ;  /* 0x00000001c4c4781a */ /* 0x000fe20000000000 */
[----:B------:R-:W3:Y:S01]  /*aac0*/  LDL R88, [R1+0x420] ;  /* 0x0004200001587983 */ /* 0x000ee20000100800 */
[----:B------:R-:W-:Y:S02]  /*aad0*/  ISETP.GE.AND P1, PT, R121, UR13, PT ;  /* 0x0000000d79007c0c */ /* 0x000fe4000bf26270 */
[----:B------:R-:W-:Y:S01]  /*aae0*/  LOP3.LUT R196, R196, 0x2, RZ, 0xfc, !PT ;  /* 0x00000002c4c47812 */ /* 0x000fe200078efcff */
[----:B------:R-:W1:Y:S03]  /*aaf0*/  S2R R121, SR_TID.X ;  /* 0x0000000000797919 */ /* 0x000e660000002100 */
[----:B------:R-:W-:Y:S01]  /*ab00*/  ISETP.GE.AND P0, PT, R196, UR13, PT ;  /* 0x0000000dc4007c0c */ /* 0x000fe2000bf06270 */
[----:B------:R-:W3:Y:S01]  /*ab10*/  LDL R103, [R1+0x430] ;  /* 0x0004300001677983 */ /* 0x000ee20000100800 */
[----:B------:R-:W1:Y:S03]  /*ab20*/  S2R R196, SR_TID.X ;  /* 0x0000000000c47919 */ /* 0x000e660000002100 */
[----:B0-----:R-:W3:Y:S01]  /*ab30*/  LDL R12, [R1+0x424] ;  /* 0x00042400010c7983 */ /* 0x001ee20000100800 */
[----:B-1----:R-:W-:-:S04]  /*ab40*/  SHF.R.U32.HI R111, RZ, 0x6, R111 ;  /* 0x00000006ff6f7819 */ /* 0x002fc8000001166f */
[----:B------:R-:W-:Y:S02]  /*ab50*/  SGXT.U32 R111, R111, 0x1 ;  /* 0x000000016f6f781a */ /* 0x000fe40000000000 */
[----:B------:R-:W-:-:S04]  /*ab60*/  SHF.R.U32.HI R121, RZ, 0x6, R121 ;  /* 0x00000006ff797819 */ /* 0x000fc80000011679 */
[----:B------:R-:W-:Y:S02]  /*ab70*/  SGXT.U32 R121, R121, 0x1 ;  /* 0x000000017979781a */ /* 0x000fe40000000000 */
[----:B------:R-:W-:Y:S02]  /*ab80*/  SHF.R.U32.HI R196, RZ, 0x6, R196 ;  /* 0x00000006ffc47819 */ /* 0x000fe400000116c4 */
[----:B------:R-:W-:Y:S02]  /*ab90*/  LOP3.LUT R121, R121, 0x8, RZ, 0xfc, !PT ;  /* 0x0000000879797812 */ /* 0x000fe400078efcff */
[----:B------:R-:W-:Y:S02]  /*aba0*/  SGXT.U32 R196, R196, 0x1 ;  /* 0x00000001c4c4781a */ /* 0x000fe40000000000 */
[----:B------:R-:W-:Y:S02]  /*abb0*/  ISETP.GE.AND P3, PT, R121, UR13, PT ;  /* 0x0000000d79007c0c */ /* 0x000fe4000bf66270 */
[----:B------:R-:W-:Y:S01]  /*abc0*/  LOP3.LUT R196, R196, 0x6, RZ, 0xfc, !PT ;  /* 0x00000006c4c47812 */ /* 0x000fe200078efcff */
[----:B------:R-:W3:Y:S03]  /*abd0*/  LDL R121, [R1+0x244] ;  /* 0x0002440001797983 */ /* 0x000ee60000100800 */
[----:B------:R-:W-:-:S02]  /*abe0*/  ISETP.GE.AND P2, PT, R196, UR13, PT ;  /* 0x0000000dc4007c0c */ /* 0x000fc4000bf46270 */
[----:B------:R-:W3:Y:S01]  /*abf0*/  LDL R196, [R1+0x434] ;  /* 0x0004340001c47983 */ /* 0x000ee20000100800 */
[----:B------:R-:W-:-:S04]  /*ac00*/  LOP3.LUT R111, R111, 0xa, RZ, 0xfc, !PT ;  /* 0x0000000a6f6f7812 */ /* 0x000fc800078efcff */
[----:B------:R-:W-:Y:S02]  /*ac10*/  ISETP.GE.AND P4, PT, R111, UR13, PT ;  /* 0x0000000d6f007c0c */ /* 0x000fe4000bf86270 */
[----:B------:R-:W3:Y:S04]  /*ac20*/  LDL R111, [R1+0x42c] ;  /* 0x00042c00016f7983 */ /* 0x000ee80000100800 */
[----:B--2---:R4:W2:Y:S02]  /*ac30*/  @!P0 LDG.E.U8 R141, desc[UR20][R118.64] ;  /* 0x00000014768d8981 */ /* 0x0048a4000c1e1100 */
[----:B----4-:R-:W-:Y:S02]  /*ac40*/  @!P1 IMAD.MOV.U32 R118, RZ, RZ, R120 ;  /* 0x000000ffff769224 */ /* 0x010fe400078e0078 */
[----:B---3--:R-:W-:Y:S01]  /*ac50*/  @!P1 IMAD.MOV.U32 R119, RZ, RZ, R159 ;  /* 0x000000ffff779224 */ /* 0x008fe200078e009f */
[----:B------:R-:W3:Y:S04]  /*ac60*/  LDL R120, [R1+0x428] ;  /* 0x0004280001787983 */ /* 0x000ee80000100800 */
[----:B------:R0:W4:Y:S04]  /*ac70*/  @!P1 LDG.E.U8 R140, desc[UR20][R118.64] ;  /* 0x00000014768c9981 */ /* 0x000128000c1e1100 */
[----:B------:R-:W2:Y:S01]  /*ac80*/  LDL R119, [R1+0x24c] ;  /* 0x00024c0001777983 */ /* 0x000ea20000100800 */
[----:B------:R-:W1:Y:S02]  /*ac90*/  S2R R159, SR_TID.X ;  /* 0x00000000009f7919 */ /* 0x000e640000002100 */
[----:B-1----:R-:W-:-:S04]  /*aca0*/  SHF.R.U32.HI R159, RZ, 0x6, R159 ;  /* 0x00000006ff9f7819 */ /* 0x002fc8000001169f */
[----:B------:R-:W-:-:S04]  /*acb0*/  SGXT.U32 R159, R159, 0x1 ;  /* 0x000000019f9f781a */ /* 0x000fc80000000000 */
[----:B------:R-:W-:-:S04]  /*acc0*/  LOP3.LUT R159, R159, 0xc, RZ, 0xfc, !PT ;  /* 0x0000000c9f9f7812 */ /* 0x000fc800078efcff */
[----:B------:R-:W-:Y:S02]  /*acd0*/  ISETP.GE.AND P1, PT, R159, UR13, PT ;  /* 0x0000000d9f007c0c */ /* 0x000fe4000bf26270 */
[----:B------:R-:W1:Y:S01]  /*ace0*/  S2R R159, SR_TID.X ;  /* 0x00000000009f7919 */ /* 0x000e620000002100 */
[----:B------:R-:W-:Y:S02]  /*acf0*/  PRMT R139, RZ, 0x7610, R139 ;  /* 0x00007610ff8b7816 */ /* 0x000fe4000000008b */
[----:B------:R-:W-:Y:S02]  /*ad00*/  PRMT R138, RZ, 0x7610, R138 ;  /* 0x00007610ff8a7816 */ /* 0x000fe4000000008a */
[----:B------:R-:W-:Y:S02]  /*ad10*/  PRMT R137, RZ, 0x7610, R137 ;  /* 0x00007610ff897816 */ /* 0x000fe40000000089 */
[----:B------:R-:W-:Y:S01]  /*ad20*/  PRMT R136, RZ, 0x7610, R136 ;  /* 0x00007610ff887816 */ /* 0x000fe20000000088 */
[----:B0-----:R-:W-:Y:S01]  /*ad30*/  @!P2 IMAD.MOV.U32 R118, RZ, RZ, R196 ;  /* 0x000000ffff76a224 */ /* 0x001fe200078e00c4 */
[----:B-1----:R-:W-:-:S04]  /*ad40*/  LEA.HI R159, R159, 0xe, RZ, 0x1a ;  /* 0x0000000e9f9f7811 */ /* 0x002fc800078fd0ff */
[----:B------:R-:W-:Y:S02]  /*ad50*/  ISETP.GE.AND P0, PT, R159, UR13, PT ;  /* 0x0000000d9f007c0c */ /* 0x000fe4000bf06270 */
[----:B------:R-:W4:Y:S04]  /*ad60*/  LDL R159, [R1+0x41c] ;  /* 0x00041c00019f7983 */ /* 0x000f280000100800 */
[----:B--2---:R0:W2:Y:S02]  /*ad70*/  @!P2 LDG.E.U8 R139, desc[UR20][R118.64] ;  /* 0x00000014768ba981 */ /* 0x0040a4000c1e1100 */
[----:B0-----:R-:W-:Y:S02]  /*ad80*/  @!P3 IMAD.MOV.U32 R118, RZ, RZ, R103 ;  /* 0x000000ffff76b224 */ /* 0x001fe400078e0067 */
[----:B------:R-:W-:-:S05]  /*ad90*/  @!P3 IMAD.MOV.U32 R119, RZ, RZ, R121 ;  /* 0x000000ffff77b224 */ /* 0x000fca00078e0079 */
[----:B------:R0:W2:Y:S02]  /*ada0*/  @!P3 LDG.E.U8 R138, desc[UR20][R118.64] ;  /* 0x00000014768ab981 */ /* 0x0000a4000c1e1100 */
[----:B0-----:R-:W-:Y:S02]  /*adb0*/  @!P4 IMAD.MOV.U32 R118, RZ, RZ, R111 ;  /* 0x000000ffff76c224 */ /* 0x001fe400078e006f */
[----:B---3--:R-:W-:Y:S01]  /*adc0*/  @!P4 IMAD.MOV.U32 R119, RZ, RZ, R120 ;  /* 0x000000ffff77c224 */ /* 0x008fe200078e0078 */
[----:B------:R-:W0:Y:S04]  /*add0*/  S2R R103, SR_TID.X ;  /* 0x0000000000677919 */ /* 0x000e280000002100 */
[----:B------:R1:W3:Y:S01]  /*ade0*/  @!P4 LDG.E.U8 R137, desc[UR20][R118.64] ;  /* 0x000000147689c981 */ /* 0x0002e2000c1e1100 */
[----:B------:R-:W0:Y:S01]  /*adf0*/  S2R R121, SR_TID.X ;  /* 0x0000000000797919 */ /* 0x000e220000002100 */
[----:B------:R-:W0:Y:S01]  /*ae00*/  S2R R196, SR_TID.X ;  /* 0x0000000000c47919 */ /* 0x000e220000002100 */
[----:B-1----:R-:W-:-:S02]  /*ae10*/  @!P1 IMAD.MOV.U32 R118, RZ, RZ, R12 ;  /* 0x000000ffff769224 */ /* 0x002fc400078e000c */
[----:B------:R-:W-:Y:S01]  /*ae20*/  @!P1 IMAD.MOV.U32 R119, RZ, RZ, R88 ;  /* 0x000000ffff779224 */ /* 0x000fe200078e0058 */
[----:B------:R-:W-:Y:S01]  /*ae30*/  PRMT R135, RZ, 0x7610, R135 ;  /* 0x00007610ff877816 */ /* 0x000fe20000000087 */
[----:B------:R-:W2:Y:S04]  /*ae40*/  LDL R120, [R1+0x40c] ;  /* 0x00040c0001787983 */ /* 0x000ea80000100800 */
[----:B------:R1:W3:Y:S04]  /*ae50*/  @!P1 LDG.E.U8 R136, desc[UR20][R118.64] ;  /* 0x0000001476889981 */ /* 0x0002e8000c1e1100 */
[----:B------:R-:W3:Y:S04]  /*ae60*/  LDL R111, [R1+0x400] ;  /* 0x00040000016f7983 */ /* 0x000ee80000100800 */
[----:B------:R-:W3:Y:S04]  /*ae70*/  LDL R88, [R1+0x3f8] ;  /* 0x0003f80001587983 */ /* 0x000ee80000100800 */
[----:B------:R-:W2:Y:S01]  /*ae80*/  LDL R119, [R1+0x418] ;  /* 0x0004180001777983 */ /* 0x000ea20000100800 */
[----:B-1----:R-:W1:Y:S01]  /*ae90*/  S2R R118, SR_TID.X ;  /* 0x0000000000767919 */ /* 0x002e620000002100 */
[----:B0-----:R-:W-:-:S02]  /*aea0*/  SHF.R.U32.HI R103, RZ, 0x6, R103 ;  /* 0x00000006ff677819 */ /* 0x001fc40000011667 */
[----:B------:R-:W-:Y:S01]  /*aeb0*/  SHF.R.U32.HI R121, RZ, 0x6, R121 ;  /* 0x00000006ff797819 */ /* 0x000fe20000011679 */
[----:B------:R-:W3:Y:S01]  /*aec0*/  LDL R12, [R1+0x3fc] ;  /* 0x0003fc00010c7983 */ /* 0x000ee20000100800 */
[----:B------:R-:W-:Y:S02]  /*aed0*/  SHF.R.U32.HI R196, RZ, 0x6, R196 ;  /* 0x00000006ffc47819 */ /* 0x000fe400000116c4 */
[----:B------:R-:W-:Y:S02]  /*aee0*/  SGXT.U32 R121, R121, 0x1 ;  /* 0x000000017979781a */ /* 0x000fe40000000000 */
[----:B------:R-:W-:Y:S02]  /*aef0*/  SGXT.U32 R103, R103, 0x1 ;  /* 0x000000016767781a */ /* 0x000fe40000000000 */
[----:B------:R-:W-:Y:S02]  /*af00*/  SGXT.U32 R196, R196, 0x1 ;  /* 0x00000001c4c4781a */ /* 0x000fe40000000000 */
[----:B------:R-:W-:-:S02]  /*af10*/  LOP3.LUT R121, R121, 0x10, RZ, 0xfc, !PT ;  /* 0x0000001079797812 */ /* 0x000fc400078efcff */
[----:B------:R-:W-:Y:S02]  /*af20*/  LOP3.LUT R103, R103, 0x12, RZ, 0xfc, !PT ;  /* 0x0000001267677812 */ /* 0x000fe400078efcff */
[----:B------:R-:W-:Y:S02]  /*af30*/  LOP3.LUT R196, R196, 0x14, RZ, 0xfc, !PT ;  /* 0x00000014c4c47812 */ /* 0x000fe400078efcff */
[----:B-1----:R-:W-:-:S04]  /*af40*/  SHF.R.U32.HI R118, RZ, 0x6, R118 ;  /* 0x00000006ff767819 */ /* 0x002fc80000011676 */
[----:B------:R-:W-:-:S04]  /*af50*/  SGXT.U32 R118, R118, 0x1 ;  /* 0x000000017676781a */ /* 0x000fc80000000000 */
[----:B------:R-:W-:-:S04]  /*af60*/  LOP3.LUT R118, R118, 0x16, RZ, 0xfc, !PT ;  /* 0x0000001676767812 */ /* 0x000fc800078efcff */
[----:B------:R-:W-:Y:S01]  /*af70*/  ISETP.GE.AND P4, PT, R118, UR13, PT ;  /* 0x0000000d76007c0c */ /* 0x000fe2000bf86270 */
[----:B----4-:R-:W-:Y:S01]  /*af80*/  @!P0 IMAD.MOV.U32 R118, RZ, RZ, R159 ;  /* 0x000000ffff768224 */ /* 0x010fe200078e009f */
[----:B------:R-:W-:Y:S02]  /*af90*/  ISETP.GE.AND P2, PT, R121, UR13, PT ;  /* 0x0000000d79007c0c */ /* 0x000fe4000bf46270 */
[----:B------:R-:W-:Y:S01]  /*afa0*/  ISETP.GE.AND P3, PT, R103, UR13, PT ;  /* 0x0000000d67007c0c */ /* 0x000fe2000bf66270 */
[----:B------:R-:W4:Y:S01]  /*afb0*/  LDL R121, [R1+0x408] ;  /* 0x0004080001797983 */ /* 0x000f220000100800 */
[----:B------:R-:W-:-:S03]  /*afc0*/  ISETP.GE.AND P1, PT, R196, UR13, PT ;  /* 0x0000000dc4007c0c */ /* 0x000fc6000bf26270 */
[----:B------:R-:W3:Y:S04]  /*afd0*/  LDL R103, [R1+0x404] ;  /* 0x0004040001677983 */ /* 0x000ee80000100800 */
[----:B------:R-:W3:Y:S04]  /*afe0*/  LDL.LU R196, [R1+0x6cc] ;  /* 0x0006cc0001c47983 */ /* 0x000ee80000300800 */
[----:B--2---:R0:W2:Y:S04]  /*aff0*/  @!P0 LDG.E.U8 R135, desc[UR20][R118.64] ;  /* 0x0000001476878981 */ /* 0x0040a8000c1e1100 */
[----:B------:R-:W0:Y:S04]  /*b000*/  LDL R118, [R1+0x410] ;  /* 0x0004100001767983 */ /* 0x000e280000100800 */
[----:B------:R-:W0:Y:S01]  /*b010*/  LDL R119, [R1+0x414] ;  /* 0x0004140001777983 */ /* 0x000e220000100800 */
[----:B------:R-:W-:-:S02]  /*b020*/  PRMT R134, RZ, 0x7610, R134 ;  /* 0x00007610ff867816 */ /* 0x000fc40000000086 */
[----:B------:R-:W-:Y:S02]  /*b030*/  PRMT R133, RZ, 0x7610, R133 ;  /* 0x00007610ff857816 */ /* 0x000fe40000000085 */
[----:B------:R-:W-:Y:S02]  /*b040*/  PRMT R132, RZ, 0x7610, R132 ;  /* 0x00007610ff847816 */ /* 0x000fe40000000084 */
[----:B------:R-:W-:Y:S01]  /*b050*/  PRMT R131, RZ, 0x7610, R131 ;  /* 0x00007610ff837816 */ /* 0x000fe20000000083 */
[----:B------:R-:W1:Y:S01]  /*b060*/  S2R R159, SR_TID.X ;  /* 0x00000000009f7919 */ /* 0x000e620000002100 */
[----:B0-----:R-:W-:-:S04]  /*b070*/  @!P2 LOP3.LUT R119, R119, R118, RZ, 0x3c, !PT ;  /* 0x000000767777a212 */ /* 0x001fc800078e3cff */
[----:B------:R-:W-:-:S04]  /*b080*/  @!P2 LOP3.LUT R118, R119, R118, RZ, 0x3c, !PT ;  /* 0x000000767776a212 */ /* 0x000fc800078e3cff */
[----:B------:R-:W-:-:S05]  /*b090*/  @!P2 LOP3.LUT R119, R119, R118, RZ, 0x3c, !PT ;  /* 0x000000767777a212 */ /* 0x000fca00078e3cff */
[----:B------:R0:W2:Y:S02]  /*b0a0*/  @!P2 LDG.E.U8 R134, desc[UR20][R118.64] ;  /* 0x000000147686a981 */ /* 0x0000a4000c1e1100 */
[----:B0-----:R-:W-:Y:S02]  /*b0b0*/  @!P3 IMAD.MOV.U32 R118, RZ, RZ, R120 ;  /* 0x000000ffff76b224 */ /* 0x001fe400078e0078 */
[----:B----4-:R-:W-:Y:S02]  /*b0c0*/  @!P3 IMAD.MOV.U32 R119, RZ, RZ, R121 ;  /* 0x000000ffff77b224 */ /* 0x010fe400078e0079 */
[----:B------:R-:W4:Y:S04]  /*b0d0*/  LDL R121, [R1+0x3f4] ;  /* 0x0003f40001797983 */ /* 0x000f280000100800 */
[----:B------:R3:W2:Y:S02]  /*b0e0*/  @!P3 LDG.E.U8 R133, desc[UR20][R118.64] ;  /* 0x000000147685b981 */ /* 0x0006a4000c1e1100 */
[----:B---3--:R-:W-:-:S02]  /*b0f0*/  @!P1 IMAD.MOV.U32 R118, RZ, RZ, R103 ;  /* 0x000000ffff769224 */ /* 0x008fc400078e0067 */
[----:B------:R-:W-:Y:S01]  /*b100*/  @!P1 IMAD.MOV.U32 R119, RZ, RZ, R111 ;  /* 0x000000ffff779224 */ /* 0x000fe200078e006f */
[----:B-1----:R-:W-:Y:S01]  /*b110*/  SHF.R.U32.HI R159, RZ, 0x6, R159 ;  /* 0x00000006ff9f7819 */ /* 0x002fe2000001169f */
[----:B------:R-:W3:Y:S04]  /*b120*/  LDL R111, [R1+0x3e0] ;  /* 0x0003e000016f7983 */ /* 0x000ee80000100800 */
[----:B------:R0:W2:Y:S01]  /*b130*/  @!P1 LDG.E.U8 R132, desc[UR20][R118.64] ;  /* 0x0000001476849981 */ /* 0x0000a2000c1e1100 */
[----:B------:R-:W-:-:S03]  /*b140*/  PRMT R130, RZ, 0x7610, R130 ;  /* 0x00007610ff827816 */ /* 0x000fc60000000082 */
[----:B------:R-:W3:Y:S01]  /*b150*/  LDL R103, [R1+0x3e4] ;  /* 0x0003e40001677983 */ /* 0x000ee20000100800 */
[----:B0-----:R-:W-:Y:S02]  /*b160*/  @!P4 IMAD.MOV.U32 R118, RZ, RZ, R12 ;  /* 0x000000ffff76c224 */ /* 0x001fe400078e000c */
[----:B------:R-:W-:Y:S01]  /*b170*/  @!P4 IMAD.MOV.U32 R119, RZ, RZ, R88 ;  /* 0x000000ffff77c224 */ /* 0x000fe200078e0058 */
[----:B------:R-:W0:Y:S04]  /*b180*/  S2R R12, SR_TID.X ;  /* 0x00000000000c7919 */ /* 0x000e280000002100 */
[----:B------:R1:W2:Y:S01]  /*b190*/  @!P4 LDG.E.U8 R131, desc[UR20][R118.64] ;  /* 0x000000147683c981 */ /* 0x0002a2000c1e1100 */
[----:B------:R-:W-:-:S03]  /*b1a0*/  SGXT.U32 R159, R159, 0x1 ;  /* 0x000000019f9f781a */ /* 0x000fc60000000000 */
[----:B------:R-:W2:Y:S04]  /*b1b0*/  LDL R88, [R1+0x3d8] ;  /* 0x0003d80001587983 */ /* 0x000ea80000100800 */
[----:B------:R-:W3:Y:S01]  /*b1c0*/  LDL R119, [R1+0x3f0] ;  /* 0x0003f00001777983 */ /* 0x000ee20000100800 */
[----:B-1----:R-:W1:Y:S01]  /*b1d0*/  S2R R118, SR_TID.X ;  /* 0x0000000000767919 */ /* 0x002e620000002100 */
[----:B------:R-:W-:-:S04]  /*b1e0*/  LOP3.LUT R159, R159, 0x18, RZ, 0xfc, !PT ;  /* 0x000000189f9f7812 */ /* 0x000fc800078efcff */
[----:B------:R-:W-:Y:S02]  /*b1f0*/  ISETP.GE.AND P0, PT, R159, UR13, PT ;  /* 0x0000000d9f007c0c */ /* 0x000fe4000bf06270 */
[----:B------:R-:W2:Y:S01]  /*b200*/  LDL R159, [R1+0x3ec] ;  /* 0x0003ec00019f7983 */ /* 0x000ea20000100800 */
[----:B0-----:R-:W-:-:S04]  /*b210*/  SHF.R.U32.HI R12, RZ, 0x6, R12 ;  /* 0x00000006ff0c7819 */ /* 0x001fc8000001160c */
[----:B------:R-:W-:Y:S02]  /*b220*/  SGXT.U32 R12, R12, 0x1 ;  /* 0x000000010c0c781a */ /* 0x000fe40000000000 */
[----:B-1----:R-:W-:-:S04]  /*b230*/  LEA.HI R118, R118, 0x1e, RZ, 0x1a ;  /* 0x0000001e76767811 */ /* 0x002fc800078fd0ff */
[----:B------:R-:W-:Y:S02]  /*b240*/  ISETP.GE.AND P3, PT, R118, UR13, PT ;  /* 0x0000000d76007c0c */ /* 0x000fe4000bf66270 */
[----:B------:R-:W-:-:S04]  /*b250*/  LOP3.LUT R12, R12, 0x1c, RZ, 0xfc, !PT ;  /* 0x0000001c0c0c7812 */ /* 0x000fc800078efcff */
[----:B------:R-:W-:Y:S02]  /*b260*/  ISETP.GE.AND P1, PT, R12, UR13, PT ;  /* 0x0000000d0c007c0c */ /* 0x000fe4000bf26270 */
[----:B------:R-:W2:Y:S01]  /*b270*/  LDL R12, [R1+0x3dc] ;  /* 0x0003dc00010c7983 */ /* 0x000ea20000100800 */
[----:B----4-:R-:W-:-:S05]  /*b280*/  @!P0 IMAD.MOV.U32 R118, RZ, RZ, R121 ;  /* 0x000000ffff768224 */ /* 0x010fca00078e0079 */
[----:B---3--:R2:W3:Y:S04]  /*b290*/  @!P0 LDG.E.U8 R130, desc[UR20][R118.64] ;  /* 0x0000001476828981 */ /* 0x0084e8000c1e1100 */
[----:B------:R-:W4:Y:S01]  /*b2a0*/  LDL R119, [R1+0x3e8] ;  /* 0x0003e80001777983 */ /* 0x000f220000100800 */
[----:B------:R-:W0:Y:S01]  /*b2b0*/  S2R R120, SR_TID.X ;  /* 0x0000000000787919 */ /* 0x000e220000002100 */
[----:B------:R-:W-:Y:S02]  /*b2c0*/  PRMT R129, RZ, 0x7610, R129 ;  /* 0x00007610ff817816 */ /* 0x000fe40000000081 */
[----:B0-----:R-:W-:-:S04]  /*b2d0*/  SHF.R.U32.HI R120, RZ, 0x6, R120 ;  /* 0x00000006ff787819 */ /* 0x001fc80000011678 */
[----:B------:R-:W-:-:S04]  /*b2e0*/  SGXT.U32 R120, R120, 0x1 ;  /* 0x000000017878781a */ /* 0x000fc80000000000 */
[----:B------:R-:W-:-:S04]  /*b2f0*/  LOP3.LUT R120, R120, 0x1a, RZ, 0xfc, !PT ;  /* 0x0000001a78787812 */ /* 0x000fc800078efcff */
[----:B------:R-:W-:Y:S02]  /*b300*/  ISETP.GE.AND P2, PT, R120, UR13, PT ;  /* 0x0000000d78007c0c */ /* 0x000fe4000bf46270 */
[----:B------:R-:W-:-:S11]  /*b310*/  PRMT R128, RZ, 0x7610, R128 ;  /* 0x00007610ff807816 */ /* 0x000fd60000000080 */
[----:B--2---:R-:W-:Y:S01]  /*b320*/  @!P2 IMAD.MOV.U32 R118, RZ, RZ, R159 ;  /* 0x000000ffff76a224 */ /* 0x004fe200078e009f */
[----:B------:R-:W-:Y:S01]  /*b330*/  PRMT R127, RZ, 0x7610, R127 ;  /* 0x00007610ff7f7816 */ /* 0x000fe2000000007f */
[----:B------:R-:W0:Y:S03]  /*b340*/  S2R R121, SR_TID.X ;  /* 0x0000000000797919 */ /* 0x000e260000002100 */
[----:B----4-:R1:W2:Y:S02]  /*b350*/  @!P2 LDG.E.U8 R129, desc[UR20][R118.64] ;  /* 0x000000147681a981 */ /* 0x0102a4000c1e1100 */
[----:B-1----:R-:W-:Y:S02]  /*b360*/  @!P1 IMAD.MOV.U32 R118, RZ, RZ, R103 ;  /* 0x000000ffff769224 */ /* 0x002fe400078e0067 */
[----:B------:R-:W-:Y:S01]  /*b370*/  @!P1 IMAD.MOV.U32 R119, RZ, RZ, R111 ;  /* 0x000000ffff779224 */ /* 0x000fe200078e006f */
[----:B0-----:R-:W-:Y:S01]  /*b380*/  SHF.R.U32.HI R121, RZ, 0x6, R121 ;  /* 0x00000006ff797819 */ /* 0x001fe20000011679 */
[----:B------:R-:W4:Y:S04]  /*b390*/  LDL R111, [R1+0x3c0] ;  /* 0x0003c000016f7983 */ /* 0x000f280000100800 */
[----:B------:R0:W2:Y:S01]  /*b3a0*/  @!P1 LDG.E.U8 R128, desc[UR20][R118.64] ;  /* 0x0000001476809981 */ /* 0x0000a2000c1e1100 */
[----:B------:R-:W-:-:S03]  /*b3b0*/  PRMT R126, RZ, 0x7610, R126 ;  /* 0x00007610ff7e7816 */ /* 0x000fc6000000007e */
[----:B------:R-:W3:Y:S01]  /*b3c0*/  LDL R103, [R1+0x3c4] ;  /* 0x0003c40001677983 */ /* 0x000ee20000100800 */
[----:B0-----:R-:W-:Y:S02]  /*b3d0*/  @!P3 IMAD.MOV.U32 R118, RZ, RZ, R12 ;  /* 0x000000ffff76b224 */ /* 0x001fe400078e000c */
[----:B------:R-:W-:Y:S01]  /*b3e0*/  @!P3 IMAD.MOV.U32 R119, RZ, RZ, R88 ;  /* 0x000000ffff77b224 */ /* 0x000fe200078e0058 */
[----:B------:R-:W-:Y:S01]  /*b3f0*/  SGXT.U32 R121, R121, 0x1 ;  /* 0x000000017979781a */ /* 0x000fe20000000000 */
[----:B------:R-:W0:Y:S03]  /*b400*/  S2R R159, SR_TID.X ;  /* 0x00000000009f7919 */ /* 0x000e260000002100 */
[----:B------:R1:W2:Y:S01]  /*b410*/  @!P3 LDG.E.U8 R127, desc[UR20][R118.64] ;  /* 0x00000014767fb981 */ /* 0x0002a2000c1e1100 */
[----:B------:R-:W0:Y:S01]  /*b420*/  S2R R12, SR_TID.X ;  /* 0x00000000000c7919 */ /* 0x000e220000002100 */
[----:B------:R-:W-:-:S02]  /*b430*/  PRMT R125, RZ, 0x7610, R125 ;  /* 0x00007610ff7d7816 */ /* 0x000fc4000000007d */
[----:B------:R-:W-:Y:S01]  /*b440*/  PRMT R124, RZ, 0x7610, R124 ;  /* 0x00007610ff7c7816 */ /* 0x000fe2000000007c */
[----:B------:R-:W2:Y:S04]  /*b450*/  LDL R88, [R1+0x3b0] ;  /* 0x0003b00001587983 */ /* 0x000ea80000100800 */
[----:B------:R-:W1:Y:S04]  /*b460*/  LDL R118, [R1+0x3d0] ;  /* 0x0003d00001767983 */ /* 0x000e680000100800 */
[----:B------:R-:W1:Y:S01]  /*b470*/  LDL R119, [R1+0x3d4] ;  /* 0x0003d40001777983 */ /* 0x000e620000100800 */
[----:B------:R-:W-:-:S04]  /*b480*/  LOP3.LUT R121, R121, 0x20, RZ, 0xfc, !PT ;  /* 0x0000002079797812 */ /* 0x000fc800078efcff */
[----:B------:R-:W-:Y:S02]  /*b490*/  ISETP.GE.AND P0, PT, R121, UR13, PT ;  /* 0x0000000d79007c0c */ /* 0x000fe4000bf06270 */
[----:B------:R-:W0:Y:S02]  /*b4a0*/  S2R R121, SR_TID.X ;  /* 0x0000000000797919 */ /* 0x000e240000002100 */
[----:B0-----:R-:W-:-:S04]  /*b4b0*/  SHF.R.U32.HI R121, RZ, 0x6, R121 ;  /* 0x00000006ff797819 */ /* 0x001fc80000011679 */
[----:B------:R-:W-:-:S04]  /*b4c0*/  SGXT.U32 R121, R121, 0x1 ;  /* 0x000000017979781a */ /* 0x000fc80000000000 */
[----:B------:R-:W-:-:S04]  /*b4d0*/  LOP3.LUT R121, R121, 0x22, RZ, 0xfc, !PT ;  /* 0x0000002279797812 */ /* 0x000fc800078efcff */
[----:B------:R-:W-:Y:S02]  /*b4e0*/  ISETP.GE.AND P2, PT, R121, UR13, PT ;  /* 0x0000000d79007c0c */ /* 0x000fe4000bf46270 */
[----:B------:R-:W4:Y:S01]  /*b4f0*/  LDL R121, [R1+0x3cc] ;  /* 0x0003cc0001797983 */ /* 0x000f220000100800 */
[----:B-1----:R-:W-:-:S04]  /*b500*/  @!P0 LOP3.LUT R119, R119, R118, RZ, 0x3c, !PT ;  /* 0x0000007677778212 */ /* 0x002fc800078e3cff */
[----:B------:R-:W-:-:S04]  /*b510*/  @!P0 LOP3.LUT R118, R119, R118, RZ, 0x3c, !PT ;  /* 0x0000007677768212 */ /* 0x000fc800078e3cff */
[----:B------:R-:W-:-:S05]  /*b520*/  @!P0 LOP3.LUT R119, R119, R118, RZ, 0x3c, !PT ;  /* 0x0000007677778212 */ /* 0x000fca00078e3cff */
[----:B------:R4:W2:Y:S04]  /*b530*/  @!P0 LDG.E.U8 R126, desc[UR20][R118.64] ;  /* 0x00000014767e8981 */ /* 0x0008a8000c1e1100 */
[----:B------:R-:W3:Y:S01]  /*b540*/  LDL R119, [R1+0x3c8] ;  /* 0x0003c80001777983 */ /* 0x000ee20000100800 */
[----:B------:R-:W-:-:S04]  /*b550*/  SHF.R.U32.HI R159, RZ, 0x6, R159 ;  /* 0x00000006ff9f7819 */ /* 0x000fc8000001169f */
[----:B------:R-:W-:-:S04]  /*b560*/  SGXT.U32 R159, R159, 0x1 ;  /* 0x000000019f9f781a */ /* 0x000fc80000000000 */
[----:B------:R-:W-:-:S04]  /*b570*/  LOP3.LUT R159, R159, 0x24, RZ, 0xfc, !PT ;  /* 0x000000249f9f7812 */ /* 0x000fc800078efcff */
[----:B------:R-:W-:Y:S02]  /*b580*/  ISETP.GE.AND P1, PT, R159, UR13, PT ;  /* 0x0000000d9f007c0c */ /* 0x000fe4000bf26270 */
[----:B------:R-:W0:Y:S01]  /*b590*/  S2R R159, SR_TID.X ;  /* 0x00000000009f7919 */ /* 0x000e220000002100 */
[----:B------:R-:W-:-:S04]  /*b5a0*/  SHF.R.U32.HI R12, RZ, 0x6, R12 ;  /* 0x00000006ff0c7819 */ /* 0x000fc8000001160c */
[----:B------:R-:W-:Y:S01]  /*b5b0*/  SGXT.U32 R12, R12, 0x1 ;  /* 0x000000010c0c781a */ /* 0x000fe20000000000 */
[----:B----4-:R-:W-:-:S03]  /*b5c0*/  @!P2 IMAD.MOV.U32 R118, RZ, RZ, R121 ;  /* 0x000000ffff76a224 */ /* 0x010fc600078e0079 */
[----:B------:R-:W-:Y:S02]  /*b5d0*/  LOP3.LUT R12, R12, 0x26, RZ, 0xfc, !PT ;  /* 0x000000260c0c7812 */ /* 0x000fe400078efcff */
[----:B0-----:R-:W-:-:S04]  /*b5e0*/  SHF.R.U32.HI R159, RZ, 0x6, R159 ;  /* 0x00000006ff9f7819 */ /* 0x001fc8000001169f */
[----:B------:R-:W-:-:S04]  /*b5f0*/  SGXT.U32 R159, R159, 0x1 ;  /* 0x000000019f9f781a */ /* 0x000fc80000000000 */
[----:B------:R-:W-:-:S04]  /*b600*/  LOP3.LUT R159, R159, 0x28, RZ, 0xfc, !PT ;  /* 0x000000289f9f7812 */ /* 0x000fc800078efcff */
[----:B------:R-:W-:Y:S02]  /*b610*/  ISETP.GE.AND P4, PT, R159, UR13, PT ;  /* 0x0000000d9f007c0c */ /* 0x000fe4000bf86270 */
[----:B------:R-:W4:Y:S01]  /*b620*/  LDL R159, [R1+0x3bc] ;  /* 0x0003bc00019f7983 */ /* 0x000f220000100800 */
[----:B------:R-:W-:-:S03]  /*b630*/  ISETP.GE.AND P3, PT, R12, UR13, PT ;  /* 0x0000000d0c007c0c */ /* 0x000fc6000bf66270 */
[----:B------:R-:W2:Y:S04]  /*b640*/  LDL R12, [R1+0x3b4] ;  /* 0x0003b400010c7983 */ /* 0x000ea80000100800 */
[----:B---3--:R0:W3:Y:S02]  /*b650*/  @!P2 LDG.E.U8 R125, desc[UR20][R118.64] ;  /* 0x00000014767da981 */ /* 0x0080e4000c1e1100 */
[----:B0-----:R-:W-:Y:S02]  /*b660*/  @!P1 IMAD.MOV.U32 R118, RZ, RZ, R103 ;  /* 0x000000ffff769224 */ /* 0x001fe400078e0067 */
[----:B------:R-:W-:Y:S01]  /*b670*/  @!P1 IMAD.MOV.U32 R119, RZ, RZ, R111 ;  /* 0x000000ffff779224 */ /* 0x000fe200078e006f */
[----:B------:R-:W3:Y:S04]  /*b680*/  LDL R103, [R1+0x3ac] ;  /* 0x0003ac0001677983 */ /* 0x000ee80000100800 */
[----:B------:R4:W3:Y:S04]  /*b690*/  @!P1 LDG.E.U8 R124, desc[UR20][R118.64] ;  /* 0x00000014767c9981 */ /* 0x0008e8000c1e1100 */
[----:B------:R-:W3:Y:S04]  /*b6a0*/  LDL R111, [R1+0x3a8] ;  /* 0x0003a800016f7983 */ /* 0x000ee80000100800 */
[----:B------:R-:W2:Y:S01]  /*b6b0*/  LDL R119, [R1+0x3b8] ;  /* 0x0003b80001777983 */ /* 0x000ea20000100800 */
[----:B------:R-:W0:Y:S01]  /*b6c0*/  S2R R121, SR_TID.X ;  /* 0x0000000000797919 */ /* 0x000e220000002100 */
[----:B------:R-:W-:-:S02]  /*b6d0*/  PRMT R123, RZ, 0x7610, R123 ;  /* 0x00007610ff7b7816 */ /* 0x000fc4000000007b */
[----:B------:R-:W-:Y:S02]  /*b6e0*/  PRMT R122, RZ, 0x7610, R122 ;  /* 0x00007610ff7a7816 */ /* 0x000fe4000000007a */
[----:B------:R-:W-:Y:S02]  /*b6f0*/  PRMT R158, RZ, 0x7610, R158 ;  /* 0x00007610ff9e7816 */ /* 0x000fe4000000009e */
[----:B0-----:R-:W-:-:S04]  /*b700*/  SHF.R.U32.HI R121, RZ, 0x6, R121 ;  /* 0x00000006ff797819 */ /* 0x001fc80000011679 */
[----:B------:R-:W-:-:S04]  /*b710*/  SGXT.U32 R121, R121, 0x1 ;  /* 0x000000017979781a */ /* 0x000fc80000000000 */
[----:B------:R-:W-:Y:S01]  /*b720*/  LOP3.LUT R121, R121, 0x2a, RZ, 0xfc, !PT ;  /* 0x0000002a79797812 */ /* 0x000fe200078efcff */
[----:B----4-:R-:W-:Y:S02]  /*b730*/  @!P3 IMAD.MOV.U32 R118, RZ, RZ, R159 ;  /* 0x000000ffff76b224 */ /* 0x010fe400078e009f */
[----:B------:R-:W4:Y:S01]  /*b740*/  LDL R159, [R1+0x3a4] ;  /* 0x0003a400019f7983 */ /* 0x000f220000100800 */
[----:B------:R-:W-:Y:S02]  /*b750*/  ISETP.GE.AND P0, PT, R121, UR13, PT ;  /* 0x0000000d79007c0c */ /* 0x000fe4000bf06270 */
[----:B------:R-:W0:Y:S01]  /*b760*/  S2R R121, SR_TID.X ;  /* 0x0000000000797919 */ /* 0x000e220000002100 */
[----:B--2---:R1:W2:Y:S02]  /*b770*/  @!P3 LDG.E.U8 R123, desc[UR20][R118.64] ;  /* 0x00000014767bb981 */ /* 0x0042a4000c1e1100 */
[----:B-1----:R-:W-:Y:S02]  /*b780*/  @!P4 IMAD.MOV.U32 R118, RZ, RZ, R12 ;  /* 0x000000ffff76c224 */ /* 0x002fe400078e000c */
[----:B------:R-:W-:Y:S01]  /*b790*/  @!P4 IMAD.MOV.U32 R119, RZ, RZ, R88 ;  /* 0x000000ffff77c224 */ /* 0x000fe200078e0058 */
[----:B------:R-:W2:Y:S04]  /*b7a0*/  LDL R12, [R1+0x39c] ;  /* 0x00039c00010c7983 */ /* 0x000ea80000100800 */
[----:B------:R3:W2:Y:S04]  /*b7b0*/  @!P4 LDG.E.U8 R122, desc[UR20][R118.64] ;  /* 0x00000014767ac981 */ /* 0x0006a8000c1e1100 */
[----:B------:R-:W2:Y:S01]  /*b7c0*/  LDL R88, [R1+0x398] ;  /* 0x0003980001587983 */ /* 0x000ea20000100800 */
[----:B---3--:R-:W-:-:S02]  /*b7d0*/  @!P0 IMAD.MOV.U32 R118, RZ, RZ, R103 ;  /* 0x000000ffff768224 */ /* 0x008fc400078e0067 */
[----:B------:R-:W-:Y:S01]  /*b7e0*/  @!P0 IMAD.MOV.U32 R119, RZ, RZ, R111 ;  /* 0x000000ffff778224 */ /* 0x000fe200078e006f */
[----:B0-----:R-:W-:Y:S01]  /*b7f0*/  SHF.R.U32.HI R121, RZ, 0x6, R121 ;  /* 0x00000006ff797819 */ /* 0x001fe20000011679 */
[----:B------:R-:W0:Y:S03]  /*b800*/  S2R R120, SR_TID.X ;  /* 0x0000000000787919 */ /* 0x000e260000002100 */
[----:B------:R4:W3:Y:S01]  /*b810*/  @!P0 LDG.E.U8 R158, desc[UR20][R118.64] ;  /* 0x00000014769e8981 */ /* 0x0008e2000c1e1100 */
[----:B------:R-:W-:Y:S02]  /*b820*/  PRMT R192, RZ, 0x7610, R192 ;  /* 0x00007610ffc07816 */ /* 0x000fe400000000c0 */
[----:B------:R-:W-:Y:S01]  /*b830*/  PRMT R191, RZ, 0x7610, R191 ;  /* 0x00007610ffbf7816 */ /* 0x000fe200000000bf */
[----:B------:R-:W3:Y:S04]  /*b840*/  LDL R111, [R1+0x43c] ;  /* 0x00043c00016f7983 */ /* 0x000ee80000100800 */
[----:B------:R-:W3:Y:S04]  /*b850*/  LDL R103, [R1+0x458] ;  /* 0x0004580001677983 */ /* 0x000ee80000100800 */
[----:B------:R-:W2:Y:S01]  /*b860*/  LDL R119, [R1+0x3a0] ;  /* 0x0003a00001777983 */ /* 0x000ea20000100800 */
[----:B------:R-:W-:-:S04]  /*b870*/  SGXT.U32 R121, R121, 0x1 ;  /* 0x000000017979781a */ /* 0x000fc80000000000 */
[----:B------:R-:W-:-:S04]  /*b880*/  LOP3.LUT R121, R121, 0x2c, RZ, 0xfc, !PT ;  /* 0x0000002c79797812 */ /* 0x000fc800078efcff */
[----:B------:R-:W-:Y:S02]  /*b890*/  ISETP.GE.AND P1, PT, R121, UR13, PT ;  /* 0x0000000d79007c0c */ /* 0x000fe4000bf26270 */
[----:B------:R-:W1:Y:S01]  /*b8a0*/  S2R R121, SR_TID.X ;  /* 0x0000000000797919 */ /* 0x000e620000002100 */
[----:B0-----:R-:W-:-:S04]  /*b8b0*/  SHF.R.U32.HI R120, RZ, 0x6, R120 ;  /* 0x00000006ff787819 */ /* 0x001fc80000011678 */
[----:B------:R-:W-:-:S06]  /*b8c0*/  SGXT.U32 R120, R120, 0x1 ;  /* 0x000000017878781a */ /* 0x000fcc0000000000 */
[----:B----4-:R-:W-:Y:S01]  /*b8d0*/  @!P1 IMAD.MOV.U32 R118, RZ, RZ, R159 ;  /* 0x000000ffff769224 */ /* 0x010fe200078e009f */
[----:B------:R-:W-:Y:S02]  /*b8e0*/  ISETP.GE.AND P0, PT, R120, UR13, PT ;  /* 0x0000000d78007c0c */ /* 0x000fe4000bf06270 */
[----:B------:R-:W4:Y:S01]  /*b8f0*/  LDL R120, [R1+0x394] ;  /* 0x0003940001787983 */ /* 0x000f220000100800 */
[----:B-1----:R-:W-:-:S04]  /*b900*/  LEA.HI R121, R121, 0x2e, RZ, 0x1a ;  /* 0x0000002e79797811 */ /* 0x002fc800078fd0ff */
[----:B------:R-:W-:Y:S02]  /*b910*/  ISETP.GE.AND P2, PT, R121, UR13, PT ;  /* 0x0000000d79007c0c */ /* 0x000fe4000bf46270 */
[----:B------:R-:W0:Y:S01]  /*b920*/  S2R R121, SR_TID.X ;  /* 0x0000000000797919 */ /* 0x000e220000002100 */
[----:B--2---:R1:W2:Y:S10]  /*b930*/  @!P1 LDG.E.U8 R192, desc[UR20][R118.64] ;  /* 0x0000001476c09981 */ /* 0x0042b4000c1e1100 */
[----:B-1----:R-:W-:-:S02]  /*b940*/  @!P2 IMAD.MOV.U32 R118, RZ, RZ, R12 ;  /* 0x000000ffff76a224 */ /* 0x002fc400078e000c */
[----:B------:R-:W-:Y:S01]  /*b950*/  @!P2 IMAD.MOV.U32 R119, RZ, RZ, R88 ;  /* 0x000000ffff77a224 */ /* 0x000fe200078e0058 */
[----:B0-----:R-:W-:Y:S01]  /*b960*/  SHF.R.U32.HI R121, RZ, 0x6, R121 ;  /* 0x00000006ff797819 */ /* 0x001fe20000011679 */
[----:B------:R-:W2:Y:S04]  /*b970*/  LDL R88, [R1+0x380] ;  /* 0x0003800001587983 */ /* 0x000ea80000100800 */
[----:B------:R4:W2:Y:S01]  /*b980*/  @!P2 LDG.E.U8 R191, desc[UR20][R118.64] ;  /* 0x0000001476bfa981 */ /* 0x0008a2000c1e1100 */
[----:B------:R-:W-:Y:S02]  /*b990*/  PRMT R149, RZ, 0x7610, R149 ;  /* 0x00007610ff957816 */ /* 0x000fe40000000095 */
[----:B------:R-:W-:Y:S01]  /*b9a0*/  PRMT R142, RZ, 0x7610, R142 ;  /* 0x00007610ff8e7816 */ /* 0x000fe2000000008e */
[----:B------:R-:W2:Y:S04]  /*b9b0*/  LDL R12, [R1+0x384] ;  /* 0x00038400010c7983 */ /* 0x000ea80000100800 */
[----:B------:R-:W3:Y:S01]  /*b9c0*/  LDL R119, [R1+0x390] ;  /* 0x0003900001777983 */ /* 0x000ee20000100800 */
[----:B------:R-:W-:-:S04]  /*b9d0*/  SGXT.U32 R121, R121, 0x1 ;  /* 0x000000017979781a */ /* 0x000fc80000000000 */
[----:B------:R-:W-:-:S04]  /*b9e0*/  LOP3.LUT R121, R121, 0x30, RZ, 0xfc, !PT ;  /* 0x0000003079797812 */ /* 0x000fc800078efcff */
[----:B------:R-:W-:Y:S02]  /*b9f0*/  ISETP.GE.AND P3, PT, R121, UR13, PT ;  /* 0x0000000d79007c0c */ /* 0x000fe4000bf66270 */
[----:B------:R-:W0:Y:S11]  /*ba00*/  S2R R121, SR_TID.X ;  /* 0x0000000000797919 */ /* 0x000e360000002100 */
[----:B----4-:R-:W-:Y:S01]  /*ba10*/  @!P3 IMAD.MOV.U32 R118, RZ, RZ, R120 ;  /* 0x000000ffff76b224 */ /* 0x010fe200078e0078 */
[----:B0-----:R-:W-:-:S04]  /*ba20*/  SHF.R.U32.HI R121, RZ, 0x6, R121 ;  /* 0x00000006ff797819 */ /* 0x001fc80000011679 */
[----:B------:R-:W-:-:S04]  /*ba30*/  SGXT.U32 R121, R121, 0x1 ;  /* 0x000000017979781a */ /* 0x000fc80000000000 */
[----:B------:R-:W-:-:S04]  /*ba40*/  LOP3.LUT R121, R121, 0x32, RZ, 0xfc, !PT ;  /* 0x0000003279797812 */ /* 0x000fc800078efcff */
[----:B------:R-:W-:Y:S02]  /*ba50*/  ISETP.GE.AND P1, PT, R121, UR13, PT ;  /* 0x0000000d79007c0c */ /* 0x000fe4000bf26270 */
[----:B------:R-:W4:Y:S01]  /*ba60*/  LDL R121, [R1+0x38c] ;  /* 0x00038c0001797983 */ /* 0x000f220000100800 */
[----:B------:R-:W0:Y:S03]  /*ba70*/  S2R R159, SR_TID.X ;  /* 0x00000000009f7919 */ /* 0x000e260000002100 */
[----:B---3--:R1:W3:Y:S02]  /*ba80*/  @!P3 LDG.E.U8 R149, desc[UR20][R118.64] ;  /* 0x000000147695b981 */ /* 0x0082e4000c1e1100 */
[----:B-1----:R-:W-:Y:S02]  /*ba90*/  @!P0 IMAD.MOV.U32 R118, RZ, RZ, R103 ;  /* 0x000000ffff768224 */ /* 0x002fe400078e0067 */
[----:B------:R-:W-:Y:S01]  /*baa0*/  @!P0 IMAD.MOV.U32 R119, RZ, RZ, R111 ;  /* 0x000000ffff778224 */ /* 0x000fe200078e006f */
[----:B0-----:R-:W-:Y:S01]  /*bab0*/  SHF.R.U32.HI R159, RZ, 0x6, R159 ;  /* 0x00000006ff9f7819 */ /* 0x001fe2000001169f */
[----:B------:R-:W3:Y:S04]  /*bac0*/  LDL R111, [R1+0x370] ;  /* 0x00037000016f7983 */ /* 0x000ee80000100800 */
[----:B------:R4:W3:Y:S01]  /*bad0*/  @!P0 LDG.E.U8 R142, desc[UR20][R118.64] ;  /* 0x00000014768e8981 */ /* 0x0008e2000c1e1100 */
[----:B------:R-:W-:-:S02]  /*bae0*/  PRMT R151, RZ, 0x7610, R151 ;  /* 0x00007610ff977816 */ /* 0x000fc40000000097 */
[----:B------:R-:W-:Y:S01]  /*baf0*/  PRMT R152, RZ, 0x7610, R152 ;  /* 0x00007610ff987816 */ /* 0x000fe20000000098 */
[----:B------:R-:W3:Y:S04]  /*bb00*/  LDL R103, [R1+0x374] ;  /* 0x0003740001677983 */ /* 0x000ee80000100800 */
[----:B------:R-:W2:Y:S01]  /*bb10*/  LDL R119, [R1+0x388] ;  /* 0x0003880001777983 */ /* 0x000ea20000100800 */
[----:B------:R-:W-:-:S04]  /*bb20*/  SGXT.U32 R159, R159, 0x1 ;  /* 0x000000019f9f781a */ /* 0x000fc80000000000 */
[----:B------:R-:W-:-:S04]  /*bb30*/  LOP3.LUT R159, R159, 0x34, RZ, 0xfc, !PT ;  /* 0x000000349f9f7812 */ /* 0x000fc800078efcff */
[----:B------:R-:W-:Y:S02]  /*bb40*/  ISETP.GE.AND P2, PT, R159, UR13, PT ;  /* 0x0000000d9f007c0c */ /* 0x000fe4000bf46270 */
[----:B------:R-:W0:Y:S01]  /*bb50*/  S2R R159, SR_TID.X ;  /* 0x00000000009f7919 */ /* 0x000e220000002100 */
[----:B----4-:R-:W-:Y:S01]  /*bb60*/  @!P1 IMAD.MOV.U32 R118, RZ, RZ, R121 ;  /* 0x000000ffff769224 */ /* 0x010fe200078e0079 */
[----:B------:R-:W1:Y:S01]  /*bb70*/  S2R R120, SR_TID.X ;  /* 0x0000000000787919 */ /* 0x000e620000002100 */
[----:B------:R-:W-:Y:S02]  /*bb80*/  PRMT R155, RZ, 0x7610, R155 ;  /* 0x00007610ff9b7816 */ /* 0x000fe4000000009b */
[----:B------:R-:W-:Y:S01]  /*bb90*/  PRMT R156, RZ, 0x7610, R156 ;  /* 0x00007610ff9c7816 */ /* 0x000fe2000000009c */
[----:B------:R-:W4:Y:S01]  /*bba0*/  LDL R121, [R1+0x36c] ;  /* 0x00036c0001797983 */ /* 0x000f220000100800 */
[----:B0-----:R-:W-:-:S04]  /*bbb0*/  SHF.R.U32.HI R159, RZ, 0x6, R159 ;  /* 0x00000006ff9f7819 */ /* 0x001fc8000001169f */
[----:B------:R-:W-:-:S04]  /*bbc0*/  SGXT.U32 R159, R159, 0x1 ;  /* 0x000000019f9f781a */ /* 0x000fc80000000000 */
[----:B------:R-:W-:-:S04]  /*bbd0*/  LOP3.LUT R159, R159, 0x36, RZ, 0xfc, !PT ;  /* 0x000000369f9f7812 */ /* 0x000fc800078efcff */
[----:B------:R-:W-:Y:S02]  /*bbe0*/  ISETP.GE.AND P3, PT, R159, UR13, PT ;  /* 0x0000000d9f007c0c */ /* 0x000fe4000bf66270 */
[----:B------:R-:W3:Y:S04]  /*bbf0*/  LDL R159, [R1+0x37c] ;  /* 0x00037c00019f7983 */ /* 0x000ee80000100800 */
[----:B--2---:R0:W2:Y:S02]  /*bc00*/  @!P1 LDG.E.U8 R151, desc[UR20][R118.64] ;  /* 0x0000001476979981 */ /* 0x0040a4000c1e1100 */
[----:B0-----:R-:W-:Y:S02]  /*bc10*/  @!P2 IMAD.MOV.U32 R118, RZ, RZ, R12 ;  /* 0x000000ffff76a224 */ /* 0x001fe400078e000c */
[----:B------:R-:W-:Y:S01]  /*bc20*/  @!P2 IMAD.MOV.U32 R119, RZ, RZ, R88 ;  /* 0x000000ffff77a224 */ /* 0x000fe200078e0058 */
[----:B-1----:R-:W-:Y:S01]  /*bc30*/  SHF.R.U32.HI R120, RZ, 0x6, R120 ;  /* 0x00000006ff787819 */ /* 0x002fe20000011678 */
[----:B------:R-:W2:Y:S04]  /*bc40*/  LDL R88, [R1+0x360] ;  /* 0x0003600001587983 */ /* 0x000ea80000100800 */
[----:B------:R0:W2:Y:S04]  /*bc50*/  @!P2 LDG.E.U8 R152, desc[UR20][R118.64] ;  /* 0x000000147698a981 */ /* 0x0000a8000c1e1100 */
[----:B------:R-:W2:Y:S04]  /*bc60*/  LDL R12, [R1+0x364] ;  /* 0x00036400010c7983 */ /* 0x000ea80000100800 */
[----:B------:R-:W4:Y:S01]  /*bc70*/  LDL R119, [R1+0x378] ;  /* 0x0003780001777983 */ /* 0x000f220000100800 */
[----:B0-----:R-:W0:Y:S01]  /*bc80*/  S2R R118, SR_TID.X ;  /* 0x0000000000767919 */ /* 0x001e220000002100 */
[----:B------:R-:W-:-:S04]  /*bc90*/  SGXT.U32 R120, R120, 0x1 ;  /* 0x000000017878781a */ /* 0x000fc80000000000 */
[----:B------:R-:W-:-:S04]  /*bca0*/  LOP3.LUT R120, R120, 0x38, RZ, 0xfc, !PT ;  /* 0x0000003878787812 */ /* 0x000fc800078efcff */
[----:B------:R-:W-:Y:S02]  /*bcb0*/  ISETP.GE.AND P4, PT, R120, UR13, PT ;  /* 0x0000000d78007c0c */ /* 0x000fe4000bf86270 */
[----:B0-----:R-:W-:-:S04]  /*bcc0*/  SHF.R.U32.HI R118, RZ, 0x6, R118 ;  /* 0x00000006ff767819 */ /* 0x001fc80000011676 */
[----:B------:R-:W-:-:S04]  /*bcd0*/  SGXT.U32 R118, R118, 0x1 ;  /* 0x000000017676781a */ /* 0x000fc80000000000 */
[----:B------:R-:W-:-:S04]  /*bce0*/  LOP3.LUT R118, R118, 0x3c, RZ, 0xfc, !PT ;  /* 0x0000003c76767812 */ /* 0x000fc800078efcff */
[----:B------:R-:W-:Y:S01]  /*bcf0*/  ISETP.GE.AND P1, PT, R118, UR13, PT ;  /* 0x0000000d76007c0c */ /* 0x000fe2000bf26270 */
[----:B---3--:R-:W-:Y:S01]  /*bd00*/  @!P3 IMAD.MOV.U32 R118, RZ, RZ, R159 ;  /* 0x000000ffff76b224 */ /* 0x008fe200078e009f */
[----:B------:R-:W0:Y:S01]  /*bd10*/  S2R R120, SR_TID.X ;  /* 0x0000000000787919 */ /* 0x000e220000002100 */
[----:B------:R-:W-:Y:S02]  /*bd20*/  PRMT R160, RZ, 0x7610, R160 ;  /* 0x00007610ffa07816 */ /* 0x000fe400000000a0 */
[----:B------:R-:W-:Y:S01]  /*bd30*/  PRMT R163, RZ, 0x7610, R163 ;  /* 0x00007610ffa37816 */ /* 0x000fe200000000a3 */
[----:B------:R-:W3:Y:S04]  /*bd40*/  LDL R159, [R1+0x354] ;  /* 0x00035400019f7983 */ /* 0x000ee80000100800 */
[----:B----4-:R1:W4:Y:S02]  /*bd50*/  @!P3 LDG.E.U8 R155, desc[UR20][R118.64] ;  /* 0x00000014769bb981 */ /* 0x010324000c1e1100 */
[----:B-1----:R-:W-:-:S02]  /*bd60*/  @!P4 IMAD.MOV.U32 R118, RZ, RZ, R103 ;  /* 0x000000ffff76c224 */ /* 0x002fc400078e0067 */
[----:B------:R-:W-:Y:S01]  /*bd70*/  @!P4 IMAD.MOV.U32 R119, RZ, RZ, R111 ;  /* 0x000000ffff77c224 */ /* 0x000fe200078e006f */
[----:B0-----:R-:W-:Y:S01]  /*bd80*/  SHF.R.U32.HI R120, RZ, 0x6, R120 ;  /* 0x00000006ff787819 */ /* 0x001fe20000011678 */
[----:B------:R-:W4:Y:S04]  /*bd90*/  LDL R103, [R1+0x34c] ;  /* 0x00034c0001677983 */ /* 0x000f280000100800 */
[----:B------:R0:W4:Y:S04]  /*bda0*/  @!P4 LDG.E.U8 R156, desc[UR20][R118.64] ;  /* 0x00000014769cc981 */ /* 0x000128000c1e1100 */
[----:B------:R-:W2:Y:S01]  /*bdb0*/  LDL R119, [R1+0x368] ;  /* 0x0003680001777983 */ /* 0x000ea20000100800 */
[----:B0-----:R-:W0:Y:S01]  /*bdc0*/  S2R R118, SR_TID.X ;  /* 0x0000000000767919 */ /* 0x001e220000002100 */
[----:B------:R-:W-:Y:S01]  /*bdd0*/  SGXT.U32 R120, R120, 0x1 ;  /* 0x000000017878781a */ /* 0x000fe20000000000 */
[----:B------:R-:W1:Y:S03]  /*bde0*/  S2R R111, SR_TID.X ;  /* 0x00000000006f7919 */ /* 0x000e660000002100 */
[----:B------:R-:W-:-:S04]  /*bdf0*/  LOP3.LUT R120, R120, 0x3a, RZ, 0xfc, !PT ;  /* 0x0000003a78787812 */ /* 0x000fc800078efcff */
[----:B------:R-:W-:Y:S02]  /*be00*/  ISETP.GE.AND P0, PT, R120, UR13, PT ;  /* 0x0000000d78007c0c */ /* 0x000fe4000bf06270 */
[----:B------:R-:W3:Y:S01]  /*be10*/  S2R R120, SR_TID.X ;  /* 0x0000000000787919 */ /* 0x000ee20000002100 */
[----:B0-----:R-:W-:-:S04]  /*be20*/  SHF.R.U32.HI R118, RZ, 0x6, R118 ;  /* 0x00000006ff767819 */ /* 0x001fc80000011676 */
[----:B------:R-:W-:Y:S02]  /*be30*/  SGXT.U32 R118, R118, 0x1 ;  /* 0x000000017676781a */ /* 0x000fe40000000000 */
[----:B-1----:R-:W-:Y:S02]  /*be40*/  SHF.R.U32.HI R111, RZ, 0x6, R111 ;  /* 0x00000006ff6f7819 */ /* 0x002fe4000001166f */
[----:B------:R-:W-:Y:S02]  /*be50*/  LOP3.LUT R118, R118, 0x42, RZ, 0xfc, !PT ;  /* 0x0000004276767812 */ /* 0x000fe400078efcff */
[----:B------:R-:W-:Y:S02]  /*be60*/  SGXT.U32 R111, R111, 0x1 ;  /* 0x000000016f6f781a */ /* 0x000fe40000000000 */
[----:B------:R-:W-:Y:S01]  /*be70*/  ISETP.GE.AND P4, PT, R118, UR13, PT ;  /* 0x0000000d76007c0c */ /* 0x000fe2000bf86270 */
[----:B------:R-:W-:Y:S01]  /*be80*/  @!P0 IMAD.MOV.U32 R118, RZ, RZ, R121 ;  /* 0x000000ffff768224 */ /* 0x000fe200078e0079 */
[----:B---3--:R-:W-:-:S02]  /*be90*/  LEA.HI R120, R120, 0x3e, RZ, 0x1a ;  /* 0x0000003e78787811 */ /* 0x008fc400078fd0ff */
[----:B------:R-:W-:Y:S02]  /*bea0*/  LOP3.LUT R111, R111, 0x40, RZ, 0xfc, !PT ;  /* 0x000000406f6f7812 */ /* 0x000fe400078efcff */
[----:B------:R-:W-:Y:S02]  /*beb0*/  ISETP.GE.AND P2, PT, R120, UR13, PT ;  /* 0x0000000d78007c0c */ /* 0x000fe4000bf46270 */
[----:B------:R-:W3:Y:S01]  /*bec0*/  LDL R120, [R1+0x348] ;  /* 0x0003480001787983 */ /* 0x000ee20000100800 */
[----:B------:R-:W-:-:S03]  /*bed0*/  ISETP.GE.AND P3, PT, R111, UR13, PT ;  /* 0x0000000d6f007c0c */ /* 0x000fc6000bf66270 */
[----:B------:R-:W3:Y:S01]  /*bee0*/  LDL.LU R111, [R1+0x6c8] ;  /* 0x0006c800016f7983 */ /* 0x000ee20000300800 */
[----:B------:R-:W-:-:S03]  /*bef0*/  PRMT R165, RZ, 0x7610, R165 ;  /* 0x00007610ffa57816 */ /* 0x000fc600000000a5 */
[----:B------:R-:W3:Y:S04]  /*bf00*/  LDL R121, [R1+0x338] ;  /* 0x0003380001797983 */ /* 0x000ee80000100800 */
[----:B--2---:R0:W2:Y:S02]  /*bf10*/  @!P0 LDG.E.U8 R160, desc[UR20][R118.64] ;  /* 0x0000001476a08981 */ /* 0x0040a4000c1e1100 */
[----:B0-----:R-:W-:Y:S02]  /*bf20*/  @!P1 IMAD.MOV.U32 R118, RZ, RZ, R12 ;  /* 0x000000ffff769224 */ /* 0x001fe400078e000c */
[----:B------:R-:W-:Y:S01]  /*bf30*/  @!P1 IMAD.MOV.U32 R119, RZ, RZ, R88 ;  /* 0x000000ffff779224 */ /* 0x000fe200078e0058 */
[----:B------:R-:W2:Y:S04]  /*bf40*/  LDL R12, [R1+0x33c] ;  /* 0x00033c00010c7983 */ /* 0x000ea80000100800 */
[----:B------:R0:W2:Y:S04]  /*bf50*/  @!P1 LDG.E.U8 R163, desc[UR20][R118.64] ;  /* 0x0000001476a39981 */ /* 0x0000a8000c1e1100 */
[----:B------:R-:W0:Y:S04]  /*bf60*/  LDL R118, [R1+0x358] ;  /* 0x0003580001767983 */ /* 0x000e280000100800 */
[----:B------:R-:W0:Y:S01]  /*bf70*/  LDL R119, [R1+0x35c] ;  /* 0x00035c0001777983 */ /* 0x000e220000100800 */
[----:B------:R-:W1:Y:S02]  /*bf80*/  S2R R88, SR_TID.X ;  /* 0x0000000000587919 */ /* 0x000e640000002100 */
[----:B-1----:R-:W-:-:S04]  /*bf90*/  SHF.R.U32.HI R88, RZ, 0x6, R88 ;  /* 0x00000006ff587819 */ /* 0x002fc80000011658 */
[----:B------:R-:W-:-:S04]  /*bfa0*/  SGXT.U32 R88, R88, 0x1 ;  /* 0x000000015858781a */ /* 0x000fc80000000000 */
[----:B------:R-:W-:-:S04]  /*bfb0*/  LOP3.LUT R88, R88, 0x44, RZ, 0xfc, !PT ;  /* 0x0000004458587812 */ /* 0x000fc800078efcff */
[----:B------:R-:W-:Y:S02]  /*bfc0*/  ISETP.GE.AND P0, PT, R88, UR13, PT ;  /* 0x0000000d58007c0c */ /* 0x000fe4000bf06270 */
[----:B------:R-:W2:Y:S01]  /*bfd0*/  LDL.LU R88, [R1+0x6c4] ;  /* 0x0006c40001587983 */ /* 0x000ea20000300800 */
[----:B0-----:R-:W-:-:S04]  /*bfe0*/  @!P2 LOP3.LUT R119, R119, R118, RZ, 0x3c, !PT ;  /* 0x000000767777a212 */ /* 0x001fc800078e3cff */
[----:B------:R-:W-:-:S04]  /*bff0*/  @!P2 LOP3.LUT R118, R119, R118, RZ, 0x3c, !PT ;  /* 0x000000767776a212 */ /* 0x000fc800078e3cff */
[----:B------:R-:W-:-:S05]  /*c000*/  @!P2 LOP3.LUT R119, R119, R118, RZ, 0x3c, !PT ;  /* 0x000000767777a212 */ /* 0x000fca00078e3cff */
[----:B------:R0:W2:Y:S04]  /*c010*/  @!P2 LDG.E.U8 R165, desc[UR20][R118.64] ;  /* 0x0000001476a5a981 */ /* 0x0000a8000c1e1100 */
[----:B------:R-:W4:Y:S01]  /*c020*/  LDL R119, [R1+0x350] ;  /* 0x0003500001777983 */ /* 0x000f220000100800 */
[----:B------:R-:W-:Y:S01]  /*c030*/  PRMT R166, RZ, 0x7610, R166 ;  /* 0x00007610ffa67816 */ /* 0x000fe200000000a6 */
[----:B0-----:R-:W-:Y:S01]  /*c040*/  @!P3 IMAD.MOV.U32 R118, RZ, RZ, R159 ;  /* 0x000000ffff76b224 */ /* 0x001fe200078e009f */
[----:B------:R-:W-:Y:S01]  /*c050*/  PRMT R169, RZ, 0x7610, R169 ;  /* 0x00007610ffa97816 */ /* 0x000fe200000000a9 */
[----:B------:R-:W0:Y:S03]  /*c060*/  S2R R159, SR_TID.X ;  /* 0x00000000009f7919 */ /* 0x000e260000002100 */
[----:B----4-:R1:W4:Y:S02]  /*c070*/  @!P3 LDG.E.U8 R166, desc[UR20][R118.64] ;  /* 0x0000001476a6b981 */ /* 0x010324000c1e1100 */
[----:B-1----:R-:W-:-:S02]  /*c080*/  @!P4 IMAD.MOV.U32 R118, RZ, RZ, R103 ;  /* 0x000000ffff76c224 */ /* 0x002fc400078e0067 */
[----:B---3--:R-:W-:Y:S01]  /*c090*/  @!P4 IMAD.MOV.U32 R119, RZ, RZ, R120 ;  /* 0x000000ffff77c224 */ /* 0x008fe200078e0078 */
[----:B0-----:R-:W-:Y:S01]  /*c0a0*/  SHF.R.U32.HI R159, RZ, 0x6, R159 ;  /* 0x00000006ff9f7819 */ /* 0x001fe2000001169f */
[----:B------:R-:W3:Y:S04]  /*c0b0*/  LDL R120, [R1+0x328] ;  /* 0x0003280001787983 */ /* 0x000ee80000100800 */
[----:B------:R0:W4:Y:S01]  /*c0c0*/  @!P4 LDG.E.U8 R169, desc[UR20][R118.64] ;  /* 0x0000001476a9c981 */ /* 0x000122000c1e1100 */
[----:B------:R-:W-:Y:S02]  /*c0d0*/  PRMT R170, RZ, 0x7610, R170 ;  /* 0x00007610ffaa7816 */ /* 0x000fe400000000aa */
[----:B------:R-:W-:Y:S01]  /*c0e0*/  PRMT R173, RZ, 0x7610, R173 ;  /* 0x00007610ffad7816 */ /* 0x000fe200000000ad */
[----:B------:R-:W3:Y:S04]  /*c0f0*/  LDL R103, [R1+0x32c] ;  /* 0x00032c0001677983 */ /* 0x000ee80000100800 */
[----:B------:R-:W0:Y:S04]  /*c100*/  LDL R118, [R1+0x340] ;  /* 0x0003400001767983 */ /* 0x000e280000100800 */
[----:B------:R-:W0:Y:S01]  /*c110*/  LDL R119, [R1+0x344] ;  /* 0x0003440001777983 */ /* 0x000e220000100800 */
[----:B------:R-:W-:-:S04]  /*c120*/  SGXT.U32 R159, R159, 0x1 ;  /* 0x000000019f9f781a */ /* 0x000fc80000000000 */
[----:B------:R-:W-:-:S04]  /*c130*/  LOP3.LUT R159, R159, 0x46, RZ, 0xfc, !PT ;  /* 0x000000469f9f7812 */ /* 0x000fc800078efcff */
[----:B------:R-:W-:Y:S02]  /*c140*/  ISETP.GE.AND P1, PT, R159, UR13, PT ;  /* 0x0000000d9f007c0c */ /* 0x000fe4000bf26270 */
[----:B------:R-:W1:Y:S01]  /*c150*/  S2R R159, SR_TID.X ;  /* 0x00000000009f7919 */ /* 0x000e620000002100 */
[----:B0-----:R-:W-:-:S04]  /*c160*/  @!P0 LOP3.LUT R119, R119, R118, RZ, 0x3c, !PT ;  /* 0x0000007677778212 */ /* 0x001fc800078e3cff */
[----:B------:R-:W-:-:S04]  /*c170*/  @!P0 LOP3.LUT R118, R119, R118, RZ, 0x3c, !PT ;  /* 0x0000007677768212 */ /* 0x000fc800078e3cff */
[----:B------:R-:W-:-:S05]  /*c180*/  @!P0 LOP3.LUT R119, R119, R118, RZ, 0x3c, !PT ;  /* 0x0000007677778212 */ /* 0x000fca00078e3cff */
[----:B------:R2:W4:Y:S02]  /*c190*/  @!P0 LDG.E.U8 R170, desc[UR20][R118.64] ;  /* 0x0000001476aa8981 */ /* 0x000524000c1e1100 */
[----:B--2---:R-:W-:Y:S02]  /*c1a0*/  @!P1 IMAD.MOV.U32 R118, RZ, RZ, R12 ;  /* 0x000000ffff769224 */ /* 0x004fe400078e000c */
[----:B------:R-:W-:Y:S01]  /*c1b0*/  @!P1 IMAD.MOV.U32 R119, RZ, RZ, R121 ;  /* 0x000000ffff779224 */ /* 0x000fe200078e0079 */
[----:B-1----:R-:W-:Y:S01]  /*c1c0*/  SHF.R.U32.HI R159, RZ, 0x6, R159 ;  /* 0x00000006ff9f7819 */ /* 0x002fe2000001169f */
[----:B------:R-:W2:Y:S04]  /*c1d0*/  LDL R121, [R1+0x318] ;  /* 0x0003180001797983 */ /* 0x000ea80000100800 */
[----:B------:R0:W4:Y:S01]  /*c1e0*/  @!P1 LDG.E.U8 R173, desc[UR20][R118.64] ;  /* 0x0000001476ad9981 */ /* 0x000122000c1e1100 */
[----:B------:R-:W-:-:S02]  /*c1f0*/  PRMT R175, RZ, 0x7610, R175 ;  /* 0x00007610ffaf7816 */ /* 0x000fc400000000af */
[----:B------:R-:W-:Y:S01]  /*c200*/  PRMT R176, RZ, 0x7610, R176 ;  /* 0x00007610ffb07816 */ /* 0x000fe200000000b0 */
[----:B------:R-:W2:Y:S04]  /*c210*/  LDL R12, [R1+0x31c] ;  /* 0x00031c00010c7983 */ /* 0x000ea80000100800 */
[----:B------:R-:W0:Y:S04]  /*c220*/  LDL R118, [R1+0x330] ;  /* 0x0003300001767983 */ /* 0x000e280000100800 */
[----:B------:R-:W0:Y:S01]  /*c230*/  LDL R119, [R1+0x334] ;  /* 0x0003340001777983 */ /* 0x000e220000100800 */
[----:B------:R-:W-:-:S04]  /*c240*/  SGXT.U32 R159, R159, 0x1 ;  /* 0x000000019f9f781a */ /* 0x000fc80000000000 */
[----:B------:R-:W-:-:S04]  /*c250*/  LOP3.LUT R159, R159, 0x48, RZ, 0xfc, !PT ;  /* 0x000000489f9f7812 */ /* 0x000fc800078efcff */
[----:B------:R-:W-:Y:S02]  /*c260*/  ISETP.GE.AND P0, PT, R159, UR13, PT ;  /* 0x0000000d9f007c0c */ /* 0x000fe4000bf06270 */
[----:B------:R-:W1:Y:S02]  /*c270*/  S2R R159, SR_TID.X ;  /* 0x00000000009f7919 */ /* 0x000e640000002100 */
[----:B-1----:R-:W-:-:S04]  /*c280*/  SHF.R.U32.HI R159, RZ, 0x6, R159 ;  /* 0x00000006ff9f7819 */ /* 0x002fc8000001169f */
        /* <DEDUP_REMOVED lines=8> */
[----:B---3--:R-:W-:Y:S02]  /*c310*/  @!P1 IMAD.MOV.U32 R118, RZ, RZ, R103 ;  /* 0x000000ffff769224 */ /* 0x008fe400078e0067 */
[----:B------:R-:W-:Y:S01]  /*c320*/  @!P1 IMAD.MOV.U32 R119, RZ, RZ, R120 ;  /* 0x000000ffff779224 */ /* 0x000fe200078e0078 */
[----:B-1----:R-:W-:Y:S01]  /*c330*/  SHF.R.U32.HI R159, RZ, 0x6, R159 ;  /* 0x00000006ff9f7819 */ /* 0x002fe2000001169f */
[----:B------:R-:W3:Y:S04]  /*c340*/  LDL R120, [R1+0x308] ;  /* 0x0003080001787983 */ /* 0x000ee80000100800 */
[----:B------:R0:W4:Y:S01]  /*c350*/  @!P1 LDG.E.U8 R176, desc[UR20][R118.64] ;  /* 0x0000001476b09981 */ /* 0x000122000c1e1100 */
[----:B------:R-:W-:-:S02]  /*c360*/  PRMT R179, RZ, 0x7610, R179 ;  /* 0x00007610ffb37816 */ /* 0x000fc400000000b3 */
[----:B------:R-:W-:Y:S01]  /*c370*/  PRMT R181, RZ, 0x7610, R181 ;  /* 0x00007610ffb57816 */ /* 0x000fe200000000b5 */
[----:B------:R-:W3:Y:S04]  /*c380*/  LDL R103, [R1+0x30c] ;  /* 0x00030c0001677983 */ /* 0x000ee80000100800 */
[----:B------:R-:W0:Y:S04]  /*c390*/  LDL R118, [R1+0x320] ;  /* 0x0003200001767983 */ /* 0x000e280000100800 */
[----:B------:R-:W0:Y:S01]  /*c3a0*/  LDL R119, [R1+0x324] ;  /* 0x0003240001777983 */ /* 0x000e220000100800 */
[----:B------:R-:W-:-:S04]  /*c3b0*/  SGXT.U32 R159, R159, 0x1 ;  /* 0x000000019f9f781a */ /* 0x000fc80000000000 */
[----:B------:R-:W-:-:S04]  /*c3c0*/  LOP3.LUT R159, R159, 0x4c, RZ, 0xfc, !PT ;  /* 0x0000004c9f9f7812 */ /* 0x000fc800078efcff */
[----:B------:R-:W-:Y:S02]  /*c3d0*/  ISETP.GE.AND P0, PT, R159, UR13, PT ;  /* 0x0000000d9f007c0c */ /* 0x000fe4000bf06270 */
[----:B------:R-:W1:Y:S02]  /*c3e0*/  S2R R159, SR_TID.X ;  /* 0x00000000009f7919 */ /* 0x000e640000002100 */
[----:B-1----:R-:W-:-:S04]  /*c3f0*/  LEA.HI R159, R159, 0x4e, RZ, 0x1a ;  /* 0x0000004e9f9f7811 */ /* 0x002fc800078fd0ff */
[----:B------:R-:W-:Y:S02]  /*c400*/  ISETP.GE.AND P1, PT, R159, UR13, PT ;  /* 0x0000000d9f007c0c */ /* 0x000fe4000bf26270 */
[----:B------:R-:W1:Y:S03]  /*c410*/  S2R R159, SR_TID.X ;  /* 0x00000000009f7919 */ /* 0x000e660000002100 */
        /* <DEDUP_REMOVED lines=158> */
[----:B0-----:R-:W-:-:S04]  /*ce00*/  @!P0 LOP3.LUT R119, R119, R118, RZ, 0x3c, !PT ;  /* 0x0000007677778212 */ /* 0x001fc800078e3cff */
[----:B------:R-:W-:-:S04]  /*ce10*/  @!P0 LOP3.LUT R118, R119, R118, RZ, 0x3c, !PT ;  /* 0x0000007677768212 */ /* 0x000fc800078e3cff */
[----:B------:R-:W-:-:S05]  /*ce20*/  @!P0 LOP3.LUT R119, R119, R118, RZ, 0x3c, !PT ;  /* 0x0000007677778212 */ /* 0x000fca00078e3cff */
[----:B------:R3:W4:Y:S02]  /*ce30*/  @!P0 LDG.E.U8 R174, desc[UR20][R118.64] ;  /* 0x0000001476ae8981 */ /* 0x000724000c1e1100 */
[----:B---3--:R-:W-:Y:S02]  /*ce40*/  @!P1 IMAD.MOV.U32 R118, RZ, RZ, R103 ;  /* 0x000000ffff769224 */ /* 0x008fe400078e0067 */
[----:B------:R-:W-:Y:S01]  /*ce50*/  @!P1 IMAD.MOV.U32 R119, RZ, RZ, R120 ;  /* 0x000000ffff779224 */ /* 0x000fe200078e0078 */
[----:B------:R-:W0:Y:S04]  /*ce60*/  S2R R159, SR_TID.X ;  /* 0x00000000009f7919 */ /* 0x000e280000002100 */
[----:B------:R1:W3:Y:S01]  /*ce70*/  @!P1 LDG.E.U8 R172, desc[UR20][R118.64] ;  /* 0x0000001476ac9981 */ /* 0x0002e2000c1e1100 */
[----:B------:R-:W-:Y:S01]  /*ce80*/  PRMT R171, RZ, 0x7610, R171 ;  /* 0x00007610ffab7816 */ /* 0x000fe200000000ab */
[----:B------:R-:W2:Y:S01]  /*ce90*/  S2R R103, SR_TID.X ;  /* 0x0000000000677919 */ /* 0x000ea20000002100 */
[----:B------:R-:W-:Y:S01]  /*cea0*/  PRMT R168, RZ, 0x7610, R168 ;  /* 0x00007610ffa87816 */ /* 0x000fe200000000a8 */
[----:B------:R-:W4:Y:S04]  /*ceb0*/  LDL R120, [R1+0x28c] ;  /* 0x00028c0001787983 */ /* 0x000f280000100800 */
[----:B------:R-:W1:Y:S04]  /*cec0*/  LDL R118, [R1+0x2a0] ;  /* 0x0002a00001767983 */ /* 0x000e680000100800 */
[----:B------:R-:W1:Y:S01]  /*ced0*/  LDL R119, [R1+0x2a4] ;  /* 0x0002a40001777983 */ /* 0x000e620000100800 */
[----:B0-----:R-:W-:-:S04]  /*cee0*/  SHF.R.U32.HI R159, RZ, 0x6, R159 ;  /* 0x00000006ff9f7819 */ /* 0x001fc8000001169f */
[----:B------:R-:W-:-:S04]  /*cef0*/  SGXT.U32 R159, R159, 0x1 ;  /* 0x000000019f9f781a */ /* 0x000fc80000000000 */
[----:B------:R-:W-:-:S04]  /*cf00*/  LOP3.LUT R159, R159, 0x6c, RZ, 0xfc, !PT ;  /* 0x0000006c9f9f7812 */ /* 0x000fc800078efcff */
[----:B------:R-:W-:Y:S02]  /*cf10*/  ISETP.GE.AND P0, PT, R159, UR13, PT ;  /* 0x0000000d9f007c0c */ /* 0x000fe4000bf06270 */
[----:B--2---:R-:W-:Y:S01]  /*cf20*/  LEA.HI R103, R103, 0x6e, RZ, 0x1a ;  /* 0x0000006e67677811 */ /* 0x004fe200078fd0ff */
[----:B------:R-:W2:Y:S03]  /*cf30*/  LDL R159, [R1+0x288] ;  /* 0x00028800019f7983 */ /* 0x000ea60000100800 */
[----:B------:R-:W-:Y:S02]  /*cf40*/  ISETP.GE.AND P1, PT, R103, UR13, PT ;  /* 0x0000000d67007c0c */ /* 0x000fe4000bf26270 */
[----:B------:R-:W3:Y:S05]  /*cf50*/  LDL.LU R103, [R1+0x6c0] ;  /* 0x0006c00001677983 */ /* 0x000eea0000300800 */
[----:B-1----:R-:W-:-:S04]  /*cf60*/  @!P0 LOP3.LUT R119, R119, R118, RZ, 0x3c, !PT ;  /* 0x0000007677778212 */ /* 0x002fc800078e3cff */
[----:B------:R-:W-:-:S04]  /*cf70*/  @!P0 LOP3.LUT R118, R119, R118, RZ, 0x3c, !PT ;  /* 0x0000007677768212 */ /* 0x000fc800078e3cff */
[----:B------:R-:W-:-:S05]  /*cf80*/  @!P0 LOP3.LUT R119, R119, R118, RZ, 0x3c, !PT ;  /* 0x0000007677778212 */ /* 0x000fca00078e3cff */
[----:B------:R0:W3:Y:S02]  /*cf90*/  @!P0 LDG.E.U8 R171, desc[UR20][R118.64] ;  /* 0x0000001476ab8981 */ /* 0x0000e4000c1e1100 */
[----:B0-----:R-:W0:Y:S01]  /*cfa0*/  S2R R119, SR_TID.X ;  /* 0x0000000000777919 */ /* 0x001e220000002100 */
[----:B------:R-:W-:Y:S01]  /*cfb0*/  @!P1 IMAD.MOV.U32 R118, RZ, RZ, R12 ;  /* 0x000000ffff769224 */ /* 0x000fe200078e000c */
[----:B0-----:R-:W-:-:S04]  /*cfc0*/  SHF.R.U32.HI R119, RZ, 0x6, R119 ;  /* 0x00000006ff777819 */ /* 0x001fc80000011677 */
[----:B------:R-:W-:-:S04]  /*cfd0*/  SGXT.U32 R119, R119, 0x1 ;  /* 0x000000017777781a */ /* 0x000fc80000000000 */
[----:B------:R-:W-:-:S04]  /*cfe0*/  LOP3.LUT R119, R119, 0x70, RZ, 0xfc, !PT ;  /* 0x0000007077777812 */ /* 0x000fc800078efcff */
[----:B------:R-:W-:Y:S01]  /*cff0*/  ISETP.GE.AND P0, PT, R119, UR13, PT ;  /* 0x0000000d77007c0c */ /* 0x000fe2000bf06270 */
[----:B------:R-:W-:Y:S01]  /*d000*/  @!P1 IMAD.MOV.U32 R119, RZ, RZ, R121 ;  /* 0x000000ffff779224 */ /* 0x000fe200078e0079 */
[----:B------:R-:W0:Y:S04]  /*d010*/  S2R R12, SR_TID.X ;  /* 0x00000000000c7919 */ /* 0x000e280000002100 */
[----:B------:R1:W3:Y:S01]  /*d020*/  @!P1 LDG.E.U8 R168, desc[UR20][R118.64] ;  /* 0x0000001476a89981 */ /* 0x0002e2000c1e1100 */
[----:B------:R-:W-:Y:S02]  /*d030*/  PRMT R167, RZ, 0x7610, R167 ;  /* 0x00007610ffa77816 */ /* 0x000fe400000000a7 */
[----:B------:R-:W-:Y:S01]  /*d040*/  PRMT R164, RZ, 0x7610, R164 ;  /* 0x00007610ffa47816 */ /* 0x000fe200000000a4 */
[----:B------:R-:W3:Y:S04]  /*d050*/  LDL R121, [R1+0x284] ;  /* 0x0002840001797983 */ /* 0x000ee80000100800 */
[----:B------:R-:W1:Y:S04]  /*d060*/  LDL R118, [R1+0x290] ;  /* 0x0002900001767983 */ /* 0x000e680000100800 */
[----:B------:R-:W1:Y:S01]  /*d070*/  LDL R119, [R1+0x294] ;  /* 0x0002940001777983 */ /* 0x000e620000100800 */
[----:B0-----:R-:W-:-:S04]  /*d080*/  SHF.R.U32.HI R12, RZ, 0x6, R12 ;  /* 0x00000006ff0c7819 */ /* 0x001fc8000001160c */
[----:B------:R-:W-:-:S04]  /*d090*/  SGXT.U32 R12, R12, 0x1 ;  /* 0x000000010c0c781a */ /* 0x000fc80000000000 */
[----:B------:R-:W-:-:S04]  /*d0a0*/  LOP3.LUT R12, R12, 0x72, RZ, 0xfc, !PT ;  /* 0x000000720c0c7812 */ /* 0x000fc800078efcff */
[----:B------:R-:W-:Y:S02]  /*d0b0*/  ISETP.GE.AND P1, PT, R12, UR13, PT ;  /* 0x0000000d0c007c0c */ /* 0x000fe4000bf26270 */
[----:B------:R-:W-:Y:S01]  /*d0c0*/  PRMT R162, RZ, 0x7610, R162 ;  /* 0x00007610ffa27816 */ /* 0x000fe200000000a2 */
[----:B------:R-:W3:Y:S01]  /*d0d0*/  LDL R12, [R1+0x27c] ;  /* 0x00027c00010c7983 */ /* 0x000ee20000100800 */
[----:B-1----:R-:W-:-:S04]  /*d0e0*/  @!P0 LOP3.LUT R119, R119, R118, RZ, 0x3c, !PT ;  /* 0x0000007677778212 */ /* 0x002fc800078e3cff */
[----:B------:R-:W-:-:S04]  /*d0f0*/  @!P0 LOP3.LUT R118, R119, R118, RZ, 0x3c, !PT ;  /* 0x0000007677768212 */ /* 0x000fc800078e3cff */
[----:B------:R-:W-:-:S05]  /*d100*/  @!P0 LOP3.LUT R119, R119, R118, RZ, 0x3c, !PT ;  /* 0x0000007677778212 */ /* 0x000fca00078e3cff */
[----:B------:R0:W3:Y:S02]  /*d110*/  @!P0 LDG.E.U8 R167, desc[UR20][R118.64] ;  /* 0x0000001476a78981 */ /* 0x0000e4000c1e1100 */
[----:B0-----:R-:W0:Y:S01]  /*d120*/  S2R R119, SR_TID.X ;  /* 0x0000000000777919 */ /* 0x001e220000002100 */
[----:B----4-:R-:W-:Y:S01]  /*d130*/  @!P1 IMAD.MOV.U32 R118, RZ, RZ, R120 ;  /* 0x000000ffff769224 */ /* 0x010fe200078e0078 */
[----:B0-----:R-:W-:-:S04]  /*d140*/  SHF.R.U32.HI R119, RZ, 0x6, R119 ;  /* 0x00000006ff777819 */ /* 0x001fc80000011677 */
[----:B------:R-:W-:-:S04]  /*d150*/  SGXT.U32 R119, R119, 0x1 ;  /* 0x000000017777781a */ /* 0x000fc80000000000 */
[----:B------:R-:W-:-:S04]  /*d160*/  LOP3.LUT R119, R119, 0x74, RZ, 0xfc, !PT ;  /* 0x0000007477777812 */ /* 0x000fc800078efcff */
[----:B------:R-:W-:Y:S01]  /*d170*/  ISETP.GE.AND P0, PT, R119, UR13, PT ;  /* 0x0000000d77007c0c */ /* 0x000fe2000bf06270 */
[----:B--2---:R-:W-:Y:S01]  /*d180*/  @!P1 IMAD.MOV.U32 R119, RZ, RZ, R159 ;  /* 0x000000ffff779224 */ /* 0x004fe200078e009f */
[----:B------:R-:W0:Y:S04]  /*d190*/  S2R R120, SR_TID.X ;  /* 0x0000000000787919 */ /* 0x000e280000002100 */
[----:B------:R3:W2:Y:S01]  /*d1a0*/  @!P1 LDG.E.U8 R164, desc[UR20][R118.64] ;  /* 0x0000001476a49981 */ /* 0x0006a2000c1e1100 */
[----:B------:R-:W-:Y:S02]  /*d1b0*/  PRMT R161, RZ, 0x7610, R161 ;  /* 0x00007610ffa17816 */ /* 0x000fe400000000a1 */
[----:B------:R-:W-:Y:S01]  /*d1c0*/  PRMT R157, RZ, 0x7610, R157 ;  /* 0x00007610ff9d7816 */ /* 0x000fe2000000009d */
[----:B------:R-:W4:Y:S04]  /*d1d0*/  LDL R159, [R1+0x26c] ;  /* 0x00026c00019f7983 */ /* 0x000f280000100800 */
[----:B------:R-:W2:Y:S01]  /*d1e0*/  LDL R119, [R1+0x280] ;  /* 0x0002800001777983 */ /* 0x000ea20000100800 */
[----:B---3--:R-:W-:-:S03]  /*d1f0*/  @!P0 IMAD.MOV.U32 R118, RZ, RZ, R121 ;  /* 0x000000ffff768224 */ /* 0x008fc600078e0079 */
[----:B------:R-:W3:Y:S01]  /*d200*/  LDL R121, [R1+0x258] ;  /* 0x0002580001797983 */ /* 0x000ee20000100800 */
[----:B0-----:R-:W-:-:S04]  /*d210*/  SHF.R.U32.HI R120, RZ, 0x6, R120 ;  /* 0x00000006ff787819 */ /* 0x001fc80000011678 */
[----:B------:R-:W-:Y:S01]  /*d220*/  SGXT.U32 R120, R120, 0x1 ;  /* 0x000000017878781a */ /* 0x000fe20000000000 */
[----:B--2---:R0:W2:Y:S04]  /*d230*/  @!P0 LDG.E.U8 R162, desc[UR20][R118.64] ;  /* 0x0000001476a28981 */ /* 0x0040a8000c1e1100 */
[----:B------:R-:W4:Y:S01]  /*d240*/  LDL R119, [R1+0x278] ;  /* 0x0002780001777983 */ /* 0x000f220000100800 */
[----:B------:R-:W-:-:S04]  /*d250*/  LOP3.LUT R120, R120, 0x76, RZ, 0xfc, !PT ;  /* 0x0000007678787812 */ /* 0x000fc800078efcff */
[----:B------:R-:W-:-:S13]  /*d260*/  ISETP.GE.AND P1, PT, R120, UR13, PT ;  /* 0x0000000d78007c0c */ /* 0x000fda000bf26270 */
[----:B0-----:R-:W-:Y:S01]  /*d270*/  @!P1 IMAD.MOV.U32 R118, RZ, RZ, R12 ;  /* 0x000000ffff769224 */ /* 0x001fe200078e000c */
[----:B------:R-:W0:Y:S01]  /*d280*/  S2R R120, SR_TID.X ;  /* 0x0000000000787919 */ /* 0x000e220000002100 */
[----:B------:R-:W1:Y:S03]  /*d290*/  S2R R12, SR_TID.X ;  /* 0x00000000000c7919 */ /* 0x000e660000002100 */
[----:B----4-:R4:W2:Y:S04]  /*d2a0*/  @!P1 LDG.E.U8 R161, desc[UR20][R118.64] ;  /* 0x0000001476a19981 */ /* 0x0108a8000c1e1100 */
[----:B------:R-:W4:Y:S04]  /*d2b0*/  LDL R118, [R1+0x270] ;  /* 0x0002700001767983 */ /* 0x000f280000100800 */
[----:B------:R-:W4:Y:S01]  /*d2c0*/  LDL R119, [R1+0x274] ;  /* 0x0002740001777983 */ /* 0x000f220000100800 */
[----:B0-----:R-:W-:-:S04]  /*d2d0*/  SHF.R.U32.HI R120, RZ, 0x6, R120 ;  /* 0x00000006ff787819 */ /* 0x001fc80000011678 */
[----:B------:R-:W-:-:S04]  /*d2e0*/  SGXT.U32 R120, R120, 0x1 ;  /* 0x000000017878781a */ /* 0x000fc80000000000 */
[----:B------:R-:W-:-:S04]  /*d2f0*/  LOP3.LUT R120, R120, 0x78, RZ, 0xfc, !PT ;  /* 0x0000007878787812 */ /* 0x000fc800078efcff */
[----:B------:R-:W-:Y:S02]  /*d300*/  ISETP.GE.AND P0, PT, R120, UR13, PT ;  /* 0x0000000d78007c0c */ /* 0x000fe4000bf06270 */
[----:B-1----:R-:W-:Y:S01]  /*d310*/  SHF.R.U32.HI R12, RZ, 0x6, R12 ;  /* 0x00000006ff0c7819 */ /* 0x002fe2000001160c */
[----:B------:R-:W3:Y:S03]  /*d320*/  LDL R120, [R1+0x25c] ;  /* 0x00025c0001787983 */ /* 0x000ee60000100800 */
[----:B------:R-:W-:-:S04]  /*d330*/  SGXT.U32 R12, R12, 0x1 ;  /* 0x000000010c0c781a */ /* 0x000fc80000000000 */
[----:B------:R-:W-:-:S04]  /*d340*/  LOP3.LUT R12, R12, 0x7a, RZ, 0xfc, !PT ;  /* 0x0000007a0c0c7812 */ /* 0x000fc800078efcff */
[----:B------:R-:W-:Y:S02]  /*d350*/  ISETP.GE.AND P1, PT, R12, UR13, PT ;  /* 0x0000000d0c007c0c */ /* 0x000fe4000bf26270 */
[----:B------:R-:W2:Y:S01]  /*d360*/  LDL.LU R12, [R1+0x6bc] ;  /* 0x0006bc00010c7983 */ /* 0x000ea20000300800 */
[----:B----4-:R-:W-:-:S04]  /*d370*/  @!P0 LOP3.LUT R119, R119, R118, RZ, 0x3c, !PT ;  /* 0x0000007677778212 */ /* 0x010fc800078e3cff */
[----:B------:R-:W-:-:S04]  /*d380*/  @!P0 LOP3.LUT R118, R119, R118, RZ, 0x3c, !PT ;  /* 0x0000007677768212 */ /* 0x000fc800078e3cff */
[----:B------:R-:W-:-:S05]  /*d390*/  @!P0 LOP3.LUT R119, R119, R118, RZ, 0x3c, !PT ;  /* 0x0000007677778212 */ /* 0x000fca00078e3cff */
[----:B------:R0:W4:Y:S04]  /*d3a0*/  @!P0 LDG.E.U8 R157, desc[UR20][R118.64] ;  /* 0x00000014769d8981 */ /* 0x000128000c1e1100 */
[----:B------:R-:W3:Y:S01]  /*d3b0*/  LDL R119, [R1+0x268] ;  /* 0x0002680001777983 */ /* 0x000ee20000100800 */
[----:B0-----:R-:W0:Y:S01]  /*d3c0*/  S2R R118, SR_TID.X ;  /* 0x0000000000767919 */ /* 0x001e220000002100 */
[----:B------:R-:W-:Y:S02]  /*d3d0*/  PRMT R154, RZ, 0x7610, R154 ;  /* 0x00007610ff9a7816 */ /* 0x000fe4000000009a */
[----:B0-----:R-:W-:-:S04]  /*d3e0*/  SHF.R.U32.HI R118, RZ, 0x6, R118 ;  /* 0x00000006ff767819 */ /* 0x001fc80000011676 */
[----:B------:R-:W-:-:S04]  /*d3f0*/  SGXT.U32 R118, R118, 0x1 ;  /* 0x000000017676781a */ /* 0x000fc80000000000 */
[----:B------:R-:W-:-:S04]  /*d400*/  LOP3.LUT R118, R118, 0x7c, RZ, 0xfc, !PT ;  /* 0x0000007c76767812 */ /* 0x000fc800078efcff */
[----:B------:R-:W-:Y:S01]  /*d410*/  ISETP.GE.AND P0, PT, R118, UR13, PT ;  /* 0x0000000d76007c0c */ /* 0x000fe2000bf06270 */
[----:B------:R-:W-:-:S05]  /*d420*/  @!P1 IMAD.MOV.U32 R118, RZ, RZ, R159 ;  /* 0x000000ffff769224 */ /* 0x000fca00078e009f */
[----:B---3--:R0:W3:Y:S04]  /*d430*/  @!P1 LDG.E.U8 R154, desc[UR20][R118.64] ;  /* 0x00000014769a9981 */ /* 0x0080e8000c1e1100 */
[----:B------:R-:W0:Y:S04]  /*d440*/  LDL R118, [R1+0x260] ;  /* 0x0002600001767983 */ /* 0x000e280000100800 */
[----:B------:R-:W0:Y:S01]  /*d450*/  LDL R119, [R1+0x264] ;  /* 0x0002640001777983 */ /* 0x000e220000100800 */
[----:B------:R-:W1:Y:S01]  /*d460*/  S2R R159, SR_TID.X ;  /* 0x00000000009f7919 */ /* 0x000e620000002100 */
[----:B------:R-:W-:-:S02]  /*d470*/  PRMT R153, RZ, 0x7610, R153 ;  /* 0x00007610ff997816 */ /* 0x000fc40000000099 */
[----:B------:R-:W-:Y:S02]  /*d480*/  PRMT R150, RZ, 0x7610, R150 ;  /* 0x00007610ff967816 */ /* 0x000fe40000000096 */
[----:B-1----:R-:W-:-:S04]  /*d490*/  LEA.HI R159, R159, 0x7e, RZ, 0x1a ;  /* 0x0000007e9f9f7811 */ /* 0x002fc800078fd0ff */
[----:B------:R-:W-:Y:S02]  /*d4a0*/  ISETP.GE.AND P1, PT, R159, UR13, PT ;  /* 0x0000000d9f007c0c */ /* 0x000fe4000bf26270 */
[----:B------:R-:W1:Y:S02]  /*d4b0*/  S2R R159, SR_TID.X ;  /* 0x00000000009f7919 */ /* 0x000e640000002100 */
[----:B-1----:R-:W-:Y:S02]  /*d4c0*/  LOP3.LUT R159, R159, 0x7f, RZ, 0xc0, !PT ;  /* 0x0000007f9f9f7812 */ /* 0x002fe400078ec0ff */
[----:B0-----:R-:W-:-:S04]  /*d4d0*/  @!P0 LOP3.LUT R119, R119, R118, RZ, 0x3c, !PT ;  /* 0x0000007677778212 */ /* 0x001fc800078e3cff */
[----:B------:R-:W-:-:S04]  /*d4e0*/  @!P0 LOP3.LUT R118, R119, R118, RZ, 0x3c, !PT ;  /* 0x0000007677768212 */ /* 0x000fc800078e3cff */
[----:B------:R-:W-:-:S05]  /*d4f0*/  @!P0 LOP3.LUT R119, R119, R118, RZ, 0x3c, !PT ;  /* 0x0000007677778212 */ /* 0x000fca00078e3cff */
[----:B------:R0:W3:Y:S02]  /*d500*/  @!P0 LDG.E.U8 R153, desc[UR20][R118.64] ;  /* 0x0000001476998981 */ /* 0x0000e4000c1e1100 */
[----:B0-----:R-:W-:Y:S02]  /*d510*/  @!P1 IMAD.MOV.U32 R118, RZ, RZ, R120 ;  /* 0x000000ffff769224 */ /* 0x001fe400078e0078 */
[----:B------:R-:W-:-:S05]  /*d520*/  @!P1 IMAD.MOV.U32 R119, RZ, RZ, R121 ;  /* 0x000000ffff779224 */ /* 0x000fca00078e0079 */
[----:B------:R0:W3:Y:S01]  /*d530*/  @!P1 LDG.E.U8 R150, desc[UR20][R118.64] ;  /* 0x0000001476969981 */ /* 0x0000e2000c1e1100 */
[----:B------:R-:W-:Y:S01]  /*d540*/  BAR.SYNC.DEFER_BLOCKING 0x0 ;  /* 0x0000000000007b1d */ /* 0x000fe20000010000 */
[----:B------:R-:W-:Y:S02]  /*d550*/  ISETP.GE.AND P0, PT, R159, UR13, PT ;  /* 0x0000000d9f007c0c */ /* 0x000fe4000bf06270 */
[----:B0-----:R-:W-:-:S03]  /*d560*/  PRMT R118, RZ, 0x7610, R118 ;  /* 0x00007610ff767816 */ /* 0x001fc60000000076 */
[----:B------:R-:W2:Y:S04]  /*d570*/  LDL R159, [R1+0x158] ;  /* 0x00015800019f7983 */ /* 0x000ea80000100800 */
[----:B------:R0:W-:Y:S04]  /*d580*/  STL [R1+0x570], R90 ;  /* 0x0005705a01007387 */ /* 0x0001e80000100800 */
[----:B------:R-:W-:Y:S02]  /*d590*/  @!P0 IMAD.MOV.U32 R120, RZ, RZ, R90 ;  /* 0x000000ffff788224 */ /* 0x000fe400078e005a */
[----:B------:R-:W-:Y:S01]  /*d5a0*/  @!P0 IMAD.MOV.U32 R121, RZ, RZ, R17 ;  /* 0x000000ffff798224 */ /* 0x000fe200078e0011 */
[----:B0-----:R-:W4:Y:S04]  /*d5b0*/  LDL.LU R90, [R1+0x14] ;  /* 0x00001400015a7983 */ /* 0x001f280000300800 */
[----:B------:R0:W-:Y:S04]  /*d5c0*/  STL [R1+0x56c], R17 ;  /* 0x00056c1101007387 */ /* 0x0001e80000100800 */
[----:B------:R1:W3:Y:S04]  /*d5d0*/  @!P0 LDG.E.U8 R118, desc[UR20][R120.64] ;  /* 0x0000001478768981 */ /* 0x0002e8000c1e1100 */
[----:B0-----:R-:W3:Y:S04]  /*d5e0*/  LDL.LU R17, [R1+0xc] ;  /* 0x00000c0001117983 */ /* 0x001ee80000300800 */
[----:B------:R-:W1:Y:S04]  /*d5f0*/  LDL R120, [R1+0x450] ;  /* 0x0004500001787983 */ /* 0x000e680000100800 */
[----:B------:R-:W1:Y:S01]  /*d600*/  LDL R121, [R1+0x454] ;  /* 0x0004540001797983 */ /* 0x000e620000100800 */
[----:B------:R-:W-:-:S02]  /*d610*/  PRMT R148, RZ, 0x7610, R148 ;  /* 0x00007610ff947816 */ /* 0x000fc40000000094 */
[----:B-1----:R-:W-:-:S04]  /*d620*/  @!P0 LOP3.LUT R121, R121, R120, RZ, 0x3c, !PT ;  /* 0x0000007879798212 */ /* 0x002fc800078e3cff */
[----:B------:R-:W-:-:S04]  /*d630*/  @!P0 LOP3.LUT R120, R121, R120, RZ, 0x3c, !PT ;  /* 0x0000007879788212 */ /* 0x000fc800078e3cff */
[----:B------:R-:W-:-:S05]  /*d640*/  @!P0 LOP3.LUT R121, R121, R120, RZ, 0x3c, !PT ;  /* 0x0000007879798212 */ /* 0x000fca00078e3cff */
[----:B------:R0:W3:Y:S04]  /*d650*/  @!P0 LDG.E.U8 R148, desc[UR20][R120.64] ;  /* 0x0000001478948981 */ /* 0x0000e8000c1e1100 */
[----:B------:R-:W0:Y:S04]  /*d660*/  LDL R120, [R1+0x214] ;  /* 0x0002140001787983 */ /* 0x000e280000100800 */
[----:B------:R-:W0:Y:S01]  /*d670*/  LDL R121, [R1+0x218] ;  /* 0x0002180001797983 */ /* 0x000e220000100800 */
[----:B------:R-:W-:Y:S02]  /*d680*/  PRMT R147, RZ, 0x7610, R147 ;  /* 0x00007610ff937816 */ /* 0x000fe40000000093 */
[----:B0-----:R-:W-:-:S04]  /*d690*/  @!P0 LOP3.LUT R121, R121, R120, RZ, 0x3c, !PT ;  /* 0x0000007879798212 */ /* 0x001fc800078e3cff */
        /* <DEDUP_REMOVED lines=17> */
[----:B------:R-:W4:Y:S01]  /*d7b0*/  LDL R121, [R1+0x154] ;  /* 0x0001540001797983 */ /* 0x000f220000100800 */
[----:B------:R-:W-:Y:S01]  /*d7c0*/  PRMT R144, RZ, 0x7610, R144 ;  /* 0x00007610ff907816 */ /* 0x000fe20000000090 */
[----:B--2---:R-:W-:Y:S01]  /*d7d0*/  @!P0 IMAD.MOV.U32 R120, RZ, RZ, R159 ;  /* 0x000000ffff788224 */ /* 0x004fe200078e009f */
[----:B------:R-:W-:Y:S01]  /*d7e0*/  PRMT R143, RZ, 0x7610, R143 ;  /* 0x00007610ff8f7816 */ /* 0x000fe2000000008f */
[----:B-----5:R0:W-:Y:S04]  /*d7f0*/  STS.U8 [R8+UR7+0x4000], R142 ;  /* 0x0040008e08007988 */ /* 0x0201e80008000007 */
[----:B------:R1:W-:Y:S04]  /*d800*/  STS.U8 [R8+UR7+0x4002], R141 ;  /* 0x0040028d08007988 */ /* 0x0003e80008000007 */
[----:B------:R-:W2:Y:S04]  /*d810*/  LDL R159, [R1+0x18] ;  /* 0x00001800019f7983 */ /* 0x000ea80000100800 */
[----:B----4-:R4:W3:Y:S04]  /*d820*/  @!P0 LDG.E.U8 R144, desc[UR20][R120.64] ;  /* 0x0000001478908981 */ /* 0x0108e8000c1e1100 */
[----:B------:R-:W4:Y:S04]  /*d830*/  LDL R120, [R1+0x114] ;  /* 0x0001140001787983 */ /* 0x000f280000100800 */
[----:B------:R-:W4:Y:S02]  /*d840*/  LDL R121, [R1+0x118] ;  /* 0x0001180001797983 */ /* 0x000f240000100800 */
[----:B----4-:R-:W-:-:S04]  /*d850*/  @!P0 LOP3.LUT R121, R121, R120, RZ, 0x3c, !PT ;  /* 0x0000007879798212 */ /* 0x010fc800078e3cff */
[----:B------:R-:W-:-:S04]  /*d860*/  @!P0 LOP3.LUT R120, R121, R120, RZ, 0x3c, !PT ;  /* 0x0000007879788212 */ /* 0x000fc800078e3cff */
[----:B------:R-:W-:-:S05]  /*d870*/  @!P0 LOP3.LUT R121, R121, R120, RZ, 0x3c, !PT ;  /* 0x0000007879798212 */ /* 0x000fca00078e3cff */
[----:B------:R4:W3:Y:S04]  /*d880*/  @!P0 LDG.E.U8 R143, desc[UR20][R120.64] ;  /* 0x00000014788f8981 */ /* 0x0008e8000c1e1100 */
[----:B------:R-:W4:Y:S04]  /*d890*/  LDL R120, [R1+0xd4] ;  /* 0x0000d40001787983 */ /* 0x000f280000100800 */
[----:B------:R-:W4:Y:S01]  /*d8a0*/  LDL R121, [R1+0xd8] ;  /* 0x0000d80001797983 */ /* 0x000f220000100800 */
[----:B0-----:R-:W-:Y:S02]  /*d8b0*/  PRMT R142, RZ, 0x7610, R142 ;  /* 0x00007610ff8e7816 */ /* 0x001fe4000000008e */
[----:B----4-:R-:W-:-:S04]  /*d8c0*/  @!P0 LOP3.LUT R121, R121, R120, RZ, 0x3c, !PT ;  /* 0x0000007879798212 */ /* 0x010fc800078e3cff */
[----:B------:R-:W-:-:S04]  /*d8d0*/  @!P0 LOP3.LUT R120, R121, R120, RZ, 0x3c, !PT ;  /* 0x0000007879788212 */ /* 0x000fc800078e3cff */
[----:B------:R-:W-:-:S05]  /*d8e0*/  @!P0 LOP3.LUT R121, R121, R120, RZ, 0x3c, !PT ;  /* 0x0000007879798212 */ /* 0x000fca00078e3cff */
[----:B------:R0:W4:Y:S04]  /*d8f0*/  @!P0 LDG.E.U8 R142, desc[UR20][R120.64] ;  /* 0x00000014788e8981 */ /* 0x000128000c1e1100 */
[----:B------:R-:W0:Y:S04]  /*d900*/  LDL R120, [R1+0x94] ;  /* 0x0000940001787983 */ /* 0x000e280000100800 */
[----:B------:R-:W0:Y:S01]  /*d910*/  LDL R121, [R1+0x98] ;  /* 0x0000980001797983 */ /* 0x000e220000100800 */
[----:B-1----:R-:W-:Y:S02]  /*d920*/  PRMT R141, RZ, 0x7610, R141 ;  /* 0x00007610ff8d7816 */ /* 0x002fe4000000008d */
[----:B0-----:R-:W-:-:S04]  /*d930*/  @!P0 LOP3.LUT R121, R121, R120, RZ, 0x3c, !PT ;  /* 0x0000007879798212 */ /* 0x001fc800078e3cff */
[----:B------:R-:W-:-:S04]  /*d940*/  @!P0 LOP3.LUT R120, R121, R120, RZ, 0x3c, !PT ;  /* 0x0000007879788212 */ /* 0x000fc800078e3cff */
[----:B------:R-:W-:-:S05]  /*d950*/  @!P0 LOP3.LUT R121, R121, R120, RZ, 0x3c, !PT ;  /* 0x0000007879798212 */ /* 0x000fca00078e3cff */
[----:B------:R0:W4:Y:S04]  /*d960*/  @!P0 LDG.E.U8 R141, desc[UR20][R120.64] ;  /* 0x00000014788d8981 */ /* 0x000128000c1e1100 */
[----:B------:R-:W0:Y:S04]  /*d970*/  LDL R120, [R1+0x54] ;  /* 0x0000540001787983 */ /* 0x000e280000100800 */
[----:B------:R-:W0:Y:S04]  /*d980*/  LDL R121, [R1+0x58] ;  /* 0x0000580001797983 */ /* 0x000e280000100800 */
[----:B------:R1:W-:Y:S04]  /*d990*/  STS.U8 [R8+UR7+0x4004], R140 ;  /* 0x0040048c08007988 */ /* 0x0003e80008000007 */
[----:B------:R2:W-:Y:S01]  /*d9a0*/  STS.U8 [R8+UR7+0x4006], R139 ;  /* 0x0040068b08007988 */ /* 0x0005e20008000007 */
[----:B-1----:R-:W-:-:S02]  /*d9b0*/  PRMT R140, RZ, 0x7610, R140 ;  /* 0x00007610ff8c7816 */ /* 0x002fc4000000008c */
[----:B--2---:R-:W-:Y:S01]  /*d9c0*/  PRMT R139, RZ, 0x7610, R139 ;  /* 0x00007610ff8b7816 */ /* 0x004fe2000000008b */
[----:B------:R1:W-:Y:S04]  /*d9d0*/  STS.U8 [R8+UR7+0x4008], R138 ;  /* 0x0040088a08007988 */ /* 0x0003e80008000007 */
[----:B------:R2:W-:Y:S01]  /*d9e0*/  STS.U8 [R8+UR7+0x400a], R137 ;  /* 0x00400a8908007988 */ /* 0x0005e20008000007 */
[----:B-1----:R-:W-:Y:S02]  /*d9f0*/  PRMT R138, RZ, 0x7610, R138 ;  /* 0x00007610ff8a7816 */ /* 0x002fe4000000008a */
[----:B--2---:R-:W-:Y:S01]  /*da00*/  PRMT R137, RZ, 0x7610, R137 ;  /* 0x00007610ff897816 */ /* 0x004fe20000000089 */
[----:B------:R1:W-:Y:S04]  /*da10*/  STS.U8 [R8+UR7+0x400c], R136 ;  /* 0x00400c8808007988 */ /* 0x0003e80008000007 */
[----:B------:R2:W-:Y:S01]  /*da20*/  STS.U8 [R8+UR7+0x400e], R135 ;  /* 0x00400e8708007988 */ /* 0x0005e20008000007 */
[----:B-1----:R-:W-:-:S02]  /*da30*/  PRMT R136, RZ, 0x7610, R136 ;  /* 0x00007610ff887816 */ /* 0x002fc40000000088 */
[----:B--2---:R-:W-:Y:S01]  /*da40*/  PRMT R135, RZ, 0x7610, R135 ;  /* 0x00007610ff877816 */ /* 0x004fe20000000087 */
[----:B------:R1:W-:Y:S04]  /*da50*/  STS.U8 [R7+UR7+0x4000], R134 ;  /* 0x0040008607007988 */ /* 0x0003e80008000007 */
[----:B------:R2:W-:Y:S01]  /*da60*/  STS.U8 [R7+UR7+0x4002], R133 ;  /* 0x0040028507007988 */ /* 0x0005e20008000007 */
[----:B-1----:R-:W-:Y:S02]  /*da70*/  PRMT R134, RZ, 0x7610, R134 ;  /* 0x00007610ff867816 */ /* 0x002fe40000000086 */
[----:B--2---:R-:W-:Y:S02]  /*da80*/  PRMT R133, RZ, 0x7610, R133 ;  /* 0x00007610ff857816 */ /* 0x004fe40000000085 */
[----:B0-----:R-:W-:-:S04]  /*da90*/  @!P0 LOP3.LUT R121, R121, R120, RZ, 0x3c, !PT ;  /* 0x0000007879798212 */ /* 0x001fc800078e3cff */
[----:B------:R-:W-:-:S04]  /*daa0*/  @!P0 LOP3.LUT R120, R121, R120, RZ, 0x3c, !PT ;  /* 0x0000007879788212 */ /* 0x000fc800078e3cff */
[----:B------:R-:W-:-:S05]  /*dab0*/  @!P0 LOP3.LUT R121, R121, R120, RZ, 0x3c, !PT ;  /* 0x0000007879798212 */ /* 0x000fca00078e3cff */
[----:B------:R0:W2:Y:S02]  /*dac0*/  @!P0 LDG.E.U8 R140, desc[UR20][R120.64] ;  /* 0x00000014788c8981 */ /* 0x0000a4000c1e1100 */
[----:B0-----:R-:W-:Y:S02]  /*dad0*/  @!P0 IMAD.MOV.U32 R120, RZ, RZ, R159 ;  /* 0x000000ffff788224 */ /* 0x001fe400078e009f */
[----:B------:R-:W-:Y:S01]  /*dae0*/  @!P0 IMAD.MOV.U32 R121, RZ, RZ, R90 ;  /* 0x000000ffff798224 */ /* 0x000fe200078e005a */
[----:B------:R-:W3:Y:S04]  /*daf0*/  LDL R159, [R1+0x1d0] ;  /* 0x0001d000019f7983 */ /* 0x000ee80000100800 */
[----:B------:R0:W2:Y:S02]  /*db00*/  @!P0 LDG.E.U8 R139, desc[UR20][R120.64] ;  /* 0x00000014788b8981 */ /* 0x0000a4000c1e1100 */
[----:B0-----:R-:W-:-:S02]  /*db10*/  @!P0 IMAD.MOV.U32 R120, RZ, RZ, R243 ;  /* 0x000000ffff788224 */ /* 0x001fc400078e00f3 */
[----:B------:R-:W-:Y:S01]  /*db20*/  @!P0 IMAD.MOV.U32 R121, RZ, RZ, R242 ;  /* 0x000000ffff798224 */ /* 0x000fe200078e00f2 */
[----:B------:R0:W-:Y:S04]  /*db30*/  STL [R1+0x580], R90 ;  /* 0x0005805a01007387 */ /* 0x0001e80000100800 */
[----:B------:R1:W2:Y:S04]  /*db40*/  @!P0 LDG.E.U8 R138, desc[UR20][R120.64] ;  /* 0x00000014788a8981 */ /* 0x0002a8000c1e1100 */
[----:B0-----:R-:W4:Y:S01]  /*db50*/  LDL.LU R90, [R1+0x8] ;  /* 0x00000800015a7983 */ /* 0x001f220000300800 */
[----:B-1----:R-:W-:-:S02]  /*db60*/  @!P0 IMAD.MOV.U32 R120, RZ, RZ, R227 ;  /* 0x000000ffff788224 */ /* 0x002fc400078e00e3 */
[----:B------:R-:W-:Y:S01]  /*db70*/  @!P0 IMAD.MOV.U32 R121, RZ, RZ, R226 ;  /* 0x000000ffff798224 */ /* 0x000fe200078e00e2 */
[----:B------:R0:W-:Y:S04]  /*db80*/  STL [R1+0x578], R243 ;  /* 0x000578f301007387 */ /* 0x0001e80000100800 */
[----:B------:R1:W2:Y:S04]  /*db90*/  @!P0 LDG.E.U8 R137, desc[UR20][R120.64] ;  /* 0x0000001478898981 */ /* 0x0002a8000c1e1100 */
[----:B0-----:R-:W2:Y:S01]  /*dba0*/  LDL.LU R243, [R1] ;  /* 0x0000000001f37983 */ /* 0x001ea20000300800 */
[----:B-1----:R-:W-:-:S03]  /*dbb0*/  @!P0 IMAD.MOV.U32 R120, RZ, RZ, R211 ;  /* 0x000000ffff788224 */ /* 0x002fc600078e00d3 */
[----:B------:R0:W-:Y:S01]  /*dbc0*/  STL [R1+0x574], R242 ;  /* 0x000574f201007387 */ /* 0x0001e20000100800 */
[----:B------:R-:W-:-:S05]  /*dbd0*/  @!P0 IMAD.MOV.U32 R121, RZ, RZ, R210 ;  /* 0x000000ffff798224 */ /* 0x000fca00078e00d2 */
[----:B------:R1:W2:Y:S04]  /*dbe0*/  @!P0 LDG.E.U8 R136, desc[UR20][R120.64] ;  /* 0x0000001478888981 */ /* 0x0002a8000c1e1100 */
[----:B0-----:R-:W4:Y:S04]  /*dbf0*/  LDL R242, [R1+0x1cc] ;  /* 0x0001cc0001f27983 */ /* 0x001f280000100800 */
[----:B------:R0:W-:Y:S01]  /*dc00*/  STL [R1+0x584], R227 ;  /* 0x000584e301007387 */ /* 0x0001e20000100800 */
[----:B-1----:R-:W-:Y:S02]  /*dc10*/  @!P0 IMAD.MOV.U32 R120, RZ, RZ, R195 ;  /* 0x000000ffff788224 */ /* 0x002fe400078e00c3 */
[----:B------:R-:W-:-:S05]  /*dc20*/  @!P0 IMAD.MOV.U32 R121, RZ, RZ, R194 ;  /* 0x000000ffff798224 */ /* 0x000fca00078e00c2 */
[----:B------:R1:W2:Y:S04]  /*dc30*/  @!P0 LDG.E.U8 R135, desc[UR20][R120.64] ;  /* 0x0000001478878981 */ /* 0x0002a8000c1e1100 */
[----:B0-----:R-:W2:Y:S04]  /*dc40*/  LDL.LU R227, [R1+0x34] ;  /* 0x0000340001e37983 */ /* 0x001ea80000300800 */
[----:B------:R0:W-:Y:S01]  /*dc50*/  STL [R1+0x57c], R226 ;  /* 0x00057ce201007387 */ /* 0x0001e20000100800 */
[----:B-1----:R-:W-:Y:S02]  /*dc60*/  @!P0 IMAD.MOV.U32 R120, RZ, RZ, R110 ;  /* 0x000000ffff788224 */ /* 0x002fe400078e006e */
[----:B------:R-:W-:-:S05]  /*dc70*/  @!P0 IMAD.MOV.U32 R121, RZ, RZ, R22 ;  /* 0x000000ffff798224 */ /* 0x000fca00078e0016 */
[----:B------:R1:W2:Y:S04]  /*dc80*/  @!P0 LDG.E.U8 R134, desc[UR20][R120.64] ;  /* 0x0000001478868981 */ /* 0x0002a8000c1e1100 */
[----:B0-----:R-:W2:Y:S04]  /*dc90*/  LDL.LU R226, [R1+0x2c] ;  /* 0x00002c0001e27983 */ /* 0x001ea80000300800 */
[----:B------:R0:W-:Y:S04]  /*dca0*/  STL [R1+0x58c], R211 ;  /* 0x00058cd301007387 */ /* 0x0001e80000100800 */
[----:B0-----:R-:W2:Y:S04]  /*dcb0*/  LDL.LU R211, [R1+0x3c] ;  /* 0x00003c0001d37983 */ /* 0x001ea80000300800 */
[----:B------:R0:W-:Y:S01]  /*dcc0*/  STL [R1+0x588], R210 ;  /* 0x000588d201007387 */ /* 0x0001e20000100800 */
[----:B-1----:R-:W-:-:S03]  /*dcd0*/  @!P0 IMAD.MOV.U32 R120, RZ, RZ, R102 ;  /* 0x000000ffff788224 */ /* 0x002fc600078e0066 */
[----:B0-----:R-:W2:Y:S04]  /*dce0*/  LDL.LU R210, [R1+0x10] ;  /* 0x0000100001d27983 */ /* 0x001ea80000300800 */
[----:B------:R0:W-:Y:S01]  /*dcf0*/  STL [R1+0x590], R8 ;  /* 0x0005900801007387 */ /* 0x0001e20000100800 */
[----:B------:R-:W-:-:S05]  /*dd00*/  @!P0 IMAD.MOV.U32 R121, RZ, RZ, R11 ;  /* 0x000000ffff798224 */ /* 0x000fca00078e000b */
[----:B------:R1:W2:Y:S04]  /*dd10*/  @!P0 LDG.E.U8 R133, desc[UR20][R120.64] ;  /* 0x0000001478858981 */ /* 0x0002a8000c1e1100 */
[----:B0-----:R-:W2:Y:S04]  /*dd20*/  LDL.LU R8, [R1+0x44] ;  /* 0x0000440001087983 */ /* 0x001ea80000300800 */
[----:B------:R0:W-:Y:S04]  /*dd30*/  STL [R1+0x598], R195 ;  /* 0x000598c301007387 */ /* 0x0001e80000100800 */
[----:B0-----:R-:W2:Y:S04]  /*dd40*/  LDL.LU R195, [R1+0x4c] ;  /* 0x00004c0001c37983 */ /* 0x001ea80000300800 */
[----:B------:R0:W-:Y:S04]  /*dd50*/  STL [R1+0x594], R194 ;  /* 0x000594c201007387 */ /* 0x0001e80000100800 */
[----:B0-----:R-:W3:Y:S04]  /*dd60*/  LDL R194, [R1+0x210] ;  /* 0x0002100001c27983 */ /* 0x001ee80000100800 */
[----:B------:R0:W-:Y:S04]  /*dd70*/  STL [R1+0x5a0], R110 ;  /* 0x0005a06e01007387 */ /* 0x0001e80000100800 */
[----:B0-----:R-:W2:Y:S04]  /*dd80*/  LDL R110, [R1+0x190] ;  /* 0x00019000016e7983 */ /* 0x001ea80000100800 */
[----:B------:R0:W-:Y:S04]  /*dd90*/  STL [R1+0x59c], R22 ;  /* 0x00059c1601007387 */ /* 0x0001e80000100800 */
[----:B0-----:R-:W2:Y:S04]  /*dda0*/  LDL R22, [R1+0x18c] ;  /* 0x00018c0001167983 */ /* 0x001ea80000100800 */
[----:B------:R0:W-:Y:S04]  /*ddb0*/  STL [R1+0x5a8], R102 ;  /* 0x0005a86601007387 */ /* 0x0001e80000100800 */
[----:B0-----:R-:W2:Y:S04]  /*ddc0*/  LDL.LU R102, [R1+0x38] ;  /* 0x0000380001667983 */ /* 0x001ea80000300800 */
[----:B------:R0:W-:Y:S04]  /*ddd0*/  STL [R1+0x5a4], R11 ;  /* 0x0005a40b01007387 */ /* 0x0001e80000100800 */
[----:B------:R-:W1:Y:S04]  /*dde0*/  LDL R120, [R1+0x240] ;  /* 0x0002400001787983 */ /* 0x000e680000100800 */
[----:B------:R-:W1:Y:S04]  /*ddf0*/  LDL R121, [R1+0x44c] ;  /* 0x00044c0001797983 */ /* 0x000e680000100800 */
[----:B0-----:R-:W4:Y:S04]  /*de00*/  LDL R11, [R1+0x20c] ;  /* 0x00020c00010b7983 */ /* 0x001f280000100800 */
[----:B------:R0:W-:Y:S04]  /*de10*/  STS.U8 [R7+UR7+0x4004], R132 ;  /* 0x0040048407007988 */ /* 0x0001e80008000007 */
[----:B------:R0:W-:Y:S02]  /*de20*/  STS.U8 [R7+UR7+0x4006], R131 ;  /* 0x0040068307007988 */ /* 0x0001e40008000007 */
[----:B0-----:R-:W-:-:S02]  /*de30*/  PRMT R132, RZ, 0x7610, R132 ;  /* 0x00007610ff847816 */ /* 0x001fc40000000084 */
[----:B------:R-:W-:Y:S01]  /*de40*/  PRMT R131, RZ, 0x7610, R131 ;  /* 0x00007610ff837816 */ /* 0x000fe20000000083 */
[----:B------:R0:W-:Y:S04]  /*de50*/  STS.U8 [R7+UR7+0x4008], R130 ;  /* 0x0040088207007988 */ /* 0x0001e80008000007 */
[----:B------:R0:W-:Y:S02]  /*de60*/  STS.U8 [R7+UR7+0x400a], R129 ;  /* 0x00400a8107007988 */ /* 0x0001e40008000007 */
[----:B0-----:R-:W-:Y:S02]  /*de70*/  PRMT R130, RZ, 0x7610, R130 ;  /* 0x00007610ff827816 */ /* 0x001fe40000000082 */
[----:B------:R-:W-:Y:S02]  /*de80*/  PRMT R129, RZ, 0x7610, R129 ;  /* 0x00007610ff817816 */ /* 0x000fe40000000081 */
[----:B-1----:R-:W-:-:S04]  /*de90*/  @!P0 LOP3.LUT R121, R121, R120, RZ, 0x3c, !PT ;  /* 0x0000007879798212 */ /* 0x002fc800078e3cff */
[----:B------:R-:W-:-:S04]  /*dea0*/  @!P0 LOP3.LUT R120, R121, R120, RZ, 0x3c, !PT ;  /* 0x0000007879788212 */ /* 0x000fc800078e3cff */
[----:B------:R-:W-:-:S05]  /*deb0*/  @!P0 LOP3.LUT R121, R121, R120, RZ, 0x3c, !PT ;  /* 0x0000007879798212 */ /* 0x000fca00078e3cff */
[----:B------:R3:W2:Y:S02]  /*dec0*/  @!P0 LDG.E.U8 R132, desc[UR20][R120.64] ;  /* 0x0000001478848981 */ /* 0x0006a4000c1e1100 */
[----:B---3--:R-:W-:Y:S02]  /*ded0*/  @!P0 IMAD.MOV.U32 R120, RZ, RZ, R194 ;  /* 0x000000ffff788224 */ /* 0x008fe400078e00c2 */
[----:B----4-:R-:W-:Y:S01]  /*dee0*/  @!P0 IMAD.MOV.U32 R121, RZ, RZ, R11 ;  /* 0x000000ffff798224 */ /* 0x010fe200078e000b */
[----:B------:R0:W-:Y:S04]  /*def0*/  STS.U8 [R7+UR7+0x400c], R128 ;  /* 0x00400c8007007988 */ /* 0x0001e80008000007 */
[----:B------:R1:W3:Y:S04]  /*df00*/  @!P0 LDG.E.U8 R131, desc[UR20][R120.64] ;  /* 0x0000001478838981 */ /* 0x0002e8000c1e1100 */
[----:B------:R-:W4:Y:S04]  /*df10*/  LDL R11, [R1+0x150] ;  /* 0x00015000010b7983 */ /* 0x000f280000100800 */
[----:B------:R-:W3:Y:S01]  /*df20*/  LDL R194, [R1+0xcc] ;  /* 0x0000cc0001c27983 */ /* 0x000ee20000100800 */
[----:B-1----:R-:W-:-:S02]  /*df30*/  @!P0 IMAD.MOV.U32 R120, RZ, RZ, R159 ;  /* 0x000000ffff788224 */ /* 0x002fc400078e009f */
[----:B------:R-:W-:Y:S01]  /*df40*/  @!P0 IMAD.MOV.U32 R121, RZ, RZ, R242 ;  /* 0x000000ffff798224 */ /* 0x000fe200078e00f2 */
[----:B0-----:R-:W-:Y:S01]  /*df50*/  PRMT R128, RZ, 0x7610, R128 ;  /* 0x00007610ff807816 */ /* 0x001fe20000000080 */
[----:B------:R-:W3:Y:S04]  /*df60*/  LDL R242, [R1+0x110] ;  /* 0x0001100001f27983 */ /* 0x000ee80000100800 */
[----:B------:R2:W3:Y:S04]  /*df70*/  @!P0 LDG.E.U8 R130, desc[UR20][R120.64] ;  /* 0x0000001478828981 */ /* 0x0004e8000c1e1100 */
[----:B------:R-:W3:Y:S01]  /*df80*/  LDL R159, [R1+0xd0] ;  /* 0x0000d000019f7983 */ /* 0x000ee20000100800 */
[----:B--2---:R-:W-:-:S02]  /*df90*/  @!P0 IMAD.MOV.U32 R120, RZ, RZ, R110 ;  /* 0x000000ffff788224 */ /* 0x004fc400078e006e */
[----:B------:R-:W-:Y:S01]  /*dfa0*/  @!P0 IMAD.MOV.U32 R121, RZ, RZ, R22 ;  /* 0x000000ffff798224 */ /* 0x000fe200078e0016 */
[----:B------:R-:W2:Y:S04]  /*dfb0*/  LDL R110, [R1+0x8c] ;  /* 0x00008c00016e7983 */ /* 0x000ea80000100800 */
[----:B------:R4:W2:Y:S04]  /*dfc0*/  @!P0 LDG.E.U8 R129, desc[UR20][R120.64] ;  /* 0x0000001478818981 */ /* 0x0008a8000c1e1100 */
[----:B------:R-:W2:Y:S04]  /*dfd0*/  LDL R22, [R1+0x90] ;  /* 0x0000900001167983 */ /* 0x000ea80000100800 */
[----:B------:R-:W3:Y:S01]  /*dfe0*/  LDL R121, [R1+0x14c] ;  /* 0x00014c0001797983 */ /* 0x000ee20000100800 */
[----:B----4-:R-:W-:-:S03]  /*dff0*/  @!P0 IMAD.MOV.U32 R120, RZ, RZ, R11 ;  /* 0x000000ffff788224 */ /* 0x010fc600078e000b */
[----:B------:R-:W4:Y:S04]  /*e000*/  LDL R11, [R1+0x50] ;  /* 0x00005000010b7983 */ /* 0x000f280000100800 */
[----:B---3--:R0:W3:Y:S04]  /*e010*/  @!P0 LDG.E.U8 R128, desc[UR20][R120.64] ;  /* 0x0000001478808981 */ /* 0x0080e8000c1e1100 */
[----:B------:R-:W2:Y:S01]  /*e020*/  LDL R121, [R1+0x10c] ;  /* 0x00010c0001797983 */ /* 0x000ea20000100800 */
[----:B0-----:R-:W-:-:S03]  /*e030*/  @!P0 IMAD.MOV.U32 R120, RZ, RZ, R242 ;  /* 0x000000ffff788224 */ /* 0x001fc600078e00f2 */
[----:B------:R0:W-:Y:S04]  /*e040*/  STS.U8 [R7+UR7+0x400e], R127 ;  /* 0x00400e7f07007988 */ /* 0x0001e80008000007 */
[----:B------:R1:W-:Y:S01]  /*e050*/  STS.U8 [R6+UR7+0x4000], R126 ;  /* 0x0040007e06007988 */ /* 0x0003e20008000007 */
[----:B0-----:R-:W-:-:S03]  /*e060*/  PRMT R127, RZ, 0x7610, R127 ;  /* 0x00007610ff7f7816 */ /* 0x001fc6000000007f */
[----:B------:R0:W-:Y:S01]  /*e070*/  STL [R1+0x5ac], R7 ;  /* 0x0005ac0701007387 */ /* 0x0001e20000100800 */
[----:B-1----:R-:W-:-:S03]  /*e080*/  PRMT R126, RZ, 0x7610, R126 ;  /* 0x00007610ff7e7816 */ /* 0x002fc6000000007e */
[----:B------:R1:W-:Y:S04]  /*e090*/  STS.U8 [R6+UR7+0x4002], R125 ;  /* 0x0040027d06007988 */ /* 0x0003e80008000007 */
[----:B------:R1:W-:Y:S04]  /*e0a0*/  STS.U8 [R6+UR7+0x4004], R124 ;  /* 0x0040047c06007988 */ /* 0x0003e80008000007 */
[----:B0-----:R-:W3:Y:S01]  /*e0b0*/  LDL R7, [R1+0x1c8] ;  /* 0x0001c80001077983 */ /* 0x001ee20000100800 */
[----:B-1----:R-:W-:-:S03]  /*e0c0*/  PRMT R125, RZ, 0x7610, R125 ;  /* 0x00007610ff7d7816 */ /* 0x002fc6000000007d */
[----:B------:R0:W-:Y:S01]  /*e0d0*/  STS.U8 [R6+UR7+0x4006], R123 ;  /* 0x0040067b06007988 */ /* 0x0001e20008000007 */
[----:B------:R-:W-:-:S03]  /*e0e0*/  PRMT R124, RZ, 0x7610, R124 ;  /* 0x00007610ff7c7816 */ /* 0x000fc6000000007c */
[----:B------:R1:W-:Y:S04]  /*e0f0*/  STS.U8 [R6+UR7+0x4008], R122 ;  /* 0x0040087a06007988 */ /* 0x0003e80008000007 */
[----:B------:R1:W-:Y:S01]  /*e100*/  STS.U8 [R6+UR7+0x400a], R158 ;  /* 0x00400a9e06007988 */ /* 0x0003e20008000007 */
[----:B0-----:R-:W-:-:S03]  /*e110*/  PRMT R123, RZ, 0x7610, R123 ;  /* 0x00007610ff7b7816 */ /* 0x001fc6000000007b */
[----:B------:R-:W3:Y:S04]  /*e120*/  LDL R242, [R1+0x1c4] ;  /* 0x0001c40001f27983 */ /* 0x000ee80000100800 */
[----:B--2---:R0:W2:Y:S02]  /*e130*/  @!P0 LDG.E.U8 R127, desc[UR20][R120.64] ;  /* 0x00000014787f8981 */ /* 0x0040a4000c1e1100 */
[----:B0-----:R-:W-:Y:S02]  /*e140*/  @!P0 IMAD.MOV.U32 R120, RZ, RZ, R159 ;  /* 0x000000ffff788224 */ /* 0x001fe400078e009f */
[----:B------:R-:W-:Y:S02]  /*e150*/  @!P0 IMAD.MOV.U32 R121, RZ, RZ, R194 ;  /* 0x000000ffff798224 */ /* 0x000fe400078e00c2 */
[----:B------:R-:W3:Y:S04]  /*e160*/  LDL R194, [R1+0x444] ;  /* 0x0004440001c27983 */ /* 0x000ee80000100800 */
[----:B------:R0:W2:Y:S02]  /*e170*/  @!P0 LDG.E.U8 R126, desc[UR20][R120.64] ;  /* 0x00000014787e8981 */ /* 0x0000a4000c1e1100 */
[----:B0-----:R-:W-:-:S02]  /*e180*/  @!P0 IMAD.MOV.U32 R120, RZ, RZ, R22 ;  /* 0x000000ffff788224 */ /* 0x001fc400078e0016 */
[----:B------:R-:W-:Y:S01]  /*e190*/  @!P0 IMAD.MOV.U32 R121, RZ, RZ, R110 ;  /* 0x000000ffff798224 */ /* 0x000fe200078e006e */
[----:B------:R-:W2:Y:S04]  /*e1a0*/  LDL R22, [R1+0x204] ;  /* 0x0002040001167983 */ /* 0x000ea80000100800 */
[----:B------:R-:W2:Y:S04]  /*e1b0*/  LDL R110, [R1+0x448] ;  /* 0x00044800016e7983 */ /* 0x000ea80000100800 */
[----:B------:R4:W2:Y:S02]  /*e1c0*/  @!P0 LDG.E.U8 R125, desc[UR20][R120.64] ;  /* 0x00000014787d8981 */ /* 0x0008a4000c1e1100 */
[----:B----4-:R-:W-:-:S02]  /*e1d0*/  @!P0 IMAD.MOV.U32 R120, RZ, RZ, R11 ;  /* 0x000000ffff788224 */ /* 0x010fc400078e000b */
[----:B------:R-:W4:Y:S01]  /*e1e0*/  LDL R11, [R1+0x208] ;  /* 0x00020800010b7983 */ /* 0x000f220000100800 */
[----:B------:R-:W-:-:S05]  /*e1f0*/  @!P0 IMAD.MOV.U32 R121, RZ, RZ, R195 ;  /* 0x000000ffff798224 */ /* 0x000fca00078e00c3 */
[----:B------:R0:W4:Y:S01]  /*e200*/  @!P0 LDG.E.U8 R124, desc[UR20][R120.64] ;  /* 0x00000014787c8981 */ /* 0x000122000c1e1100 */
[----:B-1----:R-:W-:Y:S01]  /*e210*/  PRMT R122, RZ, 0x7610, R122 ;  /* 0x00007610ff7a7816 */ /* 0x002fe2000000007a */
[----:B0-----:R-:W-:Y:S02]  /*e220*/  @!P0 IMAD.MOV.U32 R120, RZ, RZ, R210 ;  /* 0x000000ffff788224 */ /* 0x001fe400078e00d2 */
[----:B------:R-:W-:-:S05]  /*e230*/  @!P0 IMAD.MOV.U32 R121, RZ, RZ, R17 ;  /* 0x000000ffff798224 */ /* 0x000fca00078e0011 */
[----:B------:R0:W4:Y:S01]  /*e240*/  @!P0 LDG.E.U8 R123, desc[UR20][R120.64] ;  /* 0x00000014787b8981 */ /* 0x000122000c1e1100 */
[----:B------:R-:W-:Y:S02]  /*e250*/  @!P0 IMAD.MOV.U32 R158, RZ, RZ, R225 ;  /* 0x000000ffff9e8224 */ /* 0x000fe400078e00e1 */
[----:B------:R-:W-:Y:S02]  /*e260*/  @!P0 IMAD.MOV.U32 R159, RZ, RZ, R224 ;  /* 0x000000ffff9f8224 */ /* 0x000fe400078e00e0 */
[----:B0-----:R-:W-:Y:S02]  /*e270*/  @!P0 IMAD.MOV.U32 R120, RZ, RZ, R241 ;  /* 0x000000ffff788224 */ /* 0x001fe400078e00f1 */
[----:B------:R-:W-:Y:S01]  /*e280*/  @!P0 IMAD.MOV.U32 R121, RZ, RZ, R240 ;  /* 0x000000ffff798224 */ /* 0x000fe200078e00f0 */
[----:B------:R0:W-:Y:S04]  /*e290*/  STL [R1+0x5b0], R195 ;  /* 0x0005b0c301007387 */ /* 0x0001e80000100800 */
[----:B------:R1:W4:Y:S04]  /*e2a0*/  @!P0 LDG.E.U8 R122, desc[UR20][R120.64] ;  /* 0x00000014787a8981 */ /* 0x000328000c1e1100 */
[----:B0-----:R-:W4:Y:S01]  /*e2b0*/  LDL.LU R195, [R1+0x40] ;  /* 0x0000400001c37983 */ /* 0x001f220000300800 */
[----:B-1----:R-:W-:-:S03]  /*e2c0*/  PRMT R121, RZ, 0x7610, R121 ;  /* 0x00007610ff797816 */ /* 0x002fc60000000079 */
[----:B------:R0:W-:Y:S01]  /*e2d0*/  STL [R1+0x5b8], R210 ;  /* 0x0005b8d201007387 */ /* 0x0001e20000100800 */
[----:B------:R-:W-:-:S03]  /*e2e0*/  PRMT R120, RZ, 0x7610, R120 ;  /* 0x00007610ff787816 */ /* 0x000fc60000000078 */
[----:B------:R1:W4:Y:S04]  /*e2f0*/  @!P0 LDG.E.U8 R121, desc[UR20][R158.64] ;  /* 0x000000149e798981 */ /* 0x000328000c1e1100 */
[----:B0-----:R-:W4:Y:S04]  /*e300*/  LDL.LU R210, [R1+0x48] ;  /* 0x0000480001d27983 */ /* 0x001f280000300800 */
[----:B------:R0:W-:Y:S01]  /*e310*/  STL [R1+0x5b4], R17 ;  /* 0x0005b41101007387 */ /* 0x0001e20000100800 */
[----:B-1----:R-:W-:Y:S02]  /*e320*/  @!P0 IMAD.MOV.U32 R158, RZ, RZ, R209 ;  /* 0x000000ffff9e8224 */ /* 0x002fe400078e00d1 */
[----:B------:R-:W-:Y:S01]  /*e330*/  @!P0 IMAD.MOV.U32 R159, RZ, RZ, R208 ;  /* 0x000000ffff9f8224 */ /* 0x000fe200078e00d0 */
[----:B------:R-:W-:Y:S01]  /*e340*/  PRMT R119, RZ, 0x7610, R119 ;  /* 0x00007610ff777816 */ /* 0x000fe20000000077 */
[----:B------:R-:W-:Y:S04]  /*e350*/  STS.U8 [R6+UR7+0x400c], R192 ;  /* 0x00400cc006007988 */ /* 0x000fe80008000007 */
[----:B------:R1:W4:Y:S04]  /*e360*/  @!P0 LDG.E.U8 R120, desc[UR20][R158.64] ;  /* 0x000000149e788981 */ /* 0x000328000c1e1100 */
[----:B0-----:R-:W4:Y:S04]  /*e370*/  LDL.LU R17, [R1+0x6c] ;  /* 0x00006c0001117983 */ /* 0x001f280000300800 */
[----:B------:R0:W-:Y:S01]  /*e380*/  STL [R1+0x5c0], R241 ;  /* 0x0005c0f101007387 */ /* 0x0001e20000100800 */
[----:B-1----:R-:W-:-:S02]  /*e390*/  @!P0 IMAD.MOV.U32 R158, RZ, RZ, R193 ;  /* 0x000000ffff9e8224 */ /* 0x002fc400078e00c1 */
[----:B------:R-:W-:Y:S01]  /*e3a0*/  @!P0 IMAD.MOV.U32 R159, RZ, RZ, R99 ;  /* 0x000000ffff9f8224 */ /* 0x000fe200078e0063 */
[----:B------:R-:W-:Y:S04]  /*e3b0*/  STS.U8 [R6+UR7+0x400e], R191 ;  /* 0x00400ebf06007988 */ /* 0x000fe80008000007 */
[----:B0-----:R-:W4:Y:S04]  /*e3c0*/  LDL.LU R241, [R1+0x7c] ;  /* 0x00007c0001f17983 */ /* 0x001f280000300800 */
[----:B------:R0:W-:Y:S04]  /*e3d0*/  STL [R1+0x5bc], R240 ;  /* 0x0005bcf001007387 */ /* 0x0001e80000100800 */
[----:B------:R1:W-:Y:S04]  /*e3e0*/  STS.U8 [R5+UR7+0x4000], R149 ;  /* 0x0040009505007988 */ /* 0x0003e80008000007 */
[----:B------:R1:W4:Y:S04]  /*e3f0*/  @!P0 LDG.E.U8 R119, desc[UR20][R158.64] ;  /* 0x000000149e778981 */ /* 0x000328000c1e1100 */
[----:B0-----:R-:W4:Y:S04]  /*e400*/  LDL.LU R240, [R1+0x74] ;  /* 0x0000740001f07983 */ /* 0x001f280000300800 */
[----:B------:R-:W-:Y:S04]  /*e410*/  STL [R1+0x5c8], R225 ;  /* 0x0005c8e101007387 */ /* 0x000fe80000100800 */
[----:B------:R0:W-:Y:S01]  /*e420*/  STL [R1+0x5c4], R224 ;  /* 0x0005c4e001007387 */ /* 0x0001e20000100800 */
[----:B-1----:R-:W-:Y:S01]  /*e430*/  PRMT R149, RZ, 0x7610, R149 ;  /* 0x00007610ff957816 */ /* 0x002fe20000000095 */
[----:B------:R-:W-:-:S02]  /*e440*/  @!P0 IMAD.MOV.U32 R158, RZ, RZ, R109 ;  /* 0x000000ffff9e8224 */ /* 0x000fc400078e006d */
[----:B------:R-:W-:Y:S01]  /*e450*/  @!P0 IMAD.MOV.U32 R159, RZ, RZ, R20 ;  /* 0x000000ffff9f8224 */ /* 0x000fe200078e0014 */
[----:B------:R1:W-:Y:S04]  /*e460*/  STS.U8 [R5+UR7+0x4002], R151 ;  /* 0x0040029705007988 */ /* 0x0003e80008000007 */
[----:B------:R1:W4:Y:S04]  /*e470*/  @!P0 LDG.E.U8 R149, desc[UR20][R158.64] ;  /* 0x000000149e958981 */ /* 0x000328000c1e1100 */
[----:B0-----:R-:W4:Y:S04]  /*e480*/  LDL.LU R224, [R1+0x84] ;  /* 0x0000840001e07983 */ /* 0x001f280000300800 */
[----:B------:R-:W4:Y:S04]  /*e490*/  LDL.LU R192, [R1+0x4] ;  /* 0x0000040001c07983 */ /* 0x000f280000300800 */
[----:B------:R0:W-:Y:S01]  /*e4a0*/  STL [R1+0x5d0], R209 ;  /* 0x0005d0d101007387 */ /* 0x0001e20000100800 */
[----:B-1----:R-:W-:Y:S01]  /*e4b0*/  PRMT R151, RZ, 0x7610, R151 ;  /* 0x00007610ff977816 */ /* 0x002fe20000000097 */
[----:B------:R-:W-:-:S02]  /*e4c0*/  @!P0 IMAD.MOV.U32 R158, RZ, RZ, R101 ;  /* 0x000000ffff9e8224 */ /* 0x000fc400078e0065 */
[----:B0-----:R-:W4:Y:S04]  /*e4d0*/  LDL.LU R209, [R1+0x70] ;  /* 0x0000700001d17983 */ /* 0x001f280000300800 */
[----:B------:R-:W-:Y:S04]  /*e4e0*/  STL [R1+0x5cc], R208 ;  /* 0x0005ccd001007387 */ /* 0x000fe80000100800 */
[----:B------:R-:W-:Y:S04]  /*e4f0*/  STL [R1+0x5d4], R6 ;  /* 0x0005d40601007387 */ /* 0x000fe80000100800 */
[----:B------:R-:W-:Y:S01]  /*e500*/  STL [R1+0x5dc], R193 ;  /* 0x0005dcc101007387 */ /* 0x000fe20000100800 */
[----:B------:R-:W-:-:S03]  /*e510*/  @!P0 IMAD.MOV.U32 R159, RZ, RZ, R10 ;  /* 0x000000ffff9f8224 */ /* 0x000fc600078e000a */
[----:B------:R0:W-:Y:S04]  /*e520*/  STL [R1+0x5d8], R99 ;  /* 0x0005d86301007387 */ /* 0x0001e80000100800 */
[----:B------:R3:W4:Y:S04]  /*e530*/  @!P0 LDG.E.U8 R151, desc[UR20][R158.64] ;  /* 0x000000149e978981 */ /* 0x000728000c1e1100 */
[----:B0-----:R-:W4:Y:S04]  /*e540*/  LDL.LU R99, [R1+0x78] ;  /* 0x0000780001637983 */ /* 0x001f280000300800 */
[----:B------:R0:W-:Y:S04]  /*e550*/  STL [R1+0x5e4], R109 ;  /* 0x0005e46d01007387 */ /* 0x0001e80000100800 */
[----:B0-----:R-:W4:Y:S04]  /*e560*/  LDL.LU R109, [R1+0xac] ;  /* 0x0000ac00016d7983 */ /* 0x001f280000300800 */
[----:B------:R0:W-:Y:S04]  /*e570*/  STL [R1+0x5e0], R20 ;  /* 0x0005e01401007387 */ /* 0x0001e80000100800 */
[----:B0-----:R-:W4:Y:S04]  /*e580*/  LDL.LU R20, [R1+0x80] ;  /* 0x0000800001147983 */ /* 0x001f280000300800 */
[----:B------:R0:W-:Y:S04]  /*e590*/  STL [R1+0x5ec], R101 ;  /* 0x0005ec6501007387 */ /* 0x0001e80000100800 */
[----:B------:R1:W-:Y:S04]  /*e5a0*/  STS.U8 [R5+UR7+0x4004], R152 ;  /* 0x0040049805007988 */ /* 0x0003e80008000007 */
[----:B0-----:R-:W4:Y:S04]  /*e5b0*/  LDL.LU R101, [R1+0xb4] ;  /* 0x0000b40001657983 */ /* 0x001f280000300800 */
[----:B------:R0:W-:Y:S01]  /*e5c0*/  STL [R1+0x5e8], R10 ;  /* 0x0005e80a01007387 */ /* 0x0001e20000100800 */
[----:B-1----:R-:W-:-:S03]  /*e5d0*/  PRMT R152, RZ, 0x7610, R152 ;  /* 0x00007610ff987816 */ /* 0x002fc60000000098 */
[----:B0-----:R-:W4:Y:S04]  /*e5e0*/  LDL.LU R10, [R1+0x88] ;  /* 0x00008800010a7983 */ /* 0x001f280000300800 */
[----:B------:R-:W4:Y:S04]  /*e5f0*/  LDL R208, [R1+0x184] ;  /* 0x0001840001d07983 */ /* 0x000f280000100800 */
[----:B------:R-:W4:Y:S04]  /*e600*/  LDL R193, [R1+0x144] ;  /* 0x0001440001c17983 */ /* 0x000f280000100800 */
[----:B------:R0:W-:Y:S04]  /*e610*/  STS.U8 [R5+UR7+0x4006], R155 ;  /* 0x0040069b05007988 */ /* 0x0001e80008000007 */
[----:B------:R-:W4:Y:S01]  /*e620*/  LDL R6, [R1+0xc8] ;  /* 0x0000c80001067983 */ /* 0x000f220000100800 */
[----:B0-----:R-:W-:Y:S01]  /*e630*/  PRMT R155, RZ, 0x7610, R155 ;  /* 0x00007610ff9b7816 */ /* 0x001fe2000000009b */
[----:B---3--:R-:W-:-:S02]  /*e640*/  @!P0 IMAD.MOV.U32 R159, RZ, RZ, R194 ;  /* 0x000000ffff9f8224 */ /* 0x008fc400078e00c2 */
[----:B------:R-:W3:Y:S01]  /*e650*/  LDL R194, [R1+0x188] ;  /* 0x0001880001c27983 */ /* 0x000ee20000100800 */
[----:B--2---:R-:W-:-:S03]  /*e660*/  @!P0 IMAD.MOV.U32 R158, RZ, RZ, R110 ;  /* 0x000000ffff9e8224 */ /* 0x004fc600078e006e */
[----:B------:R-:W2:Y:S04]  /*e670*/  LDL R110, [R1+0x148] ;  /* 0x00014800016e7983 */ /* 0x000ea80000100800 */
[----:B------:R4:W2:Y:S02]  /*e680*/  @!P0 LDG.E.U8 R152, desc[UR20][R158.64] ;  /* 0x000000149e988981 */ /* 0x0008a4000c1e1100 */
[----:B----4-:R-:W-:Y:S02]  /*e690*/  @!P0 IMAD.MOV.U32 R158, RZ, RZ, R11 ;  /* 0x000000ffff9e8224 */ /* 0x010fe400078e000b */
[----:B------:R-:W-:Y:S01]  /*e6a0*/  @!P0 IMAD.MOV.U32 R159, RZ, RZ, R22 ;  /* 0x000000ffff9f8224 */ /* 0x000fe200078e0016 */
[----:B------:R-:W4:Y:S04]  /*e6b0*/  LDL R11, [R1+0x108] ;  /* 0x00010800010b7983 */ /* 0x000f280000100800 */
[----:B------:R-:W4:Y:S04]  /*e6c0*/  LDL R22, [R1+0x104] ;  /* 0x0001040001167983 */ /* 0x000f280000100800 */
[----:B------:R0:W4:Y:S02]  /*e6d0*/  @!P0 LDG.E.U8 R155, desc[UR20][R158.64] ;  /* 0x000000149e9b8981 */ /* 0x000124000c1e1100 */
[----:B0-----:R-:W-:-:S02]  /*e6e0*/  @!P0 IMAD.MOV.U32 R158, RZ, RZ, R7 ;  /* 0x000000ffff9e8224 */ /* 0x001fc400078e0007 */
[----:B------:R-:W4:Y:S01]  /*e6f0*/  LDL R7, [R1+0xc4] ;  /* 0x0000c40001077983 */ /* 0x000f220000100800 */
[----:B------:R-:W-:-:S03]  /*e700*/  @!P0 IMAD.MOV.U32 R159, RZ, RZ, R242 ;  /* 0x000000ffff9f8224 */ /* 0x000fc600078e00f2 */
[----:B------:R0:W-:Y:S04]  /*e710*/  STS.U8 [R5+UR7+0x4008], R156 ;  /* 0x0040089c05007988 */ /* 0x0001e80008000007 */
[----:B------:R1:W-:Y:S01]  /*e720*/  STS.U8 [R5+UR7+0x400a], R160 ;  /* 0x00400aa005007988 */ /* 0x0003e20008000007 */
[----:B0-----:R-:W-:Y:S02]  /*e730*/  PRMT R156, RZ, 0x7610, R156 ;  /* 0x00007610ff9c7816 */ /* 0x001fe4000000009c */
[----:B-1----:R-:W-:-:S04]  /*e740*/  PRMT R160, RZ, 0x7610, R160 ;  /* 0x00007610ffa07816 */ /* 0x002fc800000000a0 */
[----:B------:R0:W4:Y:S04]  /*e750*/  @!P0 LDG.E.U8 R156, desc[UR20][R158.64] ;  /* 0x000000149e9c8981 */ /* 0x000128000c1e1100 */
[----:B------:R1:W-:Y:S04]  /*e760*/  STS.U8 [R5+UR7+0x400c], R163 ;  /* 0x00400ca305007988 */ /* 0x0003e80008000007 */
[----:B------:R0:W-:Y:S01]  /*e770*/  STS.U8 [R5+UR7+0x400e], R165 ;  /* 0x00400ea505007988 */ /* 0x0001e20008000007 */
[----:B-1----:R-:W-:Y:S02]  /*e780*/  PRMT R163, RZ, 0x7610, R163 ;  /* 0x00007610ffa37816 */ /* 0x002fe400000000a3 */
[----:B0-----:R-:W-:Y:S01]  /*e790*/  PRMT R165, RZ, 0x7610, R165 ;  /* 0x00007610ffa57816 */ /* 0x001fe200000000a5 */
[----:B------:R0:W-:Y:S04]  /*e7a0*/  STS.U8 [R4+UR7+0x4000], R166 ;  /* 0x004000a604007988 */ /* 0x0001e80008000007 */
[----:B------:R1:W-:Y:S01]  /*e7b0*/  STS.U8 [R4+UR7+0x4002], R169 ;  /* 0x004002a904007988 */ /* 0x0003e20008000007 */
[----:B0-----:R-:W-:-:S02]  /*e7c0*/  PRMT R166, RZ, 0x7610, R166 ;  /* 0x00007610ffa67816 */ /* 0x001fc400000000a6 */
[----:B-1----:R-:W-:Y:S01]  /*e7d0*/  PRMT R169, RZ, 0x7610, R169 ;  /* 0x00007610ffa97816 */ /* 0x002fe200000000a9 */
[----:B------:R0:W-:Y:S04]  /*e7e0*/  STS.U8 [R4+UR7+0x4004], R170 ;  /* 0x004004aa04007988 */ /* 0x0001e80008000007 */
[----:B------:R1:W-:Y:S01]  /*e7f0*/  STS.U8 [R4+UR7+0x4006], R173 ;  /* 0x004006ad04007988 */ /* 0x0003e20008000007 */
[----:B0-----:R-:W-:-:S03]  /*e800*/  PRMT R170, RZ, 0x7610, R170 ;  /* 0x00007610ffaa7816 */ /* 0x001fc600000000aa */
[----:B------:R0:W-:Y:S01]  /*e810*/  STL [R1+0x5f0], R5 ;  /* 0x0005f00501007387 */ /* 0x0001e20000100800 */
[----:B-1----:R-:W-:-:S03]  /*e820*/  PRMT R173, RZ, 0x7610, R173 ;  /* 0x00007610ffad7816 */ /* 0x002fc600000000ad */
[----:B------:R1:W-:Y:S04]  /*e830*/  STS.U8 [R4+UR7+0x4008], R175 ;  /* 0x004008af04007988 */ /* 0x0003e80008000007 */
[----:B0-----:R-:W4:Y:S04]  /*e840*/  LDL.LU R5, [R1+0xbc] ;  /* 0x0000bc0001057983 */ /* 0x001f280000300800 */
[----:B------:R-:W4:Y:S04]  /*e850*/  LDL R242, [R1+0x23c] ;  /* 0x00023c0001f27983 */ /* 0x000f280000100800 */
[----:B------:R-:W4:Y:S01]  /*e860*/  LDL R225, [R1+0x440] ;  /* 0x0004400001e17983 */ /* 0x000f220000100800 */
[----:B-1----:R-:W-:-:S03]  /*e870*/  PRMT R175, RZ, 0x7610, R175 ;  /* 0x00007610ffaf7816 */ /* 0x002fc600000000af */
[----:B------:R0:W-:Y:S04]  /*e880*/  STS.U8 [R4+UR7+0x400a], R176 ;  /* 0x00400ab004007988 */ /* 0x0001e80008000007 */
[----:B------:R1:W-:Y:S01]  /*e890*/  STS.U8 [R4+UR7+0x400c], R179 ;  /* 0x00400cb304007988 */ /* 0x0003e20008000007 */
[----:B0-----:R-:W-:Y:S02]  /*e8a0*/  PRMT R176, RZ, 0x7610, R176 ;  /* 0x00007610ffb07816 */ /* 0x001fe400000000b0 */
[----:B-1----:R-:W-:Y:S01]  /*e8b0*/  PRMT R179, RZ, 0x7610, R179 ;  /* 0x00007610ffb37816 */ /* 0x002fe200000000b3 */
[----:B------:R0:W-:Y:S02]  /*e8c0*/  STS.U8 [R4+UR7+0x400e], R181 ;  /* 0x00400eb504007988 */ /* 0x0001e40008000007 */
[----:B0-----:R-:W-:Y:S01]  /*e8d0*/  PRMT R181, RZ, 0x7610, R181 ;  /* 0x00007610ffb57816 */ /* 0x001fe200000000b5 */
[----:B------:R-:W-:-:S02]  /*e8e0*/  @!P0 IMAD.MOV.U32 R159, RZ, RZ, R208 ;  /* 0x000000ffff9f8224 */ /* 0x000fc400078e00d0 */
[----:B------:R-:W4:Y:S01]  /*e8f0*/  LDL R208, [R1+0x1fc] ;  /* 0x0001fc0001d07983 */ /* 0x000f220000100800 */
[----:B---3--:R-:W-:-:S03]  /*e900*/  @!P0 IMAD.MOV.U32 R158, RZ, RZ, R194 ;  /* 0x000000ffff9e8224 */ /* 0x008fc600078e00c2 */
[----:B------:R-:W3:Y:S04]  /*e910*/  LDL R194, [R1+0x200] ;  /* 0x0002000001c27983 */ /* 0x000ee80000100800 */
[----:B------:R0:W3:Y:S02]  /*e920*/  @!P0 LDG.E.U8 R160, desc[UR20][R158.64] ;  /* 0x000000149ea08981 */ /* 0x0000e4000c1e1100 */
[----:B0-----:R-:W-:Y:S02]  /*e930*/  @!P0 IMAD.MOV.U32 R159, RZ, RZ, R193 ;  /* 0x000000ffff9f8224 */ /* 0x001fe400078e00c1 */
[----:B------:R-:W3:Y:S01]  /*e940*/  LDL R193, [R1+0x1bc] ;  /* 0x0001bc0001c17983 */ /* 0x000ee20000100800 */
[----:B--2---:R-:W-:-:S03]  /*e950*/  @!P0 IMAD.MOV.U32 R158, RZ, RZ, R110 ;  /* 0x000000ffff9e8224 */ /* 0x004fc600078e006e */
[----:B------:R-:W2:Y:S04]  /*e960*/  LDL R110, [R1+0x1c0] ;  /* 0x0001c000016e7983 */ /* 0x000ea80000100800 */
[----:B------:R4:W2:Y:S02]  /*e970*/  @!P0 LDG.E.U8 R163, desc[UR20][R158.64] ;  /* 0x000000149ea38981 */ /* 0x0008a4000c1e1100 */
[----:B----4-:R-:W-:Y:S02]  /*e980*/  @!P0 IMAD.MOV.U32 R158, RZ, RZ, R11 ;  /* 0x000000ffff9e8224 */ /* 0x010fe400078e000b */
[----:B------:R-:W4:Y:S01]  /*e990*/  LDL R11, [R1+0x180] ;  /* 0x00018000010b7983 */ /* 0x000f220000100800 */
[----:B------:R-:W-:-:S03]  /*e9a0*/  @!P0 IMAD.MOV.U32 R159, RZ, RZ, R22 ;  /* 0x000000ffff9f8224 */ /* 0x000fc600078e0016 */
[----:B------:R-:W4:Y:S04]  /*e9b0*/  LDL R22, [R1+0x17c] ;  /* 0x00017c0001167983 */ /* 0x000f280000100800 */
[----:B------:R0:W4:Y:S02]  /*e9c0*/  @!P0 LDG.E.U8 R165, desc[UR20][R158.64] ;  /* 0x000000149ea58981 */ /* 0x000124000c1e1100 */
[----:B0-----:R-:W-:Y:S02]  /*e9d0*/  @!P0 IMAD.MOV.U32 R158, RZ, RZ, R6 ;  /* 0x000000ffff9e8224 */ /* 0x001fe400078e0006 */
[----:B------:R-:W-:Y:S01]  /*e9e0*/  @!P0 IMAD.MOV.U32 R159, RZ, RZ, R7 ;  /* 0x000000ffff9f8224 */ /* 0x000fe200078e0007 */
[----:B------:R-:W4:Y:S04]  /*e9f0*/  LDL R6, [R1+0x140] ;  /* 0x0001400001067983 */ /* 0x000f280000100800 */
[----:B------:R0:W4:Y:S04]  /*ea00*/  @!P0 LDG.E.U8 R166, desc[UR20][R158.64] ;  /* 0x000000149ea68981 */ /* 0x000128000c1e1100 */
[----:B------:R-:W4:Y:S01]  /*ea10*/  LDL R7, [R1+0x13c] ;  /* 0x00013c0001077983 */ /* 0x000f220000100800 */
[----:B0-----:R-:W-:-:S02]  /*ea20*/  @!P0 IMAD.MOV.U32 R158, RZ, RZ, R10 ;  /* 0x000000ffff9e8224 */ /* 0x001fc400078e000a */
[----:B------:R-:W-:-:S05]  /*ea30*/  @!P0 IMAD.MOV.U32 R159, RZ, RZ, R224 ;  /* 0x000000ffff9f8224 */ /* 0x000fca00078e00e0 */
[----:B------:R0:W4:Y:S02]  /*ea40*/  @!P0 LDG.E.U8 R169, desc[UR20][R158.64] ;  /* 0x000000149ea98981 */ /* 0x000124000c1e1100 */
[----:B0-----:R-:W-:Y:S02]  /*ea50*/  @!P0 IMAD.MOV.U32 R158, RZ, RZ, R210 ;  /* 0x000000ffff9e8224 */ /* 0x001fe400078e00d2 */
[----:B------:R-:W-:-:S05]  /*ea60*/  @!P0 IMAD.MOV.U32 R159, RZ, RZ, R8 ;  /* 0x000000ffff9f8224 */ /* 0x000fca00078e0008 */
[----:B------:R0:W4:Y:S02]  /*ea70*/  @!P0 LDG.E.U8 R170, desc[UR20][R158.64] ;  /* 0x000000149eaa8981 */ /* 0x000124000c1e1100 */
[----:B0-----:R-:W-:Y:S02]  /*ea80*/  @!P0 IMAD.MOV.U32 R158, RZ, RZ, R90 ;  /* 0x000000ffff9e8224 */ /* 0x001fe400078e005a */
[----:B------:R-:W-:Y:S01]  /*ea90*/  @!P0 IMAD.MOV.U32 R159, RZ, RZ, R192 ;  /* 0x000000ffff9f8224 */ /* 0x000fe200078e00c0 */
[----:B------:R-:W-:Y:S04]  /*eaa0*/  STL [R1+0x5f8], R10 ;  /* 0x0005f80a01007387 */ /* 0x000fe80000100800 */
[----:B------:R0:W4:Y:S04]  /*eab0*/  @!P0 LDG.E.U8 R173, desc[UR20][R158.64] ;  /* 0x000000149ead8981 */ /* 0x000128000c1e1100 */
[----:B------:R-:W-:Y:S01]  /*eac0*/  STL [R1+0x5f4], R224 ;  /* 0x0005f4e001007387 */ /* 0x000fe20000100800 */
[----:B0-----:R-:W-:-:S02]  /*ead0*/  @!P0 IMAD.MOV.U32 R158, RZ, RZ, R239 ;  /* 0x000000ffff9e8224 */ /* 0x001fc400078e00ef */
[----:B------:R-:W-:Y:S01]  /*eae0*/  @!P0 IMAD.MOV.U32 R159, RZ, RZ, R238 ;  /* 0x000000ffff9f8224 */ /* 0x000fe200078e00ee */
[----:B------:R-:W-:Y:S04]  /*eaf0*/  STL [R1+0x600], R210 ;  /* 0x000600d201007387 */ /* 0x000fe80000100800 */
[----:B------:R0:W-:Y:S04]  /*eb00*/  STL [R1+0x5fc], R8 ;  /* 0x0005fc0801007387 */ /* 0x0001e80000100800 */
[----:B------:R1:W4:Y:S04]  /*eb10*/  @!P0 LDG.E.U8 R175, desc[UR20][R158.64] ;  /* 0x000000149eaf8981 */ /* 0x000328000c1e1100 */
[----:B0-----:R-:W4:Y:S04]  /*eb20*/  LDL.LU R8, [R1+0xb0] ;  /* 0x0000b00001087983 */ /* 0x001f280000300800 */
[----:B------:R-:W-:Y:S01]  /*eb30*/  STL [R1+0x608], R90 ;  /* 0x0006085a01007387 */ /* 0x000fe20000100800 */
[----:B-1----:R-:W-:-:S02]  /*eb40*/  @!P0 IMAD.MOV.U32 R158, RZ, RZ, R223 ;  /* 0x000000ffff9e8224 */ /* 0x002fc400078e00df */
[----:B------:R-:W-:Y:S01]  /*eb50*/  @!P0 IMAD.MOV.U32 R159, RZ, RZ, R222 ;  /* 0x000000ffff9f8224 */ /* 0x000fe200078e00de */
[----:B------:R0:W-:Y:S04]  /*eb60*/  STL [R1+0x604], R192 ;  /* 0x000604c001007387 */ /* 0x0001e80000100800 */
[----:B------:R1:W4:Y:S04]  /*eb70*/  @!P0 LDG.E.U8 R176, desc[UR20][R158.64] ;  /* 0x000000149eb08981 */ /* 0x000328000c1e1100 */
[----:B0-----:R-:W4:Y:S04]  /*eb80*/  LDL.LU R192, [R1+0xb8] ;  /* 0x0000b80001c07983 */ /* 0x001f280000300800 */
[----:B------:R0:W-:Y:S01]  /*eb90*/  STL [R1+0x610], R239 ;  /* 0x000610ef01007387 */ /* 0x0001e20000100800 */
[----:B-1----:R-:W-:-:S02]  /*eba0*/  @!P0 IMAD.MOV.U32 R158, RZ, RZ, R207 ;  /* 0x000000ffff9e8224 */ /* 0x002fc400078e00cf */
[----:B------:R-:W-:-:S05]  /*ebb0*/  @!P0 IMAD.MOV.U32 R159, RZ, RZ, R206 ;  /* 0x000000ffff9f8224 */ /* 0x000fca00078e00ce */
[----:B------:R1:W4:Y:S04]  /*ebc0*/  @!P0 LDG.E.U8 R179, desc[UR20][R158.64] ;  /* 0x000000149eb38981 */ /* 0x000328000c1e1100 */
[----:B0-----:R-:W4:Y:S04]  /*ebd0*/  LDL.LU R239, [R1+0xec] ;  /* 0x0000ec0001ef7983 */ /* 0x001f280000300800 */
[----:B------:R0:W-:Y:S01]  /*ebe0*/  STL [R1+0x60c], R238 ;  /* 0x00060cee01007387 */ /* 0x0001e20000100800 */
[----:B-1----:R-:W-:Y:S02]  /*ebf0*/  @!P0 IMAD.MOV.U32 R158, RZ, RZ, R116 ;  /* 0x000000ffff9e8224 */ /* 0x002fe400078e0074 */
[----:B------:R-:W-:-:S05]  /*ec00*/  @!P0 IMAD.MOV.U32 R159, RZ, RZ, R97 ;  /* 0x000000ffff9f8224 */ /* 0x000fca00078e0061 */
[----:B------:R1:W4:Y:S04]  /*ec10*/  @!P0 LDG.E.U8 R181, desc[UR20][R158.64] ;  /* 0x000000149eb58981 */ /* 0x000328000c1e1100 */
[----:B0-----:R-:W4:Y:S04]  /*ec20*/  LDL.LU R238, [R1+0xc0] ;  /* 0x0000c00001ee7983 */ /* 0x001f280000300800 */
[----:B------:R0:W-:Y:S04]  /*ec30*/  STL [R1+0x618], R223 ;  /* 0x000618df01007387 */ /* 0x0001e80000100800 */
[----:B0-----:R-:W4:Y:S04]  /*ec40*/  LDL.LU R223, [R1+0xfc] ;  /* 0x0000fc0001df7983 */ /* 0x001f280000300800 */
[----:B------:R0:W-:Y:S01]  /*ec50*/  STL [R1+0x614], R222 ;  /* 0x000614de01007387 */ /* 0x0001e20000100800 */
[----:B-1----:R-:W-:-:S03]  /*ec60*/  @!P0 IMAD.MOV.U32 R158, RZ, RZ, R108 ;  /* 0x000000ffff9e8224 */ /* 0x002fc600078e006c */
[----:B0-----:R-:W4:Y:S04]  /*ec70*/  LDL.LU R222, [R1+0xf4] ;  /* 0x0000f40001de7983 */ /* 0x001f280000300800 */
[----:B------:R-:W-:Y:S04]  /*ec80*/  STL [R1+0x620], R207 ;  /* 0x000620cf01007387 */ /* 0x000fe80000100800 */
[----:B------:R-:W-:Y:S04]  /*ec90*/  STL [R1+0x61c], R206 ;  /* 0x00061cce01007387 */ /* 0x000fe80000100800 */
[----:B------:R0:W-:Y:S04]  /*eca0*/  STL [R1+0x624], R4 ;  /* 0x0006240401007387 */ /* 0x0001e80000100800 */
[----:B0-----:R-:W4:Y:S04]  /*ecb0*/  LDL.LU R4, [R1+0xf0] ;  /* 0x0000f00001047983 */ /* 0x001f280000300800 */
[----:B------:R0:W-:Y:S04]  /*ecc0*/  STL [R1+0x62c], R116 ;  /* 0x00062c7401007387 */ /* 0x0001e80000100800 */
[----:B0-----:R-:W4:Y:S04]  /*ecd0*/  LDL.LU R116, [R1+0xf8] ;  /* 0x0000f80001747983 */ /* 0x001f280000300800 */
[----:B------:R-:W-:Y:S04]  /*ece0*/  STL [R1+0x628], R97 ;  /* 0x0006286101007387 */ /* 0x000fe80000100800 */
[----:B------:R0:W-:Y:S04]  /*ecf0*/  STL [R1+0x634], R108 ;  /* 0x0006346c01007387 */ /* 0x0001e80000100800 */
[----:B0-----:R-:W4:Y:S01]  /*ed00*/  LDL.LU R108, [R1+0x100] ;  /* 0x00010000016c7983 */ /* 0x001f220000300800 */
[----:B------:R-:W-:-:S03]  /*ed10*/  @!P0 IMAD.MOV.U32 R159, RZ, RZ, R18 ;  /* 0x000000ffff9f8224 */ /* 0x000fc600078e0012 */
[----:B------:R0:W-:Y:S04]  /*ed20*/  STS.U8 [R3+UR7+0x4000], R183 ;  /* 0x004000b703007988 */ /* 0x0001e80008000007 */
[----:B------:R1:W-:Y:S01]  /*ed30*/  STS.U8 [R3+UR7+0x4002], R184 ;  /* 0x004002b803007988 */ /* 0x0003e20008000007 */
[----:B0-----:R-:W-:Y:S02]  /*ed40*/  PRMT R183, RZ, 0x7610, R183 ;  /* 0x00007610ffb77816 */ /* 0x001fe400000000b7 */
[----:B-1----:R-:W-:-:S04]  /*ed50*/  PRMT R184, RZ, 0x7610, R184 ;  /* 0x00007610ffb87816 */ /* 0x002fc800000000b8 */
[----:B------:R0:W4:Y:S04]  /*ed60*/  @!P0 LDG.E.U8 R183, desc[UR20][R158.64] ;  /* 0x000000149eb78981 */ /* 0x000128000c1e1100 */
[----:B------:R1:W-:Y:S01]  /*ed70*/  STS.U8 [R3+UR7+0x4004], R187 ;  /* 0x004004bb03007988 */ /* 0x0003e20008000007 */
[----:B0-----:R-:W-:Y:S02]  /*ed80*/  @!P0 IMAD.MOV.U32 R158, RZ, RZ, R100 ;  /* 0x000000ffff9e8224 */ /* 0x001fe400078e0064 */
[----:B------:R-:W-:Y:S01]  /*ed90*/  @!P0 IMAD.MOV.U32 R159, RZ, RZ, R9 ;  /* 0x000000ffff9f8224 */ /* 0x000fe200078e0009 */
        /* <DEDUP_REMOVED lines=8> */
[----:B---3--:R-:W-:Y:S02]  /*ee20*/  @!P0 IMAD.MOV.U32 R158, RZ, RZ, R194 ;  /* 0x000000ffff9e8224 */ /* 0x008fe400078e00c2 */
[----:B------:R-:W-:Y:S01]  /*ee30*/  @!P0 IMAD.MOV.U32 R159, RZ, RZ, R208 ;  /* 0x000000ffff9f8224 */ /* 0x000fe200078e00d0 */
[----:B0-----:R-:W-:-:S04]  /*ee40*/  PRMT R190, RZ, 0x7610, R190 ;  /* 0x00007610ffbe7816 */ /* 0x001fc800000000be */
[----:B------:R2:W3:Y:S04]  /*ee50*/  @!P0 LDG.E.U8 R188, desc[UR20][R158.64] ;  /* 0x000000149ebc8981 */ /* 0x0004e8000c1e1100 */
[----:B------:R0:W-:Y:S01]  /*ee60*/  STS.U8 [R3+UR7+0x400a], R189 ;  /* 0x00400abd03007988 */ /* 0x0001e20008000007 */
[----:B--2---:R-:W-:Y:S02]  /*ee70*/  @!P0 IMAD.MOV.U32 R158, RZ, RZ, R110 ;  /* 0x000000ffff9e8224 */ /* 0x004fe400078e006e */
[----:B------:R-:W-:Y:S01]  /*ee80*/  @!P0 IMAD.MOV.U32 R159, RZ, RZ, R193 ;  /* 0x000000ffff9f8224 */ /* 0x000fe200078e00c1 */
[----:B0-----:R-:W-:-:S04]  /*ee90*/  PRMT R189, RZ, 0x7610, R189 ;  /* 0x00007610ffbd7816 */ /* 0x001fc800000000bd */
[----:B------:R4:W2:Y:S04]  /*eea0*/  @!P0 LDG.E.U8 R190, desc[UR20][R158.64] ;  /* 0x000000149ebe8981 */ /* 0x0008a8000c1e1100 */
[----:B------:R0:W-:Y:S01]  /*eeb0*/  STS.U8 [R3+UR7+0x400c], R186 ;  /* 0x00400cba03007988 */ /* 0x0001e20008000007 */
[----:B----4-:R-:W-:Y:S02]  /*eec0*/  @!P0 IMAD.MOV.U32 R158, RZ, RZ, R11 ;  /* 0x000000ffff9e8224 */ /* 0x010fe400078e000b */
[----:B------:R-:W-:Y:S01]  /*eed0*/  @!P0 IMAD.MOV.U32 R159, RZ, RZ, R22 ;  /* 0x000000ffff9f8224 */ /* 0x000fe200078e0016 */
[----:B0-----:R-:W-:-:S04]  /*eee0*/  PRMT R186, RZ, 0x7610, R186 ;  /* 0x00007610ffba7816 */ /* 0x001fc800000000ba */
[----:B------:R0:W4:Y:S04]  /*eef0*/  @!P0 LDG.E.U8 R189, desc[UR20][R158.64] ;  /* 0x000000149ebd8981 */ /* 0x000128000c1e1100 */
[----:B------:R1:W-:Y:S01]  /*ef00*/  STS.U8 [R3+UR7+0x400e], R185 ;  /* 0x00400eb903007988 */ /* 0x0003e20008000007 */
[----:B0-----:R-:W-:Y:S02]  /*ef10*/  @!P0 IMAD.MOV.U32 R158, RZ, RZ, R6 ;  /* 0x000000ffff9e8224 */ /* 0x001fe400078e0006 */
[----:B------:R-:W-:Y:S01]  /*ef20*/  @!P0 IMAD.MOV.U32 R159, RZ, RZ, R7 ;  /* 0x000000ffff9f8224 */ /* 0x000fe200078e0007 */
[----:B-1----:R-:W-:-:S04]  /*ef30*/  PRMT R185, RZ, 0x7610, R185 ;  /* 0x00007610ffb97816 */ /* 0x002fc800000000b9 */
[----:B------:R0:W4:Y:S04]  /*ef40*/  @!P0 LDG.E.U8 R186, desc[UR20][R158.64] ;  /* 0x000000149eba8981 */ /* 0x000128000c1e1100 */
[----:B------:R1:W-:Y:S04]  /*ef50*/  STS.U8 [R2+UR7+0x4000], R182 ;  /* 0x004000b602007988 */ /* 0x0003e80008000007 */
[----:B------:R0:W-:Y:S01]  /*ef60*/  STS.U8 [R2+UR7+0x4002], R180 ;  /* 0x004002b402007988 */ /* 0x0001e20008000007 */
[----:B-1----:R-:W-:Y:S02]  /*ef70*/  PRMT R182, RZ, 0x7610, R182 ;  /* 0x00007610ffb67816 */ /* 0x002fe400000000b6 */
[----:B0-----:R-:W-:Y:S01]  /*ef80*/  PRMT R180, RZ, 0x7610, R180 ;  /* 0x00007610ffb47816 */ /* 0x001fe200000000b4 */
[----:B------:R0:W-:Y:S04]  /*ef90*/  STS.U8 [R2+UR7+0x4004], R178 ;  /* 0x004004b202007988 */ /* 0x0001e80008000007 */
[----:B------:R-:W-:Y:S01]  /*efa0*/  STL [R1+0x630], R18 ;  /* 0x0006301201007387 */ /* 0x000fe20000100800 */
[----:B0-----:R-:W-:-:S03]  /*efb0*/  PRMT R178, RZ, 0x7610, R178 ;  /* 0x00007610ffb27816 */ /* 0x001fc600000000b2 */
[----:B------:R0:W-:Y:S04]  /*efc0*/  STS.U8 [R2+UR7+0x4006], R177 ;  /* 0x004006b102007988 */ /* 0x0001e80008000007 */
[----:B------:R1:W-:Y:S01]  /*efd0*/  STL [R1+0x63c], R100 ;  /* 0x00063c6401007387 */ /* 0x0003e20000100800 */
[----:B0-----:R-:W-:-:S03]  /*efe0*/  PRMT R177, RZ, 0x7610, R177 ;  /* 0x00007610ffb17816 */ /* 0x001fc600000000b1 */
[----:B-1----:R-:W3:Y:S04]  /*eff0*/  LDL.LU R100, [R1+0x134] ;  /* 0x0001340001647983 */ /* 0x002ee80000300800 */
[----:B------:R0:W-:Y:S04]  /*f000*/  STL [R1+0x638], R9 ;  /* 0x0006380901007387 */ /* 0x0001e80000100800 */
[----:B------:R1:W-:Y:S04]  /*f010*/  STS.U8 [R2+UR7+0x4008], R174 ;  /* 0x004008ae02007988 */ /* 0x0003e80008000007 */
[----:B0-----:R-:W2:Y:S04]  /*f020*/  LDL.LU R9, [R1+0x12c] ;  /* 0x00012c0001097983 */ /* 0x001ea80000300800 */
[----:B------:R-:W4:Y:S01]  /*f030*/  LDL R10, [R1+0x234] ;  /* 0x00023400010a7983 */ /* 0x000f220000100800 */
[----:B-1----:R-:W-:-:S03]  /*f040*/  PRMT R174, RZ, 0x7610, R174 ;  /* 0x00007610ffae7816 */ /* 0x002fc600000000ae */
[----:B------:R-:W3:Y:S04]  /*f050*/  LDL R7, [R1+0x238] ;  /* 0x0002380001077983 */ /* 0x000ee80000100800 */
[----:B------:R-:W2:Y:S04]  /*f060*/  LDL R6, [R1+0x1f8] ;  /* 0x0001f80001067983 */ /* 0x000ea80000100800 */
[----:B------:R-:W-:Y:S01]  /*f070*/  STL [R1+0x640], R3 ;  /* 0x0006400301007387 */ /* 0x000fe20000100800 */
[----:B------:R-:W-:-:S03]  /*f080*/  @!P0 IMAD.MOV.U32 R159, RZ, RZ, R223 ;  /* 0x000000ffff9f8224 */ /* 0x000fc600078e00df */
[----:B------:R0:W-:Y:S04]  /*f090*/  STS.U8 [R2+UR7+0x400a], R172 ;  /* 0x00400aac02007988 */ /* 0x0001e80008000007 */
[----:B------:R1:W-:Y:S01]  /*f0a0*/  STS.U8 [R2+UR7+0x400c], R171 ;  /* 0x00400cab02007988 */ /* 0x0003e20008000007 */
[----:B0-----:R-:W-:Y:S02]  /*f0b0*/  PRMT R172, RZ, 0x7610, R172 ;  /* 0x00007610ffac7816 */ /* 0x001fe400000000ac */
[----:B-1----:R-:W-:Y:S01]  /*f0c0*/  PRMT R171, RZ, 0x7610, R171 ;  /* 0x00007610ffab7816 */ /* 0x002fe200000000ab */
[----:B------:R-:W-:Y:S01]  /*f0d0*/  STS.U8 [R2+UR7+0x400e], R168 ;  /* 0x00400ea802007988 */ /* 0x000fe20008000007 */
[----:B------:R-:W-:-:S05]  /*f0e0*/  @!P0 IMAD.MOV.U32 R158, RZ, RZ, R108 ;  /* 0x000000ffff9e8224 */ /* 0x000fca00078e006c */
[----:B------:R0:W2:Y:S02]  /*f0f0*/  @!P0 LDG.E.U8 R185, desc[UR20][R158.64] ;  /* 0x000000149eb98981 */ /* 0x0000a4000c1e1100 */
[----:B0-----:R-:W-:Y:S02]  /*f100*/  @!P0 IMAD.MOV.U32 R158, RZ, RZ, R238 ;  /* 0x000000ffff9e8224 */ /* 0x001fe400078e00ee */
[----:B------:R-:W-:-:S05]  /*f110*/  @!P0 IMAD.MOV.U32 R159, RZ, RZ, R5 ;  /* 0x000000ffff9f8224 */ /* 0x000fca00078e0005 */
[----:B------:R0:W2:Y:S02]  /*f120*/  @!P0 LDG.E.U8 R182, desc[UR20][R158.64] ;  /* 0x000000149eb68981 */ /* 0x0000a4000c1e1100 */
[----:B0-----:R-:W-:Y:S02]  /*f130*/  @!P0 IMAD.MOV.U32 R158, RZ, RZ, R20 ;  /* 0x000000ffff9e8224 */ /* 0x001fe400078e0014 */
[----:B------:R-:W-:-:S05]  /*f140*/  @!P0 IMAD.MOV.U32 R159, RZ, RZ, R241 ;  /* 0x000000ffff9f8224 */ /* 0x000fca00078e00f1 */
[----:B------:R0:W2:Y:S02]  /*f150*/  @!P0 LDG.E.U8 R180, desc[UR20][R158.64] ;  /* 0x000000149eb48981 */ /* 0x0000a4000c1e1100 */
[----:B0-----:R-:W-:Y:S02]  /*f160*/  @!P0 IMAD.MOV.U32 R158, RZ, RZ, R195 ;  /* 0x000000ffff9e8224 */ /* 0x001fe400078e00c3 */
[----:B------:R-:W-:-:S05]  /*f170*/  @!P0 IMAD.MOV.U32 R159, RZ, RZ, R211 ;  /* 0x000000ffff9f8224 */ /* 0x000fca00078e00d3 */
[----:B------:R0:W2:Y:S04]  /*f180*/  @!P0 LDG.E.U8 R178, desc[UR20][R158.64] ;  /* 0x000000149eb28981 */ /* 0x0000a8000c1e1100 */
[----:B------:R1:W-:Y:S01]  /*f190*/  STL [R1+0x648], R108 ;  /* 0x0006486c01007387 */ /* 0x0003e20000100800 */
[----:B0-----:R-:W-:Y:S02]  /*f1a0*/  @!P0 IMAD.MOV.U32 R158, RZ, RZ, R243 ;  /* 0x000000ffff9e8224 */ /* 0x001fe400078e00f3 */
[----:B------:R-:W-:Y:S01]  /*f1b0*/  @!P0 IMAD.MOV.U32 R159, RZ, RZ, R252 ;  /* 0x000000ffff9f8224 */ /* 0x000fe200078e00fc */
[----:B-1----:R-:W2:Y:S04]  /*f1c0*/  LDL.LU R108, [R1+0x130] ;  /* 0x00013000016c7983 */ /* 0x002ea80000300800 */
[----:B------:R0:W2:Y:S04]  /*f1d0*/  @!P0 LDG.E.U8 R177, desc[UR20][R158.64] ;  /* 0x000000149eb18981 */ /* 0x0000a8000c1e1100 */
[----:B------:R-:W-:Y:S04]  /*f1e0*/  STL [R1+0x644], R223 ;  /* 0x000644df01007387 */ /* 0x000fe80000100800 */
[----:B------:R1:W-:Y:S01]  /*f1f0*/  STL [R1+0x650], R238 ;  /* 0x000650ee01007387 */ /* 0x0003e20000100800 */
[----:B0-----:R-:W-:-:S02]  /*f200*/  @!P0 IMAD.MOV.U32 R158, RZ, RZ, R237 ;  /* 0x000000ffff9e8224 */ /* 0x001fc400078e00ed */
[----:B------:R-:W-:-:S05]  /*f210*/  @!P0 IMAD.MOV.U32 R159, RZ, RZ, R236 ;  /* 0x000000ffff9f8224 */ /* 0x000fca00078e00ec */
[----:B------:R0:W2:Y:S04]  /*f220*/  @!P0 LDG.E.U8 R174, desc[UR20][R158.64] ;  /* 0x000000149eae8981 */ /* 0x0000a8000c1e1100 */
[----:B-1----:R-:W2:Y:S04]  /*f230*/  LDL.LU R238, [R1+0x138] ;  /* 0x0001380001ee7983 */ /* 0x002ea80000300800 */
[----:B------:R-:W-:Y:S01]  /*f240*/  STL [R1+0x64c], R5 ;  /* 0x00064c0501007387 */ /* 0x000fe20000100800 */
[----:B0-----:R-:W-:-:S03]  /*f250*/  @!P0 IMAD.MOV.U32 R158, RZ, RZ, R221 ;  /* 0x000000ffff9e8224 */ /* 0x001fc600078e00dd */
[----:B------:R0:W-:Y:S01]  /*f260*/  STL [R1+0x658], R20 ;  /* 0x0006581401007387 */ /* 0x0001e20000100800 */
[----:B------:R-:W-:-:S05]  /*f270*/  @!P0 IMAD.MOV.U32 R159, RZ, RZ, R220 ;  /* 0x000000ffff9f8224 */ /* 0x000fca00078e00dc */
[----:B------:R1:W2:Y:S04]  /*f280*/  @!P0 LDG.E.U8 R172, desc[UR20][R158.64] ;  /* 0x000000149eac8981 */ /* 0x0002a8000c1e1100 */
[----:B0-----:R-:W2:Y:S04]  /*f290*/  LDL.LU R20, [R1+0x16c] ;  /* 0x00016c0001147983 */ /* 0x001ea80000300800 */
[----:B------:R-:W-:Y:S04]  /*f2a0*/  STL [R1+0x654], R241 ;  /* 0x000654f101007387 */ /* 0x000fe80000100800 */
[----:B------:R-:W-:Y:S01]  /*f2b0*/  STL [R1+0x660], R195 ;  /* 0x000660c301007387 */ /* 0x000fe20000100800 */
[----:B-1----:R-:W-:-:S03]  /*f2c0*/  @!P0 IMAD.MOV.U32 R158, RZ, RZ, R205 ;  /* 0x000000ffff9e8224 */ /* 0x002fc600078e00cd */
[----:B------:R0:W-:Y:S01]  /*f2d0*/  STL [R1+0x65c], R211 ;  /* 0x00065cd301007387 */ /* 0x0001e20000100800 */
[----:B------:R-:W-:Y:S01]  /*f2e0*/  @!P0 IMAD.MOV.U32 R159, RZ, RZ, R204 ;  /* 0x000000ffff9f8224 */ /* 0x000fe200078e00cc */
[----:B------:R-:W-:-:S04]  /*f2f0*/  PRMT R168, RZ, 0x7610, R168 ;  /* 0x00007610ffa87816 */ /* 0x000fc800000000a8 */
[----:B------:R1:W2:Y:S04]  /*f300*/  @!P0 LDG.E.U8 R171, desc[UR20][R158.64] ;  /* 0x000000149eab8981 */ /* 0x0002a8000c1e1100 */
[----:B0-----:R-:W2:Y:S04]  /*f310*/  LDL.LU R211, [R1+0x174] ;  /* 0x0001740001d37983 */ /* 0x001ea80000300800 */
[----:B------:R0:W-:Y:S01]  /*f320*/  STL [R1+0x668], R243 ;  /* 0x000668f301007387 */ /* 0x0001e20000100800 */
[----:B-1----:R-:W-:Y:S02]  /*f330*/  @!P0 IMAD.MOV.U32 R158, RZ, RZ, R115 ;  /* 0x000000ffff9e8224 */ /* 0x002fe400078e0073 */
[----:B------:R-:W-:Y:S01]  /*f340*/  @!P0 IMAD.MOV.U32 R159, RZ, RZ, R95 ;  /* 0x000000ffff9f8224 */ /* 0x000fe200078e005f */
[----:B------:R1:W-:Y:S04]  /*f350*/  STS.U8 [R0+UR7+0x4000], R167 ;  /* 0x004000a700007988 */ /* 0x0003e80008000007 */
[----:B------:R1:W2:Y:S04]  /*f360*/  @!P0 LDG.E.U8 R168, desc[UR20][R158.64] ;  /* 0x000000149ea88981 */ /* 0x0002a8000c1e1100 */
[----:B0-----:R-:W2:Y:S04]  /*f370*/  LDL.LU R243, [R1+0x170] ;  /* 0x0001700001f37983 */ /* 0x001ea80000300800 */
[----:B------:R-:W-:Y:S04]  /*f380*/  STL [R1+0x664], R252 ;  /* 0x000664fc01007387 */ /* 0x000fe80000100800 */
[----:B------:R0:W-:Y:S01]  /*f390*/  STL [R1+0x670], R237 ;  /* 0x000670ed01007387 */ /* 0x0001e20000100800 */
[----:B-1----:R-:W-:-:S03]  /*f3a0*/  PRMT R167, RZ, 0x7610, R167 ;  /* 0x00007610ffa77816 */ /* 0x002fc600000000a7 */
[----:B0-----:R-:W2:Y:S04]  /*f3b0*/  LDL.LU R237, [R1+0x178] ;  /* 0x0001780001ed7983 */ /* 0x001ea80000300800 */
[----:B------:R-:W-:Y:S04]  /*f3c0*/  STL [R1+0x66c], R236 ;  /* 0x00066cec01007387 */ /* 0x000fe80000100800 */
[----:B------:R0:W-:Y:S01]  /*f3d0*/  STL [R1+0x678], R221 ;  /* 0x000678dd01007387 */ /* 0x0001e20000100800 */
[----:B------:R-:W-:Y:S02]  /*f3e0*/  @!P0 IMAD.MOV.U32 R158, RZ, RZ, R107 ;  /* 0x000000ffff9e8224 */ /* 0x000fe400078e006b */
[----:B------:R-:W-:-:S05]  /*f3f0*/  @!P0 IMAD.MOV.U32 R159, RZ, RZ, R16 ;  /* 0x000000ffff9f8224 */ /* 0x000fca00078e0010 */
[----:B------:R1:W2:Y:S04]  /*f400*/  @!P0 LDG.E.U8 R167, desc[UR20][R158.64] ;  /* 0x000000149ea78981 */ /* 0x0002a8000c1e1100 */
[----:B0-----:R-:W2:Y:S04]  /*f410*/  LDL.LU R221, [R1+0x1ac] ;  /* 0x0001ac0001dd7983 */ /* 0x001ea80000300800 */
[----:B------:R-:W-:Y:S04]  /*f420*/  STL [R1+0x674], R220 ;  /* 0x000674dc01007387 */ /* 0x000fe80000100800 */
[----:B------:R-:W-:Y:S04]  /*f430*/  STL [R1+0x680], R205 ;  /* 0x000680cd01007387 */ /* 0x000fe80000100800 */
[----:B------:R0:W-:Y:S01]  /*f440*/  STL [R1+0x67c], R204 ;  /* 0x00067ccc01007387 */ /* 0x0001e20000100800 */
[----:B-1----:R-:W-:-:S03]  /*f450*/  @!P0 IMAD.MOV.U32 R158, RZ, RZ, R98 ;  /* 0x000000ffff9e8224 */ /* 0x002fc600078e0062 */
[----:B0-----:R-:W2:Y:S04]  /*f460*/  LDL.LU R204, [R1+0x1b4] ;  /* 0x0001b40001cc7983 */ /* 0x001ea80000300800 */
[----:B------:R-:W-:Y:S04]  /*f470*/  STL [R1+0x684], R2 ;  /* 0x0006840201007387 */ /* 0x000fe80000100800 */
[----:B------:R-:W-:Y:S04]  /*f480*/  STL [R1+0x68c], R115 ;  /* 0x00068c7301007387 */ /* 0x000fe80000100800 */
[----:B------:R0:W-:Y:S04]  /*f490*/  STL [R1+0x688], R95 ;  /* 0x0006885f01007387 */ /* 0x0001e80000100800 */
[----:B0-----:R-:W2:Y:S04]  /*f4a0*/  LDL.LU R95, [R1+0x1b0] ;  /* 0x0001b000015f7983 */ /* 0x001ea80000300800 */
[----:B------:R-:W-:Y:S04]  /*f4b0*/  STL [R1+0x694], R107 ;  /* 0x0006946b01007387 */ /* 0x000fe80000100800 */
[----:B------:R0:W-:Y:S04]  /*f4c0*/  STL [R1+0x690], R16 ;  /* 0x0006901001007387 */ /* 0x0001e80000100800 */
[----:B0-----:R-:W2:Y:S04]  /*f4d0*/  LDL.LU R16, [R1+0x1b8] ;  /* 0x0001b80001107983 */ /* 0x001ea80000300800 */
[----:B------:R0:W-:Y:S04]  /*f4e0*/  STL [R1+0x69c], R98 ;  /* 0x00069c6201007387 */ /* 0x0001e80000100800 */
[----:B0-----:R-:W2:Y:S01]  /*f4f0*/  LDL.LU R98, [R1+0x1f4] ;  /* 0x0001f40001627983 */ /* 0x001ea20000300800 */
[----:B------:R-:W-:-:S03]  /*f500*/  @!P0 IMAD.MOV.U32 R159, RZ, RZ, R117 ;  /* 0x000000ffff9f8224 */ /* 0x000fc600078e0075 */
[----:B------:R0:W-:Y:S04]  /*f510*/  STL [R1+0x698], R117 ;  /* 0x0006987501007387 */ /* 0x0001e80000100800 */
[----:B0-----:R-:W2:Y:S04]  /*f520*/  LDL.LU R117, [R1+0x1ec] ;  /* 0x0001ec0001757983 */ /* 0x001ea80000300800 */
[----:B------:R-:W2:Y:S04]  /*f530*/  LDL R2, [R1+0x230] ;  /* 0x0002300001027983 */ /* 0x000ea80000100800 */
[----:B------:R0:W-:Y:S04]  /*f540*/  STS.U8 [R0+UR7+0x4002], R164 ;  /* 0x004002a400007988 */ /* 0x0001e80008000007 */
[----:B------:R1:W-:Y:S01]  /*f550*/  STS.U8 [R0+UR7+0x4004], R162 ;  /* 0x004004a200007988 */ /* 0x0003e20008000007 */
[----:B------:R-:W2:Y:S01]  /*f560*/  S2R R194, SR_TID.X ;  /* 0x0000000000c27919 */ /* 0x000ea20000002100 */
[----:B0-----:R-:W-:-:S02]  /*f570*/  PRMT R164, RZ, 0x7610, R164 ;  /* 0x00007610ffa47816 */ /* 0x001fc400000000a4 */
[----:B------:R0:W-:Y:S01]  /*f580*/  STS.U8 [R0+UR7+0x4006], R161 ;  /* 0x004006a100007988 */ /* 0x0001e20008000007 */
[----:B-1----:R-:W-:-:S03]  /*f590*/  PRMT R162, RZ, 0x7610, R162 ;  /* 0x00007610ffa27816 */ /* 0x002fc600000000a2 */
[----:B------:R3:W2:Y:S04]  /*f5a0*/  @!P0 LDG.E.U8 R164, desc[UR20][R158.64] ;  /* 0x000000149ea48981 */ /* 0x0006a8000c1e1100 */
[----:B------:R-:W2:Y:S01]  /*f5b0*/  LDL R3, [R1+0x22c] ;  /* 0x00022c0001037983 */ /* 0x000ea20000100800 */
[----:B---3--:R-:W-:Y:S02]  /*f5c0*/  @!P0 IMAD.MOV.U32 R158, RZ, RZ, R7 ;  /* 0x000000ffff9e8224 */ /* 0x008fe400078e0007 */
[----:B----4-:R-:W-:Y:S01]  /*f5d0*/  @!P0 IMAD.MOV.U32 R159, RZ, RZ, R10 ;  /* 0x000000ffff9f8224 */ /* 0x010fe200078e000a */
[----:B0-----:R-:W-:-:S04]  /*f5e0*/  PRMT R161, RZ, 0x7610, R161 ;  /* 0x00007610ffa17816 */ /* 0x001fc800000000a1 */
[----:B------:R2:W3:Y:S02]  /*f5f0*/  @!P0 LDG.E.U8 R162, desc[UR20][R158.64] ;  /* 0x000000149ea28981 */ /* 0x0004e4000c1e1100 */
[----:B--2---:R-:W-:Y:S02]  /*f600*/  @!P0 IMAD.MOV.U32 R158, RZ, RZ, R6 ;  /* 0x000000ffff9e8224 */ /* 0x004fe400078e0006 */
[----:B------:R0:W-:Y:S01]  /*f610*/  STS.U8 [R0+UR7+0x4008], R157 ;  /* 0x0040089d00007988 */ /* 0x0001e20008000007 */
[----:B------:R-:W-:-:S03]  /*f620*/  LOP3.LUT R194, R194, 0x7f, RZ, 0xc0, !PT ;  /* 0x0000007fc2c27812 */ /* 0x000fc600078ec0ff */
[----:B------:R1:W-:Y:S01]  /*f630*/  STS.U8 [R0+UR7+0x400a], R154 ;  /* 0x00400a9a00007988 */ /* 0x0003e20008000007 */
[----:B0-----:R-:W-:-:S03]  /*f640*/  PRMT R157, RZ, 0x7610, R157 ;  /* 0x00007610ff9d7816 */ /* 0x001fc6000000009d */
[----:B------:R-:W-:Y:S01]  /*f650*/  STS.U8 [R0+UR7+0x400c], R153 ;  /* 0x00400c9900007988 */ /* 0x000fe20008000007 */
[----:B-1----:R-:W-:-:S03]  /*f660*/  PRMT R154, RZ, 0x7610, R154 ;  /* 0x00007610ff9a7816 */ /* 0x002fc6000000009a */
[----:B------:R-:W-:Y:S04]  /*f670*/  STS.U8 [R0+UR7+0x400e], R150 ;  /* 0x00400e9600007988 */ /* 0x000fe80008000007 */
[----:B------:R-:W-:Y:S04]  /*f680*/  STS.U8 [R194+UR7], R148 ;  /* 0x00000094c2007988 */ /* 0x000fe80008000007 */
[----:B------:R-:W-:Y:S04]  /*f690*/  STS.U8 [R194+UR7+0x400], R147 ;  /* 0x00040093c2007988 */ /* 0x000fe80008000007 */
        /* <DEDUP_REMOVED lines=8> */
[----:B------:R-:W-:Y:S01]  /*f720*/  STS.U8 [R194+UR7+0x2800], R138 ;  /* 0x0028008ac2007988 */ /* 0x000fe20008000007 */
[----:B------:R-:W-:-:S03]  /*f730*/  @!P0 IMAD.MOV.U32 R159, RZ, RZ, R98 ;  /* 0x000000ffff9f8224 */ /* 0x000fc600078e0062 */
[----:B------:R-:W-:Y:S04]  /*f740*/  STL [R1+0x6a4], R98 ;  /* 0x0006a46201007387 */ /* 0x000fe80000100800 */
[----:B------:R0:W2:Y:S04]  /*f750*/  @!P0 LDG.E.U8 R161, desc[UR20][R158.64] ;  /* 0x000000149ea18981 */ /* 0x0000a8000c1e1100 */
[----:B------:R1:W-:Y:S01]  /*f760*/  STL [R1+0x6a8], R16 ;  /* 0x0006a81001007387 */ /* 0x0003e20000100800 */
[----:B0-----:R-:W-:-:S03]  /*f770*/  @!P0 IMAD.MOV.U32 R158, RZ, RZ, R16 ;  /* 0x000000ffff9e8224 */ /* 0x001fc600078e0010 */
[----:B-1----:R-:W4:Y:S01]  /*f780*/  LDL.LU R16, [R1+0x1f0] ;  /* 0x0001f00001107983 */ /* 0x002f220000300800 */
[----:B------:R-:W-:-:S05]  /*f790*/  @!P0 IMAD.MOV.U32 R159, RZ, RZ, R204 ;  /* 0x000000ffff9f8224 */ /* 0x000fca00078e00cc */
[----:B------:R0:W2:Y:S04]  /*f7a0*/  @!P0 LDG.E.U8 R157, desc[UR20][R158.64] ;  /* 0x000000149e9d8981 */ /* 0x0000a8000c1e1100 */
[----:B------:R-:W-:Y:S01]  /*f7b0*/  STL [R1+0x6a0], R204 ;  /* 0x0006a0cc01007387 */ /* 0x000fe20000100800 */
[----:B0-----:R-:W-:Y:S02]  /*f7c0*/  @!P0 IMAD.MOV.U32 R158, RZ, RZ, R237 ;  /* 0x000000ffff9e8224 */ /* 0x001fe400078e00ed */
[----:B------:R-:W-:Y:S01]  /*f7d0*/  @!P0 IMAD.MOV.U32 R159, RZ, RZ, R211 ;  /* 0x000000ffff9f8224 */ /* 0x000fe200078e00d3 */
[----:B------:R-:W-:Y:S04]  /*f7e0*/  STL [R1+0x6b0], R237 ;  /* 0x0006b0ed01007387 */ /* 0x000fe80000100800 */
[----:B------:R-:W-:Y:S04]  /*f7f0*/  STL [R1+0x6ac], R211 ;  /* 0x0006acd301007387 */ /* 0x000fe80000100800 */
[----:B------:R0:W2:Y:S04]  /*f800*/  @!P0 LDG.E.U8 R154, desc[UR20][R158.64] ;  /* 0x000000149e9a8981 */ /* 0x0000a8000c1e1100 */
[----:B------:R1:W-:Y:S04]  /*f810*/  STL [R1+0x6b8], R238 ;  /* 0x0006b8ee01007387 */ /* 0x0003e80000100800 */
[----:B------:R3:W-:Y:S01]  /*f820*/  STL [R1+0x6b4], R100 ;  /* 0x0006b46401007387 */ /* 0x0007e20000100800 */
[----:B0-----:R-:W-:-:S03]  /*f830*/  @!P0 IMAD.MOV.U32 R158, RZ, RZ, R238 ;  /* 0x000000ffff9e8224 */ /* 0x001fc600078e00ee */
[----:B-1----:R-:W2:Y:S01]  /*f840*/  LDL.LU R238, [R1+0x228] ;  /* 0x0002280001ee7983 */ /* 0x002ea20000300800 */
[----:B------:R-:W-:-:S03]  /*f850*/  @!P0 IMAD.MOV.U32 R138, RZ, RZ, R2 ;  /* 0x000000ffff8a8224 */ /* 0x000fc600078e0002 */
[----:B------:R-:W2:Y:S04]  /*f860*/  LDL.LU R237, [R1+0x224] ;  /* 0x0002240001ed7983 */ /* 0x000ea80000300800 */
        /* <DEDUP_REMOVED lines=14> */
[----:B------:R-:W2:Y:S01]  /*f950*/  LDL.LU R110, [R1+0x30] ;  /* 0x00003000016e7983 */ /* 0x000ea20000300800 */
[----:B------:R-:W-:Y:S01]  /*f960*/  PRMT R153, RZ, 0x7610, R153 ;  /* 0x00007610ff997816 */ /* 0x000fe20000000099 */
[----:B------:R-:W-:Y:S01]  /*f970*/  @!P0 IMAD.MOV.U32 R159, RZ, RZ, R100 ;  /* 0x000000ffff9f8224 */ /* 0x000fe200078e0064 */
[----:B------:R-:W-:-:S02]  /*f980*/  PRMT R150, RZ, 0x7610, R150 ;  /* 0x00007610ff967816 */ /* 0x000fc40000000096 */
[----:B------:R-:W-:Y:S02]  /*f990*/  PRMT R148, RZ, 0x7610, R148 ;  /* 0x00007610ff947816 */ /* 0x000fe40000000094 */
[----:B------:R-:W-:Y:S01]  /*f9a0*/  PRMT R191, RZ, 0x7610, R191 ;  /* 0x00007610ffbf7816 */ /* 0x000fe200000000bf */
[----:B------:R0:W2:Y:S01]  /*f9b0*/  @!P0 LDG.E.U8 R153, desc[UR20][R158.64] ;  /* 0x000000149e998981 */ /* 0x0000a2000c1e1100 */
[----:B------:R-:W-:Y:S02]  /*f9c0*/  @!P0 IMAD.MOV.U32 R146, RZ, RZ, R102 ;  /* 0x000000ffff928224 */ /* 0x000fe400078e0066 */
[----:B------:R-:W-:Y:S01]  /*f9d0*/  @!P0 IMAD.MOV.U32 R147, RZ, RZ, R227 ;  /* 0x000000ffff938224 */ /* 0x000fe200078e00e3 */
[----:B------:R-:W2:Y:S01]  /*f9e0*/  LDL.LU R22, [R1+0x28] ;  /* 0x0000280001167983 */ /* 0x000ea20000300800 */
[----:B------:R-:W-:Y:S02]  /*f9f0*/  @!P0 IMAD.MOV.U32 R144, RZ, RZ, R235 ;  /* 0x000000ffff908224 */ /* 0x000fe400078e00eb */
[----:B------:R-:W-:Y:S01]  /*fa00*/  @!P0 IMAD.MOV.U32 R145, RZ, RZ, R234 ;  /* 0x000000ffff918224 */ /* 0x000fe200078e00ea */
[----:B------:R-:W2:Y:S01]  /*fa10*/  LDL.LU R242, [R1+0x24] ;  /* 0x0000240001f27983 */ /* 0x000ea20000300800 */
[----:B0-----:R-:W-:-:S02]  /*fa20*/  @!P0 IMAD.MOV.U32 R158, RZ, RZ, R116 ;  /* 0x000000ffff9e8224 */ /* 0x001fc400078e0074 */
[----:B------:R-:W-:Y:S02]  /*fa30*/  @!P0 IMAD.MOV.U32 R159, RZ, RZ, R222 ;  /* 0x000000ffff9f8224 */ /* 0x000fe400078e00de */
[----:B------:R-:W-:Y:S02]  /*fa40*/  @!P0 IMAD.MOV.U32 R142, RZ, RZ, R203 ;  /* 0x000000ffff8e8224 */ /* 0x000fe400078e00cb */
[----:B------:R-:W-:Y:S01]  /*fa50*/  @!P0 IMAD.MOV.U32 R143, RZ, RZ, R202 ;  /* 0x000000ffff8f8224 */ /* 0x000fe200078e00ca */
[----:B------:R0:W2:Y:S01]  /*fa60*/  @!P0 LDG.E.U8 R150, desc[UR20][R158.64] ;  /* 0x000000149e968981 */ /* 0x0000a2000c1e1100 */
[----:B------:R-:W-:Y:S02]  /*fa70*/  @!P0 IMAD.MOV.U32 R140, RZ, RZ, R106 ;  /* 0x000000ffff8c8224 */ /* 0x000fe400078e006a */
[----:B------:R-:W-:Y:S02]  /*fa80*/  @!P0 IMAD.MOV.U32 R141, RZ, RZ, R15 ;  /* 0x000000ffff8d8224 */ /* 0x000fe400078e000f */
[----:B------:R-:W-:Y:S01]  /*fa90*/  @!P0 IMAD.MOV.U32 R139, RZ, RZ, R3 ;  /* 0x000000ffff8b8224 */ /* 0x000fe200078e0003 */
[----:B------:R1:W-:Y:S01]  /*faa0*/  STS.U8 [R194+UR7+0x2c00], R137 ;  /* 0x002c0089c2007988 */ /* 0x0003e20008000007 */
[----:B0-----:R-:W-:-:S03]  /*fab0*/  @!P0 IMAD.MOV.U32 R158, RZ, RZ, R192 ;  /* 0x000000ffff9e8224 */ /* 0x001fc600078e00c0 */
[----:B---3--:R-:W3:Y:S01]  /*fac0*/  LDL.LU R100, [R1+0x220] ;  /* 0x0002200001647983 */ /* 0x008ee20000300800 */
[----:B------:R-:W-:-:S03]  /*fad0*/  @!P0 IMAD.MOV.U32 R159, RZ, RZ, R101 ;  /* 0x000000ffff9f8224 */ /* 0x000fc600078e0065 */
[----:B------:R0:W-:Y:S04]  /*fae0*/  STS.U8 [R194+UR7+0x3000], R136 ;  /* 0x00300088c2007988 */ /* 0x0001e80008000007 */
[----:B------:R0:W3:Y:S01]  /*faf0*/  @!P0 LDG.E.U8 R148, desc[UR20][R158.64] ;  /* 0x000000149e948981 */ /* 0x0000e2000c1e1100 */
[----:B-1----:R-:W-:Y:S01]  /*fb00*/  @!P0 IMAD.MOV.U32 R137, RZ, RZ, R221 ;  /* 0x000000ffff898224 */ /* 0x002fe200078e00dd */
[----:B------:R-:W-:Y:S02]  /*fb10*/  LOP3.LUT R3, R194, 0x10, RZ, 0x3c, !PT ;  /* 0x00000010c2037812 */ /* 0x000fe400078e3cff */
[----:B------:R-:W3:Y:S01]  /*fb20*/  LDL.LU R211, [R1+0x21c] ;  /* 0x00021c0001d37983 */ /* 0x000ee20000300800 */
[----:B0-----:R-:W-:-:S03]  /*fb30*/  @!P0 IMAD.MOV.U32 R136, RZ, RZ, R95 ;  /* 0x000000ffff888224 */ /* 0x001fc600078e005f */
[----:B------:R0:W-:Y:S01]  /*fb40*/  STS.U8 [R194+UR7+0x3400], R135 ;  /* 0x00340087c2007988 */ /* 0x0001e20008000007 */
[----:B------:R-:W-:Y:S02]  /*fb50*/  @!P0 IMAD.MOV.U32 R158, RZ, RZ, R99 ;  /* 0x000000ffff9e8224 */ /* 0x000fe400078e0063 */
[----:B------:R-:W-:Y:S01]  /*fb60*/  @!P0 IMAD.MOV.U32 R159, RZ, RZ, R240 ;  /* 0x000000ffff9f8224 */ /* 0x000fe200078e00f0 */
[----:B------:R-:W3:Y:S04]  /*fb70*/  LDL.LU R204, [R1+0x1e0] ;  /* 0x0001e00001cc7983 */ /* 0x000ee80000300800 */
[----:B------:R1:W3:Y:S01]  /*fb80*/  @!P0 LDG.E.U8 R191, desc[UR20][R158.64] ;  /* 0x000000149ebf8981 */ /* 0x0002e2000c1e1100 */
[----:B0-----:R-:W-:-:S03]  /*fb90*/  @!P0 IMAD.MOV.U32 R135, RZ, RZ, R9 ;  /* 0x000000ffff878224 */ /* 0x001fc600078e0009 */
[----:B------:R0:W-:Y:S04]  /*fba0*/  STS.U8 [R194+UR7+0x3800], R134 ;  /* 0x00380086c2007988 */ /* 0x0001e80008000007 */
[----:B------:R-:W3:Y:S01]  /*fbb0*/  LDL.LU R115, [R1+0x1dc] ;  /* 0x0001dc0001737983 */ /* 0x000ee20000300800 */
[----:B-1----:R-:W-:Y:S02]  /*fbc0*/  PRMT R158, RZ, 0x7610, R158 ;  /* 0x00007610ff9e7816 */ /* 0x002fe4000000009e */
[----:B------:R-:W-:Y:S01]  /*fbd0*/  PRMT R159, RZ, 0x7610, R159 ;  /* 0x00007610ff9f7816 */ /* 0x000fe2000000009f */
[----:B0-----:R-:W-:Y:S01]  /*fbe0*/  @!P0 IMAD.MOV.U32 R134, RZ, RZ, R108 ;  /* 0x000000ffff868224 */ /* 0x001fe200078e006c */
[----:B------:R0:W-:Y:S04]  /*fbf0*/  STS.U8 [R194+UR7+0x3c00], R133 ;  /* 0x003c0085c2007988 */ /* 0x0001e80008000007 */
[----:B------:R1:W3:Y:S04]  /*fc00*/  @!P0 LDG.E.U8 R158, desc[UR20][R146.64] ;  /* 0x00000014929e8981 */ /* 0x0002e8000c1e1100 */
[----:B------:R-:W3:Y:S01]  /*fc10*/  LDL.LU R205, [R1+0x1a0] ;  /* 0x0001a00001cd7983 */ /* 0x000ee20000300800 */
[----:B0-----:R-:W-:-:S03]  /*fc20*/  @!P0 IMAD.MOV.U32 R133, RZ, RZ, R109 ;  /* 0x000000ffff858224 */ /* 0x001fc600078e006d */
[----:B------:R0:W-:Y:S01]  /*fc30*/  STS.U8 [R3+UR7+0x80], R132 ;  /* 0x0000808403007988 */ /* 0x0001e20008000007 */
[----:B-1----:R-:W-:Y:S02]  /*fc40*/  @!P0 IMAD.MOV.U32 R146, RZ, RZ, R251 ;  /* 0x000000ffff928224 */ /* 0x002fe400078e00fb */
        /* <DEDUP_REMOVED lines=8> */
[----:B------:R2:W-:Y:S04]  /*fcd0*/  STS.U8 [R3+UR7+0x880], R130 ;  /* 0x0008808203007988 */ /* 0x0005e80008000007 */
[----:B------:R1:W3:Y:S01]  /*fce0*/  @!P0 LDG.E.U8 R146, desc[UR20][R144.64] ;  /* 0x0000001490928981 */ /* 0x0002e2000c1e1100 */
[----:B0-----:R-:W-:-:S03]  /*fcf0*/  @!P0 IMAD.MOV.U32 R131, RZ, RZ, R226 ;  /* 0x000000ffff838224 */ /* 0x001fc600078e00e2 */
[----:B------:R-:W3:Y:S01]  /*fd00*/  LDL.LU R5, [R1+0x15c] ;  /* 0x00015c0001057983 */ /* 0x000ee20000300800 */
[----:B-1----:R-:W-:Y:S02]  /*fd10*/  @!P0 IMAD.MOV.U32 R144, RZ, RZ, R219 ;  /* 0x000000ffff908224 */ /* 0x002fe400078e00db */
[----:B------:R-:W-:-:S05]  /*fd20*/  @!P0 IMAD.MOV.U32 R145, RZ, RZ, R218 ;  /* 0x000000ffff918224 */ /* 0x000fca00078e00da */
[----:B------:R0:W3:Y:S02]  /*fd30*/  @!P0 LDG.E.U8 R147, desc[UR20][R144.64] ;  /* 0x0000001490938981 */ /* 0x0000e4000c1e1100 */
[----:B0-----:R-:W-:Y:S02]  /*fd40*/  PRMT R144, RZ, 0x7610, R144 ;  /* 0x00007610ff907816 */ /* 0x001fe40000000090 */
[----:B------:R-:W-:-:S04]  /*fd50*/  PRMT R145, RZ, 0x7610, R145 ;  /* 0x00007610ff917816 */ /* 0x000fc80000000091 */
[----:B------:R0:W3:Y:S02]  /*fd60*/  @!P0 LDG.E.U8 R144, desc[UR20][R142.64] ;  /* 0x000000148e908981 */ /* 0x0000e4000c1e1100 */
[----:B0-----:R-:W-:Y:S02]  /*fd70*/  @!P0 IMAD.MOV.U32 R142, RZ, RZ, R114 ;  /* 0x000000ffff8e8224 */ /* 0x001fe400078e0072 */
        /* <DEDUP_REMOVED lines=11> */
[----:B----4-:R-:W-:Y:S02]  /*fe30*/  @!P0 IMAD.MOV.U32 R138, RZ, RZ, R16 ;  /* 0x000000ffff8a8224 */ /* 0x010fe400078e0010 */
[----:B------:R-:W-:-:S05]  /*fe40*/  @!P0 IMAD.MOV.U32 R139, RZ, RZ, R117 ;  /* 0x000000ffff8b8224 */ /* 0x000fca00078e0075 */
[----:B------:R0:W4:Y:S02]  /*fe50*/  @!P0 LDG.E.U8 R141, desc[UR20][R138.64] ;  /* 0x000000148a8d8981 */ /* 0x000124000c1e1100 */
[----:B0-----:R-:W-:Y:S02]  /*fe60*/  PRMT R138, RZ, 0x7610, R138 ;  /* 0x00007610ff8a7816 */ /* 0x001fe4000000008a */
[----:B------:R-:W-:-:S04]  /*fe70*/  PRMT R139, RZ, 0x7610, R139 ;  /* 0x00007610ff8b7816 */ /* 0x000fc8000000008b */
[----:B------:R0:W4:Y:S02]  /*fe80*/  @!P0 LDG.E.U8 R138, desc[UR20][R136.64] ;  /* 0x00000014888a8981 */ /* 0x000124000c1e1100 */
[----:B0-----:R-:W-:Y:S02]  /*fe90*/  @!P0 IMAD.MOV.U32 R136, RZ, RZ, R243 ;  /* 0x000000ffff888224 */ /* 0x001fe400078e00f3 */
        /* <DEDUP_REMOVED lines=10> */
[----:B------:R0:W4:Y:S01]  /*ff40*/  @!P0 LDG.E.U8 R134, desc[UR20][R132.64] ;  /* 0x0000001484868981 */ /* 0x000122000c1e1100 */
[----:B--2---:R-:W-:Y:S02]  /*ff50*/  @!P0 IMAD.MOV.U32 R130, RZ, RZ, R110 ;  /* 0x000000ffff828224 */ /* 0x004fe400078e006e */
[----:B0-----:R-:W-:Y:S02]  /*ff60*/  @!P0 IMAD.MOV.U32 R132, RZ, RZ, R209 ;  /* 0x000000ffff848224 */ /* 0x001fe400078e00d1 */
[----:B------:R-:W-:-:S05]  /*ff70*/  @!P0 IMAD.MOV.U32 R133, RZ, RZ, R17 ;  /* 0x000000ffff858224 */ /* 0x000fca00078e0011 */
[----:B------:R0:W2:Y:S02]  /*ff80*/  @!P0 LDG.E.U8 R135, desc[UR20][R132.64] ;  /* 0x0000001484878981 */ /* 0x0000a4000c1e1100 */
[----:B0-----:R-:W-:Y:S02]  /*ff90*/  PRMT R132, RZ, 0x7610, R132 ;  /* 0x00007610ff847816 */ /* 0x001fe40000000084 */
[----:B------:R-:W-:-:S04]  /*ffa0*/  PRMT R133, RZ, 0x7610, R133 ;  /* 0x00007610ff857816 */ /* 0x000fc80000000085 */
[----:B------:R0:W2:Y:S04]  /*ffb0*/  @!P0 LDG.E.U8 R132, desc[UR20][R130.64] ;  /* 0x0000001482848981 */ /* 0x0000a8000c1e1100 */
[----:B------:R1:W-:Y:S01]  /*ffc0*/  STS.U8 [R3+UR7+0xc80], R129 ;  /* 0x000c808103007988 */ /* 0x0003e20008000007 */
[----:B0-----:R-:W-:Y:S02]  /*ffd0*/  @!P0 IMAD.MOV.U32 R130, RZ, RZ, R249 ;  /* 0x000000ffff828224 */ /* 0x001fe400078e00f9 */
[----:B------:R-:W-:Y:S01]  /*ffe0*/  @!P0 IMAD.MOV.U32 R131, RZ, RZ, R248 ;  /* 0x000000ffff838224 */ /* 0x000fe200078e00f8 */
[----:B------:R0:W-:Y:S01]  /*fff0*/  STS.U8 [R3+UR7+0x1080], R128 ;  /* 0x0010808003007988 */ /* 0x0001e20008000007 */
[----:B-1----:R-:W-:-:S03]  /*10000*/  @!P0 IMAD.MOV.U32 R129, RZ, RZ, R232 ;  /* 0x000000ffff818224 */ /* 0x002fc600078e00e8 */
[----:B------:R1:W2:Y:S01]  /*10010*/  @!P0 LDG.E.U8 R133, desc[UR20][R130.64] ;  /* 0x0000001482858981 */ /* 0x0002a2000c1e1100 */
[----:B0-----:R-:W-:Y:S01]  /*10020*/  @!P0 IMAD.MOV.U32 R128, RZ, RZ, R233 ;  /* 0x000000ffff808224 */ /* 0x001fe200078e00e9 */
[----:B-1----:R-:W-:Y:S02]  /*10030*/  PRMT R130, RZ, 0x7610, R130 ;  /* 0x00007610ff827816 */ /* 0x002fe40000000082 */
        /* <DEDUP_REMOVED lines=40> */
[----:B------:R0:W-:Y:S04]  /*102c0*/  STS.U8 [R3+UR7+0x3480], R119 ;  /* 0x0034807703007988 */ /* 0x0001e80008000007 */
[----:B------:R1:W2:Y:S01]  /*102d0*/  @!P0 LDG.E.U8 R122, desc[UR20][R120.64] ;  /* 0x00000014787a8981 */ /* 0x0002a2000c1e1100 */
[----:B0-----:R-:W-:Y:S01]  /*102e0*/  PRMT R119, RZ, 0x7610, R119 ;  /* 0x00007610ff777816 */ /* 0x001fe20000000077 */
[----:B-1----:R-:W-:-:S02]  /*102f0*/  @!P0 IMAD.MOV.U32 R120, RZ, RZ, R252 ;  /* 0x000000ffff788224 */ /* 0x002fc400078e00fc */
[----:B------:R-:W-:Y:S01]  /*10300*/  @!P0 IMAD.MOV.U32 R121, RZ, RZ, R241 ;  /* 0x000000ffff798224 */ /* 0x000fe200078e00f1 */
[----:B------:R-:W-:-:S04]  /*10310*/  PRMT R123, RZ, 0x7610, R123 ;  /* 0x00007610ff7b7816 */ /* 0x000fc8000000007b */
[----:B------:R0:W2:Y:S04]  /*10320*/  @!P0 LDG.E.U8 R119, desc[UR20][R120.64] ;  /* 0x0000001478778981 */ /* 0x0000a8000c1e1100 */
[----:B------:R1:W-:Y:S01]  /*10330*/  STS.U8 [R3+UR7+0x3880], R149 ;  /* 0x0038809503007988 */ /* 0x0003e20008000007 */
[----:B0-----:R-:W-:Y:S02]  /*10340*/  @!P0 IMAD.MOV.U32 R120, RZ, RZ, R223 ;  /* 0x000000ffff788224 */ /* 0x001fe400078e00df */
[----:B------:R-:W-:Y:S01]  /*10350*/  @!P0 IMAD.MOV.U32 R121, RZ, RZ, R18 ;  /* 0x000000ffff798224 */ /* 0x000fe200078e0012 */
[----:B-1----:R-:W-:-:S04]  /*10360*/  PRMT R149, RZ, 0x7610, R149 ;  /* 0x00007610ff957816 */ /* 0x002fc80000000095 */
[----:B------:R0:W2:Y:S02]  /*10370*/  @!P0 LDG.E.U8 R123, desc[UR20][R120.64] ;  /* 0x00000014787b8981 */ /* 0x0000a4000c1e1100 */
[----:B0-----:R-:W-:Y:S02]  /*10380*/  @!P0 IMAD.MOV.U32 R120, RZ, RZ, R207 ;  /* 0x000000ffff788224 */ /* 0x001fe400078e00cf */
[----:B------:R-:W-:-:S05]  /*10390*/  @!P0 IMAD.MOV.U32 R121, RZ, RZ, R90 ;  /* 0x000000ffff798224 */ /* 0x000fca00078e005a */
[----:B------:R0:W2:Y:S02]  /*103a0*/  @!P0 LDG.E.U8 R149, desc[UR20][R120.64] ;  /* 0x0000001478958981 */ /* 0x0000a4000c1e1100 */
[----:B0-----:R-:W0:Y:S01]  /*103b0*/  S2R R121, SR_TID.X ;  /* 0x0000000000797919 */ /* 0x001e220000002100 */
[----:B------:R-:W-:Y:S01]  /*103c0*/  @!P0 IMAD.MOV.U32 R120, RZ, RZ, R10 ;  /* 0x000000ffff788224 */ /* 0x000fe200078e000a */
[----:B------:R1:W-:Y:S02]  /*103d0*/  STS.U8 [R3+UR7+0x3c80], R151 ;  /* 0x003c809703007988 */ /* 0x0003e40008000007 */
[----:B-1----:R-:W-:Y:S02]  /*103e0*/  PRMT R151, RZ, 0x7610, R151 ;  /* 0x00007610ff977816 */ /* 0x002fe40000000097 */
[----:B------:R-:W4:Y:S04]  /*103f0*/  LDL.LU R3, [R1+0x120] ;  /* 0x0001200001037983 */ /* 0x000f280000300800 */
[----:B------:R-:W2:Y:S04]  /*10400*/  LDL.LU R97, [R1+0x11c] ;  /* 0x00011c0001617983 */ /* 0x000ea80000300800 */
[----:B------:R-:W2:Y:S04]  /*10410*/  LDL.LU R206, [R1+0xe0] ;  /* 0x0000e00001ce7983 */ /* 0x000ea80000300800 */
[----:B------:R-:W2:Y:S04]  /*10420*/  LDL.LU R210, [R1+0xdc] ;  /* 0x0000dc0001d27983 */ /* 0x000ea80000300800 */
[----:B------:R-:W2:Y:S01]  /*10430*/  LDL.LU R224, [R1+0xa0] ;  /* 0x0000a00001e07983 */ /* 0x000ea20000300800 */
[----:B0-----:R-:W-:-:S03]  /*10440*/  LOP3.LUT R121, R121, 0x7f, RZ, 0xc0, !PT ;  /* 0x0000007f79797812 */ /* 0x001fc600078ec0ff */
[----:B------:R-:W2:Y:S01]  /*10450*/  LDL.LU R6, [R1+0x9c] ;  /* 0x00009c0001067983 */ /* 0x000ea20000300800 */
[----:B------:R-:W-:-:S03]  /*10460*/  LOP3.LUT R121, R121, 0x20, RZ, 0x3c, !PT ;  /* 0x0000002079797812 */ /* 0x000fc600078e3cff */
[----:B------:R-:W2:Y:S04]  /*10470*/  LDL.LU R225, [R1+0x60] ;  /* 0x0000600001e17983 */ /* 0x000ea80000300800 */
[----:B------:R0:W-:Y:S04]  /*10480*/  STS.U8 [R121+UR7+0x100], R152 ;  /* 0x0001009879007988 */ /* 0x0001e80008000007 */
[----:B------:R-:W2:Y:S04]  /*10490*/  LDL.LU R11, [R1+0x5c] ;  /* 0x00005c00010b7983 */ /* 0x000ea80000300800 */
[----:B------:R-:W2:Y:S01]  /*104a0*/  LDL.LU R194, [R1+0x20] ;  /* 0x0000200001c27983 */ /* 0x000ea20000300800 */
[----:B0-----:R-:W-:-:S05]  /*104b0*/  @!P0 IMAD.MOV.U32 R121, RZ, RZ, R193 ;  /* 0x000000ffff798224 */ /* 0x001fca00078e00c1 */
[----:B------:R0:W2:Y:S02]  /*104c0*/  @!P0 LDG.E.U8 R151, desc[UR20][R120.64] ;  /* 0x0000001478978981 */ /* 0x0000a4000c1e1100 */
[----:B0-----:R-:W0:Y:S01]  /*104d0*/  S2R R121, SR_TID.X ;  /* 0x0000000000797919 */ /* 0x001e220000002100 */
[----:B------:R-:W-:Y:S01]  /*104e0*/  PRMT R152, RZ, 0x7610, R152 ;  /* 0x00007610ff987816 */ /* 0x000fe20000000098 */
[----:B------:R-:W-:Y:S01]  /*104f0*/  @!P0 IMAD.MOV.U32 R120, RZ, RZ, R208 ;  /* 0x000000ffff788224 */ /* 0x000fe200078e00d0 */
[----:B0-----:R-:W-:-:S04]  /*10500*/  LOP3.LUT R121, R121, 0x7f, RZ, 0xc0, !PT ;  /* 0x0000007f79797812 */ /* 0x001fc800078ec0ff */
[----:B------:R-:W-:-:S05]  /*10510*/  LOP3.LUT R121, R121, 0x20, RZ, 0x3c, !PT ;  /* 0x0000002079797812 */ /* 0x000fca00078e3cff */
[----:B------:R0:W-:Y:S02]  /*10520*/  STS.U8 [R121+UR7+0x500], R155 ;  /* 0x0005009b79007988 */ /* 0x0001e40008000007 */
        /* <DEDUP_REMOVED lines=68> */
[----:B---3--:R-:W-:Y:S01]  /*10970*/  @!P0 IMAD.MOV.U32 R120, RZ, RZ, R100 ;  /* 0x000000ffff788224 */ /* 0x008fe200078e0064 */
[----:B0-----:R-:W-:-:S04]  /*10980*/  LOP3.LUT R121, R121, 0x7f, RZ, 0xc0, !PT ;  /* 0x0000007f79797812 */ /* 0x001fc800078ec0ff */
[----:B------:R-:W-:-:S05]  /*10990*/  LOP3.LUT R121, R121, 0x20, RZ, 0x3c, !PT ;  /* 0x0000002079797812 */ /* 0x000fca00078e3cff */
[----:B------:R0:W-:Y:S02]  /*109a0*/  STS.U8 [R121+UR7+0x2900], R175 ;  /* 0x002900af79007988 */ /* 0x0001e40008000007 */
[----:B0-----:R-:W-:-:S05]  /*109b0*/  @!P0 IMAD.MOV.U32 R121, RZ, RZ, R211 ;  /* 0x000000ffff798224 */ /* 0x001fca00078e00d3 */
[----:B------:R0:W3:Y:S02]  /*109c0*/  @!P0 LDG.E.U8 R173, desc[UR20][R120.64] ;  /* 0x0000001478ad8981 */ /* 0x0000e4000c1e1100 */
[----:B0-----:R-:W0:Y:S01]  /*109d0*/  S2R R121, SR_TID.X ;  /* 0x0000000000797919 */ /* 0x001e220000002100 */
[----:B------:R-:W-:Y:S01]  /*109e0*/  PRMT R175, RZ, 0x7610, R175 ;  /* 0x00007610ffaf7816 */ /* 0x000fe200000000af */
[----:B------:R-:W-:Y:S01]  /*109f0*/  @!P0 IMAD.MOV.U32 R120, RZ, RZ, R204 ;  /* 0x000000ffff788224 */ /* 0x000fe200078e00cc */
        /* <DEDUP_REMOVED lines=23> */
[----:B----4-:R-:W-:Y:S01]  /*10b70*/  @!P0 IMAD.MOV.U32 R120, RZ, RZ, R3 ;  /* 0x000000ffff788224 */ /* 0x010fe200078e0003 */
[----:B0-----:R-:W-:-:S04]  /*10b80*/  LOP3.LUT R121, R121, 0x7f, RZ, 0xc0, !PT ;  /* 0x0000007f79797812 */ /* 0x001fc800078ec0ff */
[----:B------:R-:W-:-:S05]  /*10b90*/  LOP3.LUT R121, R121, 0x20, RZ, 0x3c, !PT ;  /* 0x0000002079797812 */ /* 0x000fca00078e3cff */
[----:B------:R2:W-:Y:S02]  /*10ba0*/  STS.U8 [R121+UR7+0x3900], R183 ;  /* 0x003900b779007988 */ /* 0x0005e40008000007 */
[----:B--2---:R-:W-:-:S05]  /*10bb0*/  @!P0 IMAD.MOV.U32 R121, RZ, RZ, R97 ;  /* 0x000000ffff798224 */ /* 0x004fca00078e0061 */
        /* <DEDUP_REMOVED lines=8> */
[----:B------:R0:W4:Y:S02]  /*10c40*/  @!P0 LDG.E.U8 R183, desc[UR20][R120.64] ;  /* 0x0000001478b78981 */ /* 0x000124000c1e1100 */
        /* <DEDUP_REMOVED lines=16> */
[----:B0-----:R-:W0:Y:S02]  /*10d50*/  S2R R121, SR_TID.X ;  /* 0x0000000000797919 */ /* 0x001e240000002100 */
[----:B0-----:R-:W-:-:S04]  /*10d60*/  LOP3.LUT R121, R121, 0x7f, RZ, 0xc0, !PT ;  /* 0x0000007f79797812 */ /* 0x001fc800078ec0ff */
[----:B------:R-:W-:-:S05]  /*10d70*/  LOP3.LUT R121, R121, 0x30, RZ, 0x3c, !PT ;  /* 0x0000003079797812 */ /* 0x000fca00078e3cff */
[----:B------:R0:W-:Y:S04]  /*10d80*/  STS.U8 [R121+UR7+0x980], R190 ;  /* 0x000980be79007988 */ /* 0x0001e80008000007 */
[----:B0-----:R-:W3:Y:S01]  /*10d90*/  LDL.LU R190, [R1+0x1c] ;  /* 0x00001c0001be7983 */ /* 0x001ee20000300800 */
[----:B------:R-:W-:Y:S01]  /*10da0*/  PRMT R188, RZ, 0x7610, R188 ;  /* 0x00007610ffbc7816 */ /* 0x000fe200000000bc */
[----:B------:R-:W-:Y:S02]  /*10db0*/  @!P0 IMAD.MOV.U32 R120, RZ, RZ, R194 ;  /* 0x000000ffff788224 */ /* 0x000fe400078e00c2 */
[----:B---3--:R-:W-:-:S05]  /*10dc0*/  @!P0 IMAD.MOV.U32 R121, RZ, RZ, R190 ;  /* 0x000000ffff798224 */ /* 0x008fca00078e00be */
[----:B------:R0:W3:Y:S02]  /*10dd0*/  @!P0 LDG.E.U8 R188, desc[UR20][R120.64] ;  /* 0x0000001478bc8981 */ /* 0x0000e4000c1e1100 */
[----:B0-----:R-:W0:Y:S01]  /*10de0*/  S2R R121, SR_TID.X ;  /* 0x0000000000797919 */ /* 0x001e220000002100 */
[----:B------:R-:W-:Y:S01]  /*10df0*/  @!P0 IMAD.MOV.U32 R120, RZ, RZ, R245 ;  /* 0x000000ffff788224 */ /* 0x000fe200078e00f5 */
[----:B0-----:R-:W-:-:S04]  /*10e00*/  LOP3.LUT R121, R121, 0x7f, RZ, 0xc0, !PT ;  /* 0x0000007f79797812 */ /* 0x001fc800078ec0ff */
[----:B------:R-:W-:-:S05]  /*10e10*/  LOP3.LUT R121, R121, 0x30, RZ, 0x3c, !PT ;  /* 0x0000003079797812 */ /* 0x000fca00078e3cff */
[----:B------:R0:W-:Y:S02]  /*10e20*/  STS.U8 [R121+UR7+0xd80], R189 ;  /* 0x000d80bd79007988 */ /* 0x0001e40008000007 */
[----:B0-----:R-:W-:Y:S01]  /*10e30*/  PRMT R189, RZ, 0x7610, R189 ;  /* 0x00007610ffbd7816 */ /* 0x001fe200000000bd */
[----:B------:R-:W-:-:S05]  /*10e40*/  @!P0 IMAD.MOV.U32 R121, RZ, RZ, R244 ;  /* 0x000000ffff798224 */ /* 0x000fca00078e00f4 */
        /* <DEDUP_REMOVED lines=41> */
[----:B0-----:R-:W0:Y:S02]  /*110e0*/  S2R R120, SR_TID.X ;  /* 0x0000000000787919 */ /* 0x001e240000002100 */
[----:B0-----:R-:W-:-:S04]  /*110f0*/  LOP3.LUT R120, R120, 0x7f, RZ, 0xc0, !PT ;  /* 0x0000007f78787812 */ /* 0x001fc800078ec0ff */
[----:B------:R-:W-:-:S05]  /*11100*/  LOP3.LUT R121, R120, 0x30, RZ, 0x3c, !PT ;  /* 0x0000003078797812 */ /* 0x000fca00078e3cff */
[----:B------:R0:W-:Y:S02]  /*11110*/  STS.U8 [R121+UR7+0x2580], R177 ;  /* 0x002580b179007988 */ /* 0x0001e40008000007 */
[----:B0-----:R-:W-:Y:S02]  /*11120*/  LOP3.LUT R177, R120, 0x40, RZ, 0x3c, !PT ;  /* 0x0000004078b17812 */ /* 0x001fe400078e3cff */
[----:B------:R-:W0:Y:S01]  /*11130*/  S2R R120, SR_TID.X ;  /* 0x0000000000787919 */ /* 0x000e220000002100 */
[----:B------:R-:W-:Y:S04]  /*11140*/  STS.U8 [R121+UR7+0x2980], R174 ;  /* 0x002980ae79007988 */ /* 0x000fe80008000007 */
[----:B------:R-:W-:Y:S04]  /*11150*/  STS.U8 [R121+UR7+0x2d80], R172 ;  /* 0x002d80ac79007988 */ /* 0x000fe80008000007 */
[----:B------:R-:W-:Y:S04]  /*11160*/  STS.U8 [R121+UR7+0x3180], R171 ;  /* 0x003180ab79007988 */ /* 0x000fe80008000007 */
[----:B------:R-:W-:Y:S04]  /*11170*/  STS.U8 [R121+UR7+0x3580], R168 ;  /* 0x003580a879007988 */ /* 0x000fe80008000007 */
[----:B------:R-:W-:Y:S04]  /*11180*/  STS.U8 [R121+UR7+0x3980], R167 ;  /* 0x003980a779007988 */ /* 0x000fe80008000007 */
[----:B------:R1:W-:Y:S04]  /*11190*/  STS.U8 [R121+UR7+0x3d80], R164 ;  /* 0x003d80a479007988 */ /* 0x0003e80008000007 */
[----:B------:R-:W-:Y:S04]  /*111a0*/  STS.U8 [R177+UR7+0x200], R162 ;  /* 0x000200a2b1007988 */ /* 0x000fe80008000007 */
[----:B------:R-:W-:Y:S04]  /*111b0*/  STS.U8 [R177+UR7+0x600], R161 ;  /* 0x000600a1b1007988 */ /* 0x000fe80008000007 */
[----:B------:R-:W-:Y:S04]  /*111c0*/  STS.U8 [R177+UR7+0xa00], R157 ;  /* 0x000a009db1007988 */ /* 0x000fe80008000007 */
[----:B------:R-:W-:Y:S01]  /*111d0*/  STS.U8 [R177+UR7+0xe00], R154 ;  /* 0x000e009ab1007988 */ /* 0x000fe20008000007 */
[----:B0-----:R-:W-:-:S03]  /*111e0*/  LOP3.LUT R120, R120, 0x7f, RZ, 0xc0, !PT ;  /* 0x0000007f78787812 */ /* 0x001fc600078ec0ff */
[----:B------:R-:W-:Y:S04]  /*111f0*/  STS.U8 [R177+UR7+0x1200], R153 ;  /* 0x00120099b1007988 */ /* 0x000fe80008000007 */
[----:B------:R-:W-:Y:S04]  /*11200*/  STS.U8 [R177+UR7+0x1600], R150 ;  /* 0x00160096b1007988 */ /* 0x000fe80008000007 */
[----:B------:R-:W-:Y:S04]  /*11210*/  STS.U8 [R177+UR7+0x1a00], R148 ;  /* 0x001a0094b1007988 */ /* 0x000fe80008000007 */
[----:B------:R-:W-:Y:S01]  /*11220*/  STS.U8 [R177+UR7+0x1e00], R191 ;  /* 0x001e00bfb1007988 */ /* 0x000fe20008000007 */
[----:B-1----:R-:W-:-:S03]  /*11230*/  LOP3.LUT R121, R120, 0x50, RZ, 0x3c, !PT ;  /* 0x0000005078797812 */ /* 0x002fc600078e3cff */
        /* <DEDUP_REMOVED lines=16> */
[----:B------:R-:W-:-:S03]  /*11340*/  LOP3.LUT R120, R120, 0x60, RZ, 0x3c, !PT ;  /* 0x0000006078787812 */ /* 0x000fc600078e3cff */
        /* <DEDUP_REMOVED lines=11> */
[----:B------:R0:W-:Y:S04]  /*11400*/  STS.U8 [R120+UR7+0xf00], R119 ;  /* 0x000f007778007988 */ /* 0x0001e80008000007 */
[----:B0-----:R-:W3:Y:S04]  /*11410*/  LDL R119, [R1+0x47c] ;  /* 0x00047c0001777983 */ /* 0x001ee80000100800 */
[----:B------:R-:W3:Y:S04]  /*11420*/  LDL.LU R162, [R1+0x254] ;  /* 0x0002540001a27983 */ /* 0x000ee80000300800 */
        /* <DEDUP_REMOVED lines=22> */
[----:B------:R-:W3:Y:S04]  /*11590*/  LDL.LU R159, [R1+0x40c] ;  /* 0x00040c00019f7983 */ /* 0x000ee80000300800 */
[----:B------:R-:W3:Y:S01]  /*115a0*/  LDL.LU R150, [R1+0x244] ;  /* 0x0002440001967983 */ /* 0x000ee20000300800 */
[----:B0-----:R-:W0:Y:S03]  /*115b0*/  S2R R120, SR_TID.X ;  /* 0x0000000000787919 */ /* 0x001e260000002100 */
[----:B------:R-:W3:Y:S04]  /*115c0*/  LDL.LU R153, [R1+0x404] ;  /* 0x0004040001997983 */ /* 0x000ee80000300800 */
[----:B------:R-:W3:Y:S04]  /*115d0*/  LDL.LU R154, [R1+0x428] ;  /* 0x00042800019a7983 */ /* 0x000ee80000300800 */
[----:B------:R-:W3:Y:S04]  /*115e0*/  LDL.LU R177, [R1+0x3fc] ;  /* 0x0003fc0001b17983 */ /* 0x000ee80000300800 */
[----:B------:R-:W3:Y:S01]  /*115f0*/  LDL.LU R164, [R1+0x420] ;  /* 0x0004200001a47983 */ /* 0x000ee20000300800 */
[----:B0-----:R-:W-:-:S04]  /*11600*/  LOP3.LUT R120, R120, 0x7f, RZ, 0xc0, !PT ;  /* 0x0000007f78787812 */ /* 0x001fc800078ec0ff */
[----:B------:R-:W-:-:S05]  /*11610*/  LOP3.LUT R120, R120, 0x70, RZ, 0x3c, !PT ;  /* 0x0000007078787812 */ /* 0x000fca00078e3cff */
[----:B------:R-:W-:Y:S04]  /*11620*/  STS.U8 [R120+UR7+0x3f80], R118 ;  /* 0x003f807678007988 */ /* 0x000fe80008000007 */
[----:B------:R-:W-:Y:S04]  /*11630*/  STS.U8 [R120+UR7+0x380], R173 ;  /* 0x000380ad78007988 */ /* 0x000fe80008000007 */
[----:B------:R-:W-:Y:S04]  /*11640*/  STS.U8 [R120+UR7+0x780], R175 ;  /* 0x000780af78007988 */ /* 0x000fe80008000007 */
[----:B------:R-:W-:Y:S04]  /*11650*/  STS.U8 [R120+UR7+0xb80], R176 ;  /* 0x000b80b078007988 */ /* 0x000fe80008000007 */
[----:B------:R-:W-:Y:S04]  /*11660*/  STS.U8 [R120+UR7+0xf80], R179 ;  /* 0x000f80b378007988 */ /* 0x000fe80008000007 */
[----:B--2---:R-:W-:Y:S04]  /*11670*/  STS.U8 [R120+UR7+0x1380], R181 ;  /* 0x001380b578007988 */ /* 0x004fe80008000007 */
[----:B----4-:R-:W-:Y:S04]  /*11680*/  STS.U8 [R120+UR7+0x1780], R183 ;  /* 0x001780b778007988 */ /* 0x010fe80008000007 */
[----:B------:R-:W-:Y:S04]  /*11690*/  STS.U8 [R120+UR7+0x1b80], R184 ;  /* 0x001b80b878007988 */ /* 0x000fe80008000007 */
[----:B------:R-:W-:Y:S04]  /*116a0*/  STS.U8 [R120+UR7+0x1f80], R187 ;  /* 0x001f80bb78007988 */ /* 0x000fe80008000007 */
[----:B---3--:R-:W-:Y:S04]  /*116b0*/  STS.U8 [R120+UR7+0x2380], R188 ;  /* 0x002380bc78007988 */ /* 0x008fe80008000007 */
[----:B------:R-:W-:Y:S04]  /*116c0*/  STS.U8 [R120+UR7+0x2780], R189 ;  /* 0x002780bd78007988 */ /* 0x000fe80008000007 */
[----:B------:R-:W-:Y:S04]  /*116d0*/  STS.U8 [R120+UR7+0x2b80], R186 ;  /* 0x002b80ba78007988 */ /* 0x000fe80008000007 */
[----:B------:R-:W-:Y:S04]  /*116e0*/  STS.U8 [R120+UR7+0x2f80], R185 ;  /* 0x002f80b978007988 */ /* 0x000fe80008000007 */
[----:B------:R-:W-:Y:S04]  /*116f0*/  STS.U8 [R120+UR7+0x3380], R182 ;  /* 0x003380b678007988 */ /* 0x000fe80008000007 */
[----:B------:R-:W-:Y:S04]  /*11700*/  STS.U8 [R120+UR7+0x3780], R180 ;  /* 0x003780b478007988 */ /* 0x000fe80008000007 */
[----:B------:R0:W-:Y:S01]  /*11710*/  STS.U8 [R120+UR7+0x3b80], R178 ;  /* 0x003b80b278007988 */ /* 0x0001e20008000007 */
[----:B------:R1:W-:Y:S06]  /*11720*/  MEMBAR.ALL.CTA ;  /* 0x0000000000007992 */ /* 0x0003ec0000008000 */
[----:B-1----:R-:W1:Y:S04]  /*11730*/  FENCE.VIEW.ASYNC.S ;  /* 0x00000000000073c6 */ /* 0x002e680000000000 */
[----:B0-----:R-:W2:Y:S01]  /*11740*/  LDL.LU R120, [R1+0x3f4] ;  /* 0x0003f40001787983 */ /* 0x001ea20000300800 */
[----:B-1----:R-:W-:Y:S01]  /*11750*/  BAR.SYNC.DEFER_BLOCKING 0x0 ;  /* 0x0000000000007b1d */ /* 0x002fe20000010000 */
[----:B------:R-:W-:-:S02]  /*11760*/  IADD3 R162, P1, R162, UR17, RZ ;  /* 0x00000011a2a27c10 */ /* 0x000fc4000ff3e0ff */
[----:B------:R-:W-:-:S03]  /*11770*/  IADD3 R167, P4, R167, UR17, RZ ;  /* 0x00000011a7a77c10 */ /* 0x000fc6000ff9e0ff */
[----:B------:R0:W-:Y:S01]  /*11780*/  STL [R1+0x254], R162 ;  /* 0x000254a201007387 */ /* 0x0001e20000100800 */
[----:B------:R-:W-:-:S03]  /*11790*/  IADD3 R121, P3, R121, UR17, RZ ;  /* 0x0000001179797c10 */ /* 0x000fc6000ff7e0ff */
[----:B0-----:R-:W3:Y:S01]  /*117a0*/  LDL.LU R162, [R1+0x418] ;  /* 0x0004180001a27983 */ /* 0x001ee20000300800 */
[----:B------:R-:W-:-:S03]  /*117b0*/  IADD3 R171, P5, R171, UR17, RZ ;  /* 0x00000011abab7c10 */ /* 0x000fc6000ffbe0ff */
[----:B------:R0:W-:Y:S01]  /*117c0*/  STL [R1+0x438], R167 ;  /* 0x000438a701007387 */ /* 0x0001e20000100800 */
[----:B------:R-:W-:Y:S02]  /*117d0*/  IADD3 R191, P6, R191, UR17, RZ ;  /* 0x00000011bfbf7c10 */ /* 0x000fe4000ffde0ff */
[----:B------:R-:W-:Y:S01]  /*117e0*/  IADD3 R148, P2, R148, UR17, RZ ;  /* 0x0000001194947c10 */ /* 0x000fe2000ff5e0ff */
[----:B0-----:R-:W4:Y:S04]  /*117f0*/  LDL.LU R167, [R1+0x3ec] ;  /* 0x0003ec0001a77983 */ /* 0x001f280000300800 */
[----:B------:R0:W-:Y:S01]  /*11800*/  STL [R1+0x434], R121 ;  /* 0x0004347901007387 */ /* 0x0001e20000100800 */
[----:B------:R-:W-:Y:S02]  /*11810*/  IADD3.X R157, R157, UR6, RZ, P1, !PT ;  /* 0x000000069d9d7c10 */ /* 0x000fe40008ffe4ff */
[----:B------:R-:W-:Y:S01]  /*11820*/  IADD3 R161, P1, R161, UR17, RZ ;  /* 0x00000011a1a17c10 */ /* 0x000fe2000ff3e0ff */
[----:B0-----:R-:W4:Y:S01]  /*11830*/  LDL.LU R121, [R1+0x410] ;  /* 0x0004100001797983 */ /* 0x001f220000300800 */
[----:B------:R-:W-:-:S03]  /*11840*/  IADD3.X R172, R172, UR6, RZ, P4, !PT ;  /* 0x00000006acac7c10 */ /* 0x000fc6000a7fe4ff */
[----:B------:R0:W-:Y:S01]  /*11850*/  STL [R1+0x42c], R171 ;  /* 0x00042cab01007387 */ /* 0x0001e20000100800 */
[----:B------:R-:W-:-:S03]  /*11860*/  IADD3 R168, P4, R168, UR17, RZ ;  /* 0x00000011a8a87c10 */ /* 0x000fc6000ff9e0ff */
[----:B0-----:R-:W4:Y:S04]  /*11870*/  LDL.LU R171, [R1+0x3e4] ;  /* 0x0003e40001ab7983 */ /* 0x001f280000300800 */
[----:B------:R0:W-:Y:S04]  /*11880*/  STL [R1+0x430], R191 ;  /* 0x000430bf01007387 */ /* 0x0001e80000100800 */
[----:B------:R-:W-:Y:S04]  /*11890*/  STL [R1+0x424], R148 ;  /* 0x0004249401007387 */ /* 0x000fe80000100800 */
[----:B------:R-:W4:Y:S04]  /*118a0*/  LDL.LU R158, [R1+0x408] ;  /* 0x00040800019e7983 */ /* 0x000f280000300800 */
[----:B------:R-:W-:Y:S04]  /*118b0*/  STL [R1+0x248], R157 ;  /* 0x0002489d01007387 */ /* 0x000fe80000100800 */
[----:B0-----:R-:W4:Y:S04]  /*118c0*/  LDL.LU R191, [R1+0x3dc] ;  /* 0x0003dc0001bf7983 */ /* 0x001f280000300800 */
[----:B------:R-:W-:Y:S04]  /*118d0*/  STL [R1+0x41c], R161 ;  /* 0x00041ca101007387 */ /* 0x000fe80000100800 */
[----:B------:R0:W-:Y:S01]  /*118e0*/  STL [R1+0x250], R172 ;  /* 0x000250ac01007387 */ /* 0x0001e20000100800 */
[----:B------:R-:W-:-:S03]  /*118f0*/  IADD3.X R174, R174, UR6, RZ, P3, !PT ;  /* 0x00000006aeae7c10 */ /* 0x000fc60009ffe4ff */
[----:B0-----:R-:W4:Y:S04]  /*11900*/  LDL.LU R172, [R1+0x400] ;  /* 0x0004000001ac7983 */ /* 0x001f280000300800 */
[----:B------:R-:W4:Y:S04]  /*11910*/  LDL.LU R148, [R1+0x3d4] ;  /* 0x0003d40001947983 */ /* 0x000f280000300800 */
[----:B------:R-:W4:Y:S04]  /*11920*/  LDL.LU R157, [R1+0x3f8] ;  /* 0x0003f800019d7983 */ /* 0x000f280000300800 */
[----:B------:R-:W4:Y:S04]  /*11930*/  LDL.LU R161, [R1+0x3cc] ;  /* 0x0003cc0001a17983 */ /* 0x000f280000300800 */
[----:B------:R0:W-:Y:S04]  /*11940*/  STL [R1+0x414], R168 ;  /* 0x000414a801007387 */ /* 0x0001e80000100800 */
[----:B0-----:R-:W4:Y:S04]  /*11950*/  LDL.LU R168, [R1+0x3f0] ;  /* 0x0003f00001a87983 */ /* 0x001f280000300800 */
[----:B------:R0:W-:Y:S04]  /*11960*/  STL [R1+0x24c], R174 ;  /* 0x00024cae01007387 */ /* 0x0001e80000100800 */
[----:B0-----:R-:W4:Y:S01]  /*11970*/  LDL.LU R174, [R1+0x3c4] ;  /* 0x0003c40001ae7983 */ /* 0x001f220000300800 */
[----:B------:R-:W-:-:S02]  /*11980*/  IADD3 R159, P3, R159, UR17, RZ ;  /* 0x000000119f9f7c10 */ /* 0x000fc4000ff7e0ff */
[----:B------:R-:W-:Y:S02]  /*11990*/  IADD3.X R150, R150, UR6, RZ, P6, !PT ;  /* 0x0000000696967c10 */ /* 0x000fe4000b7fe4ff */
[----:B------:R-:W-:Y:S02]  /*119a0*/  IADD3.X R154, R154, UR6, RZ, P5, !PT ;  /* 0x000000069a9a7c10 */ /* 0x000fe4000affe4ff */
[----:B------:R-:W-:Y:S02]  /*119b0*/  IADD3 R177, P5, R177, UR17, RZ ;  /* 0x00000011b1b17c10 */ /* 0x000fe4000ffbe0ff */
[----:B------:R-:W-:Y:S01]  /*119c0*/  IADD3 R153, P6, R153, UR17, RZ ;  /* 0x0000001199997c10 */ /* 0x000fe2000ffde0ff */
[----:B------:R-:W-:Y:S01]  /*119d0*/  STL [R1+0x40c], R159 ;  /* 0x00040c9f01007387 */ /* 0x000fe20000100800 */
[----:B------:R-:W-:-:S03]  /*119e0*/  IADD3.X R164, R164, UR6, RZ, P2, !PT ;  /* 0x00000006a4a47c10 */ /* 0x000fc600097fe4ff */
[----:B------:R-:W-:Y:S04]  /*119f0*/  STL [R1+0x244], R150 ;  /* 0x0002449601007387 */ /* 0x000fe80000100800 */
[----:B------:R0:W-:Y:S04]  /*11a00*/  STL [R1+0x3fc], R177 ;  /* 0x0003fcb101007387 */ /* 0x0001e80000100800 */
[----:B------:R-:W-:Y:S04]  /*11a10*/  STL [R1+0x404], R153 ;  /* 0x0004049901007387 */ /* 0x000fe80000100800 */
[----:B0-----:R-:W4:Y:S04]  /*11a20*/  LDL.LU R177, [R1+0x3e8] ;  /* 0x0003e80001b17983 */ /* 0x001f280000300800 */
[----:B------:R-:W-:Y:S04]  /*11a30*/  STL [R1+0x428], R154 ;  /* 0x0004289a01007387 */ /* 0x000fe80000100800 */
[----:B------:R0:W-:Y:S04]  /*11a40*/  STL [R1+0x420], R164 ;  /* 0x000420a401007387 */ /* 0x0001e80000100800 */
[----:B0-----:R-:W4:Y:S01]  /*11a50*/  LDL.LU R164, [R1+0x3bc] ;  /* 0x0003bc0001a47983 */ /* 0x001f220000300800 */
[----:B--2---:R-:W-:-:S05]  /*11a60*/  IADD3 R120, P2, R120, UR17, RZ ;  /* 0x0000001178787c10 */ /* 0x004fca000ff5e0ff */
[----:B------:R0:W-:Y:S04]  /*11a70*/  STL [R1+0x3f4], R120 ;  /* 0x0003f47801007387 */ /* 0x0001e80000100800 */
[----:B0-----:R-:W2:Y:S01]  /*11a80*/  LDL.LU R120, [R1+0x3e0] ;  /* 0x0003e00001787983 */ /* 0x001ea20000300800 */
[----:B---3--:R-:W-:Y:S02]  /*11a90*/  IADD3.X R162, R162, UR6, RZ, P1, !PT ;  /* 0x00000006a2a27c10 */ /* 0x008fe40008ffe4ff */
[----:B----4-:R-:W-:-:S05]  /*11aa0*/  IADD3 R167, P1, R167, UR17, RZ ;  /* 0x00000011a7a77c10 */ /* 0x010fca000ff3e0ff */
[----:B------:R0:W-:Y:S01]  /*11ab0*/  STL [R1+0x3ec], R167 ;  /* 0x0003eca701007387 */ /* 0x0001e20000100800 */
[----:B------:R-:W-:-:S03]  /*11ac0*/  IADD3.X R121, R121, UR6, RZ, P4, !PT ;  /* 0x0000000679797c10 */ /* 0x000fc6000a7fe4ff */
[----:B0-----:R-:W3:Y:S04]  /*11ad0*/  LDL.LU R167, [R1+0x3b4] ;  /* 0x0003b40001a77983 */ /* 0x001ee80000300800 */
[----:B------:R-:W-:Y:S04]  /*11ae0*/  STL [R1+0x418], R162 ;  /* 0x000418a201007387 */ /* 0x000fe80000100800 */
[----:B------:R-:W4:Y:S04]  /*11af0*/  LDL.LU R150, [R1+0x3d8] ;  /* 0x0003d80001967983 */ /* 0x000f280000300800 */
[----:B------:R0:W-:Y:S01]  /*11b00*/  STL [R1+0x410], R121 ;  /* 0x0004107901007387 */ /* 0x0001e20000100800 */
[----:B------:R-:W-:-:S03]  /*11b10*/  IADD3 R171, P4, R171, UR17, RZ ;  /* 0x00000011abab7c10 */ /* 0x000fc6000ff9e0ff */
[----:B0-----:R-:W4:Y:S04]  /*11b20*/  LDL.LU R121, [R1+0x3ac] ;  /* 0x0003ac0001797983 */ /* 0x001f280000300800 */
[----:B------:R-:W4:Y:S01]  /*11b30*/  LDL.LU R153, [R1+0x3d0] ;  /* 0x0003d00001997983 */ /* 0x000f220000300800 */
[----:B------:R-:W-:-:S03]  /*11b40*/  IADD3.X R158, R158, UR6, RZ, P3, !PT ;  /* 0x000000069e9e7c10 */ /* 0x000fc60009ffe4ff */
[----:B------:R-:W4:Y:S04]  /*11b50*/  LDL.LU R154, [R1+0x3a4] ;  /* 0x0003a400019a7983 */ /* 0x000f280000300800 */
[----:B------:R-:W4:Y:S01]  /*11b60*/  LDL.LU R162, [R1+0x3c8] ;  /* 0x0003c80001a27983 */ /* 0x000f220000300800 */
[----:B------:R-:W-:-:S03]  /*11b70*/  IADD3 R191, P3, R191, UR17, RZ ;  /* 0x00000011bfbf7c10 */ /* 0x000fc6000ff7e0ff */
[----:B------:R0:W-:Y:S04]  /*11b80*/  STL [R1+0x3e4], R171 ;  /* 0x0003e4ab01007387 */ /* 0x0001e80000100800 */
[----:B0-----:R-:W4:Y:S01]  /*11b90*/  LDL.LU R171, [R1+0x39c] ;  /* 0x00039c0001ab7983 */ /* 0x001f220000300800 */
[----:B------:R-:W-:Y:S02]  /*11ba0*/  IADD3.X R172, R172, UR6, RZ, P6, !PT ;  /* 0x00000006acac7c10 */ /* 0x000fe4000b7fe4ff */
[----:B------:R-:W-:-:S03]  /*11bb0*/  IADD3 R148, P6, R148, UR17, RZ ;  /* 0x0000001194947c10 */ /* 0x000fc6000ffde0ff */
[----:B------:R0:W-:Y:S01]  /*11bc0*/  STL [R1+0x400], R172 ;  /* 0x000400ac01007387 */ /* 0x0001e20000100800 */
[----:B------:R-:W-:-:S03]  /*11bd0*/  IADD3.X R157, R157, UR6, RZ, P5, !PT ;  /* 0x000000069d9d7c10 */ /* 0x000fc6000affe4ff */
[----:B------:R-:W-:Y:S01]  /*11be0*/  STL [R1+0x408], R158 ;  /* 0x0004089e01007387 */ /* 0x000fe20000100800 */
[----:B------:R-:W-:-:S03]  /*11bf0*/  IADD3 R161, P5, R161, UR17, RZ ;  /* 0x00000011a1a17c10 */ /* 0x000fc6000ffbe0ff */
[----:B0-----:R-:W4:Y:S04]  /*11c00*/  LDL.LU R172, [R1+0x3c0] ;  /* 0x0003c00001ac7983 */ /* 0x001f280000300800 */
[----:B------:R-:W-:Y:S01]  /*11c10*/  STL [R1+0x3dc], R191 ;  /* 0x0003dcbf01007387 */ /* 0x000fe20000100800 */
[----:B------:R-:W-:-:S03]  /*11c20*/  IADD3.X R168, R168, UR6, RZ, P2, !PT ;  /* 0x00000006a8a87c10 */ /* 0x000fc600097fe4ff */
[----:B------:R-:W-:Y:S04]  /*11c30*/  STL [R1+0x3d4], R148 ;  /* 0x0003d49401007387 */ /* 0x000fe80000100800 */
[----:B------:R0:W-:Y:S04]  /*11c40*/  STL [R1+0x3f0], R168 ;  /* 0x0003f0a801007387 */ /* 0x0001e80000100800 */
[----:B------:R1:W-:Y:S01]  /*11c50*/  STL [R1+0x3f8], R157 ;  /* 0x0003f89d01007387 */ /* 0x0003e20000100800 */
[----:B------:R-:W-:-:S03]  /*11c60*/  IADD3 R174, P2, R174, UR17, RZ ;  /* 0x00000011aeae7c10 */ /* 0x000fc6000ff5e0ff */
[----:B0-----:R-:W4:Y:S04]  /*11c70*/  LDL.LU R168, [R1+0x394] ;  /* 0x0003940001a87983 */ /* 0x001f280000300800 */
[----:B------:R-:W-:Y:S04]  /*11c80*/  STL [R1+0x3cc], R161 ;  /* 0x0003cca101007387 */ /* 0x000fe80000100800 */
[----:B------:R-:W4:Y:S04]  /*11c90*/  LDL.LU R159, [R1+0x3b8] ;  /* 0x0003b800019f7983 */ /* 0x000f280000300800 */
[----:B------:R-:W4:Y:S04]  /*11ca0*/  LDL.LU R158, [R1+0x38c] ;  /* 0x00038c00019e7983 */ /* 0x000f280000300800 */
[----:B------:R-:W4:Y:S04]  /*11cb0*/  LDL.LU R191, [R1+0x3b0] ;  /* 0x0003b00001bf7983 */ /* 0x000f280000300800 */
[----:B------:R0:W-:Y:S04]  /*11cc0*/  STL [R1+0x3c4], R174 ;  /* 0x0003c4ae01007387 */ /* 0x0001e80000100800 */
[----:B-1----:R-:W4:Y:S04]  /*11cd0*/  LDL.LU R157, [R1+0x384] ;  /* 0x00038400019d7983 */ /* 0x002f280000300800 */
[----:B0-----:R-:W4:Y:S01]  /*11ce0*/  LDL.LU R174, [R1+0x3a8] ;  /* 0x0003a80001ae7983 */ /* 0x001f220000300800 */
[----:B------:R-:W-:-:S03]  /*11cf0*/  IADD3.X R177, R177, UR6, RZ, P1, !PT ;  /* 0x00000006b1b17c10 */ /* 0x000fc60008ffe4ff */
[----:B------:R-:W4:Y:S04]  /*11d00*/  LDL.LU R161, [R1+0x37c] ;  /* 0x00037c0001a17983 */ /* 0x000f280000300800 */
[----:B------:R0:W-:Y:S01]  /*11d10*/  STL [R1+0x3e8], R177 ;  /* 0x0003e8b101007387 */ /* 0x0001e20000100800 */
[----:B------:R-:W-:-:S03]  /*11d20*/  IADD3 R164, P1, R164, UR17, RZ ;  /* 0x00000011a4a47c10 */ /* 0x000fc6000ff3e0ff */
[----:B0-----:R-:W4:Y:S04]  /*11d30*/  LDL.LU R177, [R1+0x3a0] ;  /* 0x0003a00001b17983 */ /* 0x001f280000300800 */
[----:B------:R0:W-:Y:S04]  /*11d40*/  STL [R1+0x3bc], R164 ;  /* 0x0003bca401007387 */ /* 0x0001e80000100800 */
[----:B0-----:R-:W4:Y:S01]  /*11d50*/  LDL.LU R164, [R1+0x374] ;  /* 0x0003740001a47983 */ /* 0x001f220000300800 */
[----:B--2---:R-:W-:-:S05]  /*11d60*/  IADD3.X R120, R120, UR6, RZ, P4, !PT ;  /* 0x0000000678787c10 */ /* 0x004fca000a7fe4ff */
[----:B------:R0:W-:Y:S04]  /*11d70*/  STL [R1+0x3e0], R120 ;  /* 0x0003e07801007387 */ /* 0x0001e80000100800 */
[----:B0-----:R-:W2:Y:S01]  /*11d80*/  LDL.LU R120, [R1+0x398] ;  /* 0x0003980001787983 */ /* 0x001ea20000300800 */
[----:B---3--:R-:W-:Y:S02]  /*11d90*/  IADD3 R167, P4, R167, UR17, RZ ;  /* 0x00000011a7a77c10 */ /* 0x008fe4000ff9e0ff */
[----:B----4-:R-:W-:-:S03]  /*11da0*/  IADD3.X R150, R150, UR6, RZ, P3, !PT ;  /* 0x0000000696967c10 */ /* 0x010fc60009ffe4ff */
[----:B------:R0:W-:Y:S04]  /*11db0*/  STL [R1+0x3b4], R167 ;  /* 0x0003b4a701007387 */ /* 0x0001e80000100800 */
[----:B0-----:R-:W3:Y:S01]  /*11dc0*/  LDL.LU R167, [R1+0x36c] ;  /* 0x00036c0001a77983 */ /* 0x001ee20000300800 */
[----:B------:R-:W-:Y:S02]  /*11dd0*/  IADD3 R121, P3, R121, UR17, RZ ;  /* 0x0000001179797c10 */ /* 0x000fe4000ff7e0ff */
[----:B------:R-:W-:-:S03]  /*11de0*/  IADD3.X R153, R153, UR6, RZ, P6, !PT ;  /* 0x0000000699997c10 */ /* 0x000fc6000b7fe4ff */
[----:B------:R0:W-:Y:S01]  /*11df0*/  STL [R1+0x3ac], R121 ;  /* 0x0003ac7901007387 */ /* 0x0001e20000100800 */
[----:B------:R-:W-:Y:S02]  /*11e00*/  IADD3 R154, P6, R154, UR17, RZ ;  /* 0x000000119a9a7c10 */ /* 0x000fe4000ffde0ff */
[----:B------:R-:W-:Y:S01]  /*11e10*/  IADD3.X R162, R162, UR6, RZ, P5, !PT ;  /* 0x00000006a2a27c10 */ /* 0x000fe2000affe4ff */
[----:B0-----:R-:W4:Y:S04]  /*11e20*/  LDL.LU R121, [R1+0x390] ;  /* 0x0003900001797983 */ /* 0x001f280000300800 */
[----:B------:R0:W-:Y:S04]  /*11e30*/  STL [R1+0x3d8], R150 ;  /* 0x0003d89601007387 */ /* 0x0001e80000100800 */
[----:B------:R-:W-:Y:S01]  /*11e40*/  STL [R1+0x3d0], R153 ;  /* 0x0003d09901007387 */ /* 0x000fe20000100800 */
[----:B------:R-:W-:-:S03]  /*11e50*/  IADD3 R171, P5, R171, UR17, RZ ;  /* 0x00000011abab7c10 */ /* 0x000fc6000ffbe0ff */
        /* <DEDUP_REMOVED lines=10> */
[----:B------:R0:W-:Y:S01]  /*11f00*/  STL [R1+0x3c0], R172 ;  /* 0x0003c0ac01007387 */ /* 0x0001e20000100800 */
[----:B------:R-:W-:-:S03]  /*11f10*/  IADD3 R168, P2, R168, UR17, RZ ;  /* 0x00000011a8a87c10 */ /* 0x000fc6000ff5e0ff */
[----:B0-----:R-:W4:Y:S01]  /*11f20*/  LDL.LU R172, [R1+0x34c] ;  /* 0x00034c0001ac7983 */ /* 0x001f220000300800 */
[----:B------:R-:W-:Y:S02]  /*11f30*/  IADD3.X R159, R159, UR6, RZ, P1, !PT ;  /* 0x000000069f9f7c10 */ /* 0x000fe40008ffe4ff */
[----:B------:R-:W-:Y:S01]  /*11f40*/  IADD3 R158, P1, R158, UR17, RZ ;  /* 0x000000119e9e7c10 */ /* 0x000fe2000ff3e0ff */
[----:B------:R0:W-:Y:S01]  /*11f50*/  STL [R1+0x394], R168 ;  /* 0x000394a801007387 */ /* 0x0001e20000100800 */
[----:B------:R-:W-:-:S03]  /*11f60*/  IADD3.X R191, R191, UR6, RZ, P4, !PT ;  /* 0x00000006bfbf7c10 */ /* 0x000fc6000a7fe4ff */
[----:B0-----:R-:W4:Y:S04]  /*11f70*/  LDL.LU R168, [R1+0x370] ;  /* 0x0003700001a87983 */ /* 0x001f280000300800 */
[----:B------:R-:W-:Y:S01]  /*11f80*/  STL [R1+0x3b8], R159 ;  /* 0x0003b89f01007387 */ /* 0x000fe20000100800 */
[----:B------:R-:W-:-:S03]  /*11f90*/  IADD3.X R174, R174, UR6, RZ, P3, !PT ;  /* 0x00000006aeae7c10 */ /* 0x000fc60009ffe4ff */
[----:B------:R-:W-:Y:S04]  /*11fa0*/  STL [R1+0x38c], R158 ;  /* 0x00038c9e01007387 */ /* 0x000fe80000100800 */
[----:B------:R0:W-:Y:S04]  /*11fb0*/  STL [R1+0x3a8], R174 ;  /* 0x0003a8ae01007387 */ /* 0x0001e80000100800 */
[----:B------:R-:W-:Y:S04]  /*11fc0*/  STL [R1+0x3b0], R191 ;  /* 0x0003b0bf01007387 */ /* 0x000fe80000100800 */
[----:B0-----:R-:W4:Y:S01]  /*11fd0*/  LDL.LU R174, [R1+0x344] ;  /* 0x0003440001ae7983 */ /* 0x001f220000300800 */
[----:B------:R-:W-:-:S02]  /*11fe0*/  IADD3 R157, P4, R157, UR17, RZ ;  /* 0x000000119d9d7c10 */ /* 0x000fc4000ff9e0ff */
[----:B------:R-:W-:Y:S02]  /*11ff0*/  IADD3.X R177, R177, UR6, RZ, P6, !PT ;  /* 0x00000006b1b17c10 */ /* 0x000fe4000b7fe4ff */
[----:B------:R-:W-:Y:S01]  /*12000*/  IADD3 R161, P3, R161, UR17, RZ ;  /* 0x00000011a1a17c10 */ /* 0x000fe2000ff7e0ff */
[----:B------:R-:W-:Y:S04]  /*12010*/  STL [R1+0x384], R157 ;  /* 0x0003849d01007387 */ /* 0x000fe80000100800 */
[----:B------:R-:W4:Y:S04]  /*12020*/  LDL.LU R158, [R1+0x368] ;  /* 0x00036800019e7983 */ /* 0x000f280000300800 */
[----:B------:R0:W-:Y:S01]  /*12030*/  STL [R1+0x3a0], R177 ;  /* 0x0003a0b101007387 */ /* 0x0001e20000100800 */
[----:B------:R-:W-:-:S03]  /*12040*/  IADD3 R164, P6, R164, UR17, RZ ;  /* 0x00000011a4a47c10 */ /* 0x000fc6000ffde0ff */
[----:B------:R-:W-:Y:S04]  /*12050*/  STL [R1+0x37c], R161 ;  /* 0x00037ca101007387 */ /* 0x000fe80000100800 */
[----:B0-----:R-:W4:Y:S01]  /*12060*/  LDL.LU R177, [R1+0x33c] ;  /* 0x00033c0001b17983 */ /* 0x001f220000300800 */
[----:B--2---:R-:W-:-:S05]  /*12070*/  IADD3.X R120, R120, UR6, RZ, P5, !PT ;  /* 0x0000000678787c10 */ /* 0x004fca000affe4ff */
[----:B------:R0:W-:Y:S04]  /*12080*/  STL [R1+0x398], R120 ;  /* 0x0003987801007387 */ /* 0x0001e80000100800 */
[----:B0-----:R-:W2:Y:S04]  /*12090*/  LDL.LU R120, [R1+0x360] ;  /* 0x0003600001787983 */ /* 0x001ea80000300800 */
[----:B------:R0:W-:Y:S04]  /*120a0*/  STL [R1+0x374], R164 ;  /* 0x000374a401007387 */ /* 0x0001e80000100800 */
[----:B------:R-:W2:Y:S04]  /*120b0*/  LDL.LU R191, [R1+0x334] ;  /* 0x0003340001bf7983 */ /* 0x000ea80000300800 */
[----:B0-----:R-:W2:Y:S01]  /*120c0*/  LDL.LU R164, [R1+0x358] ;  /* 0x0003580001a47983 */ /* 0x001ea20000300800 */
[----:B---3--:R-:W-:-:S05]  /*120d0*/  IADD3 R167, P5, R167, UR17, RZ ;  /* 0x00000011a7a77c10 */ /* 0x008fca000ffbe0ff */
[----:B------:R0:W-:Y:S04]  /*120e0*/  STL [R1+0x36c], R167 ;  /* 0x00036ca701007387 */ /* 0x0001e80000100800 */
[----:B------:R-:W3:Y:S04]  /*120f0*/  LDL.LU R157, [R1+0x32c] ;  /* 0x00032c00019d7983 */ /* 0x000ee80000300800 */
[----:B------:R-:W3:Y:S04]  /*12100*/  LDL.LU R161, [R1+0x350] ;  /* 0x0003500001a17983 */ /* 0x000ee80000300800 */
[----:B0-----:R-:W3:Y:S01]  /*12110*/  LDL.LU R167, [R1+0x324] ;  /* 0x0003240001a77983 */ /* 0x001ee20000300800 */
[----:B----4-:R-:W-:-:S05]  /*12120*/  IADD3.X R121, R121, UR6, RZ, P2, !PT ;  /* 0x0000000679797c10 */ /* 0x010fca00097fe4ff */
[----:B------:R0:W-:Y:S01]  /*12130*/  STL [R1+0x390], R121 ;  /* 0x0003907901007387 */ /* 0x0001e20000100800 */
[----:B------:R-:W-:-:S03]  /*12140*/  IADD3 R148, P2, R148, UR17, RZ ;  /* 0x0000001194947c10 */ /* 0x000fc6000ff5e0ff */
[----:B0-----:R-:W4:Y:S01]  /*12150*/  LDL.LU R121, [R1+0x348] ;  /* 0x0003480001797983 */ /* 0x001f220000300800 */
[----:B------:R-:W-:Y:S02]  /*12160*/  IADD3.X R150, R150, UR6, RZ, P1, !PT ;  /* 0x0000000696967c10 */ /* 0x000fe40008ffe4ff */
[----:B------:R-:W-:Y:S02]  /*12170*/  IADD3 R171, P1, R171, UR17, RZ ;  /* 0x00000011abab7c10 */ /* 0x000fe4000ff3e0ff */
[----:B------:R-:W-:-:S03]  /*12180*/  IADD3.X R153, R153, UR6, RZ, P4, !PT ;  /* 0x0000000699997c10 */ /* 0x000fc6000a7fe4ff */
[----:B------:R0:W-:Y:S01]  /*12190*/  STL [R1+0x35c], R171 ;  /* 0x00035cab01007387 */ /* 0x0001e20000100800 */
[----:B------:R-:W-:-:S03]  /*121a0*/  IADD3 R154, P4, R154, UR17, RZ ;  /* 0x000000119a9a7c10 */ /* 0x000fc6000ff9e0ff */
[----:B------:R-:W-:Y:S01]  /*121b0*/  STL [R1+0x364], R148 ;  /* 0x0003649401007387 */ /* 0x000fe20000100800 */
[----:B------:R-:W-:-:S03]  /*121c0*/  IADD3.X R162, R162, UR6, RZ, P3, !PT ;  /* 0x00000006a2a27c10 */ /* 0x000fc60009ffe4ff */
[----:B0-----:R-:W4:Y:S04]  /*121d0*/  LDL.LU R171, [R1+0x31c] ;  /* 0x00031c0001ab7983 */ /* 0x001f280000300800 */
[----:B------:R-:W-:Y:S01]  /*121e0*/  STL [R1+0x388], R150 ;  /* 0x0003889601007387 */ /* 0x000fe20000100800 */
[----:B------:R-:W-:-:S03]  /*121f0*/  IADD3 R172, P3, R172, UR17, RZ ;  /* 0x00000011acac7c10 */ /* 0x000fc6000ff7e0ff */
[----:B------:R-:W-:Y:S04]  /*12200*/  STL [R1+0x380], R153 ;  /* 0x0003809901007387 */ /* 0x000fe80000100800 */
[----:B------:R0:W-:Y:S04]  /*12210*/  STL [R1+0x34c], R172 ;  /* 0x00034cac01007387 */ /* 0x0001e80000100800 */
[----:B------:R1:W-:Y:S01]  /*12220*/  STL [R1+0x354], R154 ;  /* 0x0003549a01007387 */ /* 0x0003e20000100800 */
[----:B------:R-:W-:-:S03]  /*12230*/  IADD3.X R168, R168, UR6, RZ, P6, !PT ;  /* 0x00000006a8a87c10 */ /* 0x000fc6000b7fe4ff */
[----:B0-----:R-:W4:Y:S04]  /*12240*/  LDL.LU R172, [R1+0x340] ;  /* 0x0003400001ac7983 */ /* 0x001f280000300800 */
[----:B------:R-:W-:Y:S04]  /*12250*/  STL [R1+0x378], R162 ;  /* 0x000378a201007387 */ /* 0x000fe80000100800 */
[----:B------:R-:W4:Y:S04]  /*12260*/  LDL.LU R148, [R1+0x314] ;  /* 0x0003140001947983 */ /* 0x000f280000300800 */
[----:B------:R-:W4:Y:S04]  /*12270*/  LDL.LU R150, [R1+0x338] ;  /* 0x0003380001967983 */ /* 0x000f280000300800 */
[----:B------:R-:W4:Y:S04]  /*12280*/  LDL.LU R153, [R1+0x30c] ;  /* 0x00030c0001997983 */ /* 0x000f280000300800 */
[----:B------:R0:W-:Y:S01]  /*12290*/  STL [R1+0x370], R168 ;  /* 0x000370a801007387 */ /* 0x0001e20000100800 */
[----:B------:R-:W-:-:S03]  /*122a0*/  IADD3 R174, P6, R174, UR17, RZ ;  /* 0x00000011aeae7c10 */ /* 0x000fc6000ffde0ff */
[----:B-1----:R-:W4:Y:S04]  /*122b0*/  LDL.LU R154, [R1+0x330] ;  /* 0x00033000019a7983 */ /* 0x002f280000300800 */
[----:B0-----:R-:W4:Y:S04]  /*122c0*/  LDL.LU R168, [R1+0x304] ;  /* 0x0003040001a87983 */ /* 0x001f280000300800 */
[----:B------:R-:W4:Y:S04]  /*122d0*/  LDL.LU R162, [R1+0x328] ;  /* 0x0003280001a27983 */ /* 0x000f280000300800 */
[----:B------:R0:W-:Y:S04]  /*122e0*/  STL [R1+0x344], R174 ;  /* 0x000344ae01007387 */ /* 0x0001e80000100800 */
[----:B0-----:R-:W4:Y:S01]  /*122f0*/  LDL.LU R174, [R1+0x2fc] ;  /* 0x0002fc0001ae7983 */ /* 0x001f220000300800 */
[----:B------:R-:W-:-:S02]  /*12300*/  IADD3.X R158, R158, UR6, RZ, P5, !PT ;  /* 0x000000069e9e7c10 */ /* 0x000fc4000affe4ff */
[----:B------:R-:W-:-:S05]  /*12310*/  IADD3 R177, P5, R177, UR17, RZ ;  /* 0x00000011b1b17c10 */ /* 0x000fca000ffbe0ff */
[----:B------:R0:W-:Y:S04]  /*12320*/  STL [R1+0x33c], R177 ;  /* 0x00033cb101007387 */ /* 0x0001e80000100800 */
[----:B0-----:R-:W4:Y:S04]  /*12330*/  LDL.LU R177, [R1+0x320] ;  /* 0x0003200001b17983 */ /* 0x001f280000300800 */
[----:B------:R-:W-:Y:S01]  /*12340*/  STL [R1+0x368], R158 ;  /* 0x0003689e01007387 */ /* 0x000fe20000100800 */
[----:B--2---:R-:W-:-:S05]  /*12350*/  IADD3.X R120, R120, UR6, RZ, P2, !PT ;  /* 0x0000000678787c10 */ /* 0x004fca00097fe4ff */
[----:B------:R0:W-:Y:S01]  /*12360*/  STL [R1+0x360], R120 ;  /* 0x0003607801007387 */ /* 0x0001e20000100800 */
[----:B------:R-:W-:Y:S02]  /*12370*/  IADD3 R191, P2, R191, UR17, RZ ;  /* 0x00000011bfbf7c10 */ /* 0x000fe4000ff5e0ff */
[----:B------:R-:W-:Y:S01]  /*12380*/  IADD3.X R164, R164, UR6, RZ, P1, !PT ;  /* 0x00000006a4a47c10 */ /* 0x000fe20008ffe4ff */
[----:B0-----:R-:W2:Y:S04]  /*12390*/  LDL.LU R120, [R1+0x2f4] ;  /* 0x0002f40001787983 */ /* 0x001ea80000300800 */
[----:B------:R0:W-:Y:S04]  /*123a0*/  STL [R1+0x358], R164 ;  /* 0x000358a401007387 */ /* 0x0001e80000100800 */
[----:B0-----:R-:W2:Y:S04]  /*123b0*/  LDL.LU R164, [R1+0x318] ;  /* 0x0003180001a47983 */ /* 0x001ea80000300800 */
[----:B------:R0:W-:Y:S01]  /*123c0*/  STL [R1+0x334], R191 ;  /* 0x000334bf01007387 */ /* 0x0001e20000100800 */
[----:B---3--:R-:W-:-:S02]  /*123d0*/  IADD3 R157, P1, R157, UR17, RZ ;  /* 0x000000119d9d7c10 */ /* 0x008fc4000ff3e0ff */
[----:B------:R-:W-:-:S03]  /*123e0*/  IADD3.X R161, R161, UR6, RZ, P4, !PT ;  /* 0x00000006a1a17c10 */ /* 0x000fc6000a7fe4ff */
[----:B------:R-:W-:Y:S01]  /*123f0*/  STL [R1+0x32c], R157 ;  /* 0x00032c9d01007387 */ /* 0x000fe20000100800 */
[----:B------:R-:W-:-:S03]  /*12400*/  IADD3 R167, P4, R167, UR17, RZ ;  /* 0x00000011a7a77c10 */ /* 0x000fc6000ff9e0ff */
[----:B------:R-:W3:Y:S04]  /*12410*/  LDL.LU R158, [R1+0x2ec] ;  /* 0x0002ec00019e7983 */ /* 0x000ee80000300800 */
[----:B------:R-:W-:Y:S04]  /*12420*/  STL [R1+0x350], R161 ;  /* 0x000350a101007387 */ /* 0x000fe80000100800 */
[----:B0-----:R-:W3:Y:S01]  /*12430*/  LDL.LU R191, [R1+0x310] ;  /* 0x0003100001bf7983 */ /* 0x001ee20000300800 */
[----:B----4-:R-:W-:-:S03]  /*12440*/  IADD3.X R121, R121, UR6, RZ, P3, !PT ;  /* 0x0000000679797c10 */ /* 0x010fc60009ffe4ff */
[----:B------:R-:W-:Y:S04]  /*12450*/  STL [R1+0x324], R167 ;  /* 0x000324a701007387 */ /* 0x000fe80000100800 */
[----:B------:R0:W-:Y:S04]  /*12460*/  STL [R1+0x348], R121 ;  /* 0x0003487901007387 */ /* 0x0001e80000100800 */
[----:B0-----:R-:W4:Y:S04]  /*12470*/  LDL.LU R121, [R1+0x2e4] ;  /* 0x0002e40001797983 */ /* 0x001f280000300800 */
[----:B------:R-:W4:Y:S04]  /*12480*/  LDL.LU R157, [R1+0x308] ;  /* 0x00030800019d7983 */ /* 0x000f280000300800 */
[----:B------:R-:W4:Y:S04]  /*12490*/  LDL.LU R161, [R1+0x2dc] ;  /* 0x0002dc0001a17983 */ /* 0x000f280000300800 */
[----:B------:R-:W4:Y:S01]  /*124a0*/  LDL.LU R167, [R1+0x300] ;  /* 0x0003000001a77983 */ /* 0x000f220000300800 */
[----:B------:R-:W-:-:S05]  /*124b0*/  IADD3 R171, P3, R171, UR17, RZ ;  /* 0x00000011abab7c10 */ /* 0x000fca000ff7e0ff */
[----:B------:R0:W-:Y:S04]  /*124c0*/  STL [R1+0x31c], R171 ;  /* 0x00031cab01007387 */ /* 0x0001e80000100800 */
[----:B0-----:R-:W4:Y:S01]  /*124d0*/  LDL.LU R171, [R1+0x2d4] ;  /* 0x0002d40001ab7983 */ /* 0x001f220000300800 */
[----:B------:R-:W-:-:S05]  /*124e0*/  IADD3.X R172, R172, UR6, RZ, P6, !PT ;  /* 0x00000006acac7c10 */ /* 0x000fca000b7fe4ff */
[----:B------:R0:W-:Y:S01]  /*124f0*/  STL [R1+0x340], R172 ;  /* 0x000340ac01007387 */ /* 0x0001e20000100800 */
[----:B------:R-:W-:Y:S02]  /*12500*/  IADD3 R148, P6, R148, UR17, RZ ;  /* 0x0000001194947c10 */ /* 0x000fe4000ffde0ff */
[----:B------:R-:W-:Y:S01]  /*12510*/  IADD3.X R150, R150, UR6, RZ, P5, !PT ;  /* 0x0000000696967c10 */ /* 0x000fe2000affe4ff */
[----:B0-----:R-:W4:Y:S01]  /*12520*/  LDL.LU R172, [R1+0x2f8] ;  /* 0x0002f80001ac7983 */ /* 0x001f220000300800 */
[----:B------:R-:W-:-:S03]  /*12530*/  IADD3 R153, P5, R153, UR17, RZ ;  /* 0x0000001199997c10 */ /* 0x000fc6000ffbe0ff */
[----:B------:R-:W-:Y:S01]  /*12540*/  STL [R1+0x314], R148 ;  /* 0x0003149401007387 */ /* 0x000fe20000100800 */
[----:B------:R-:W-:-:S03]  /*12550*/  IADD3.X R154, R154, UR6, RZ, P2, !PT ;  /* 0x000000069a9a7c10 */ /* 0x000fc600097fe4ff */
[----:B------:R-:W-:Y:S01]  /*12560*/  STL [R1+0x338], R150 ;  /* 0x0003389601007387 */ /* 0x000fe20000100800 */
[----:B------:R-:W-:Y:S02]  /*12570*/  IADD3 R168, P2, R168, UR17, RZ ;  /* 0x00000011a8a87c10 */ /* 0x000fe4000ff5e0ff */
[----:B------:R-:W-:-:S03]  /*12580*/  IADD3.X R162, R162, UR6, RZ, P1, !PT ;  /* 0x00000006a2a27c10 */ /* 0x000fc60008ffe4ff */
[----:B------:R0:W-:Y:S04]  /*12590*/  STL [R1+0x304], R168 ;  /* 0x000304a801007387 */ /* 0x0001e80000100800 */
[----:B------:R-:W-:Y:S04]  /*125a0*/  STL [R1+0x30c], R153 ;  /* 0x00030c9901007387 */ /* 0x000fe80000100800 */
[----:B0-----:R-:W4:Y:S01]  /*125b0*/  LDL.LU R168, [R1+0x2cc] ;  /* 0x0002cc0001a87983 */ /* 0x001f220000300800 */
[----:B------:R-:W-:-:S03]  /*125c0*/  IADD3 R174, P1, R174, UR17, RZ ;  /* 0x00000011aeae7c10 */ /* 0x000fc6000ff3e0ff */
[----:B------:R-:W-:Y:S04]  /*125d0*/  STL [R1+0x330], R154 ;  /* 0x0003309a01007387 */ /* 0x000fe80000100800 */
[----:B------:R-:W4:Y:S04]  /*125e0*/  LDL.LU R159, [R1+0x2f0] ;  /* 0x0002f000019f7983 */ /* 0x000f280000300800 */
[----:B------:R0:W-:Y:S04]  /*125f0*/  STL [R1+0x2fc], R174 ;  /* 0x0002fcae01007387 */ /* 0x0001e80000100800 */
[----:B------:R-:W-:Y:S04]  /*12600*/  STL [R1+0x328], R162 ;  /* 0x000328a201007387 */ /* 0x000fe80000100800 */
[----:B0-----:R-:W4:Y:S01]  /*12610*/  LDL.LU R174, [R1+0x2c4] ;  /* 0x0002c40001ae7983 */ /* 0x001f220000300800 */
[----:B------:R-:W-:-:S03]  /*12620*/  IADD3.X R177, R177, UR6, RZ, P4, !PT ;  /* 0x00000006b1b17c10 */ /* 0x000fc6000a7fe4ff */
[----:B------:R-:W4:Y:S04]  /*12630*/  LDL.LU R148, [R1+0x2e8] ;  /* 0x0002e80001947983 */ /* 0x000f280000300800 */
[----:B------:R0:W-:Y:S04]  /*12640*/  STL [R1+0x320], R177 ;  /* 0x000320b101007387 */ /* 0x0001e80000100800 */
[----:B0-----:R-:W4:Y:S04]  /*12650*/  LDL.LU R177, [R1+0x2bc] ;  /* 0x0002bc0001b17983 */ /* 0x001f280000300800 */
[----:B------:R-:W4:Y:S01]  /*12660*/  LDL.LU R150, [R1+0x2e0] ;  /* 0x0002e00001967983 */ /* 0x000f220000300800 */
[----:B--2---:R-:W-:-:S05]  /*12670*/  IADD3 R120, P4, R120, UR17, RZ ;  /* 0x0000001178787c10 */ /* 0x004fca000ff9e0ff */
[----:B------:R0:W-:Y:S04]  /*12680*/  STL [R1+0x2f4], R120 ;  /* 0x0002f47801007387 */ /* 0x0001e80000100800 */
[----:B0-----:R-:W2:Y:S01]  /*12690*/  LDL.LU R120, [R1+0x2b4] ;  /* 0x0002b40001787983 */ /* 0x001ea20000300800 */
[----:B------:R-:W-:-:S03]  /*126a0*/  IADD3.X R164, R164, UR6, RZ, P3, !PT ;  /* 0x00000006a4a47c10 */ /* 0x000fc60009ffe4ff */
[----:B------:R-:W2:Y:S04]  /*126b0*/  LDL.LU R153, [R1+0x2d8] ;  /* 0x0002d80001997983 */ /* 0x000ea80000300800 */
[----:B------:R-:W2:Y:S04]  /*126c0*/  LDL.LU R154, [R1+0x2ac] ;  /* 0x0002ac00019a7983 */ /* 0x000ea80000300800 */
[----:B------:R-:W2:Y:S04]  /*126d0*/  LDL.LU R162, [R1+0x2d0] ;  /* 0x0002d00001a27983 */ /* 0x000ea80000300800 */
[----:B------:R0:W-:Y:S04]  /*126e0*/  STL [R1+0x318], R164 ;  /* 0x000318a401007387 */ /* 0x0001e80000100800 */
[----:B0-----:R-:W2:Y:S01]  /*126f0*/  LDL.LU R164, [R1+0x2a4] ;  /* 0x0002a40001a47983 */ /* 0x001ea20000300800 */
[----:B---3--:R-:W-:-:S02]  /*12700*/  IADD3 R158, P3, R158, UR17, RZ ;  /* 0x000000119e9e7c10 */ /* 0x008fc4000ff7e0ff */
[----:B------:R-:W-:Y:S02]  /*12710*/  IADD3.X R191, R191, UR6, RZ, P6, !PT ;  /* 0x00000006bfbf7c10 */ /* 0x000fe4000b7fe4ff */
[----:B----4-:R-:W-:Y:S02]  /*12720*/  IADD3 R121, P6, R121, UR17, RZ ;  /* 0x0000001179797c10 */ /* 0x010fe4000ffde0ff */
[----:B------:R-:W-:-:S03]  /*12730*/  IADD3.X R157, R157, UR6, RZ, P5, !PT ;  /* 0x000000069d9d7c10 */ /* 0x000fc6000affe4ff */
[----:B------:R0:W-:Y:S01]  /*12740*/  STL [R1+0x2e4], R121 ;  /* 0x0002e47901007387 */ /* 0x0001e20000100800 */
[----:B------:R-:W-:-:S03]  /*12750*/  IADD3 R161, P5, R161, UR17, RZ ;  /* 0x00000011a1a17c10 */ /* 0x000fc6000ffbe0ff */
[----:B------:R-:W-:Y:S01]  /*12760*/  STL [R1+0x2ec], R158 ;  /* 0x0002ec9e01007387 */ /* 0x000fe20000100800 */
[----:B------:R-:W-:-:S03]  /*12770*/  IADD3.X R167, R167, UR6, RZ, P2, !PT ;  /* 0x00000006a7a77c10 */ /* 0x000fc600097fe4ff */
[----:B0-----:R-:W3:Y:S04]  /*12780*/  LDL.LU R121, [R1+0x2c8] ;  /* 0x0002c80001797983 */ /* 0x001ee80000300800 */
[----:B------:R-:W-:Y:S04]  /*12790*/  STL [R1+0x310], R191 ;  /* 0x000310bf01007387 */ /* 0x000fe80000100800 */
[----:B------:R-:W-:Y:S01]  /*127a0*/  STL [R1+0x308], R157 ;  /* 0x0003089d01007387 */ /* 0x000fe20000100800 */
[----:B------:R-:W-:-:S05]  /*127b0*/  IADD3 R171, P2, R171, UR17, RZ ;  /* 0x00000011abab7c10 */ /* 0x000fca000ff5e0ff */
[----:B------:R0:W-:Y:S04]  /*127c0*/  STL [R1+0x2d4], R171 ;  /* 0x0002d4ab01007387 */ /* 0x0001e80000100800 */
[----:B------:R1:W-:Y:S04]  /*127d0*/  STL [R1+0x2dc], R161 ;  /* 0x0002dca101007387 */ /* 0x0003e80000100800 */
[----:B0-----:R-:W4:Y:S04]  /*127e0*/  LDL.LU R171, [R1+0x29c] ;  /* 0x00029c0001ab7983 */ /* 0x001f280000300800 */
[----:B------:R-:W-:Y:S04]  /*127f0*/  STL [R1+0x300], R167 ;  /* 0x000300a701007387 */ /* 0x000fe80000100800 */
[----:B------:R-:W4:Y:S01]  /*12800*/  LDL.LU R158, [R1+0x2c0] ;  /* 0x0002c000019e7983 */ /* 0x000f220000300800 */
[----:B------:R-:W-:-:S03]  /*12810*/  IADD3.X R172, R172, UR6, RZ, P1, !PT ;  /* 0x00000006acac7c10 */ /* 0x000fc60008ffe4ff */
[----:B------:R-:W4:Y:S04]  /*12820*/  LDL.LU R191, [R1+0x294] ;  /* 0x0002940001bf7983 */ /* 0x000f280000300800 */
[----:B------:R-:W4:Y:S04]  /*12830*/  LDL.LU R157, [R1+0x2b8] ;  /* 0x0002b800019d7983 */ /* 0x000f280000300800 */
[----:B------:R0:W-:Y:S04]  /*12840*/  STL [R1+0x2f8], R172 ;  /* 0x0002f8ac01007387 */ /* 0x0001e80000100800 */
[----:B-1----:R-:W4:Y:S04]  /*12850*/  LDL.LU R161, [R1+0x28c] ;  /* 0x00028c0001a17983 */ /* 0x002f280000300800 */
[----:B0-----:R-:W4:Y:S04]  /*12860*/  LDL.LU R172, [R1+0x2b0] ;  /* 0x0002b00001ac7983 */ /* 0x001f280000300800 */
[----:B------:R-:W4:Y:S01]  /*12870*/  LDL.LU R167, [R1+0x284] ;  /* 0x0002840001a77983 */ /* 0x000f220000300800 */
[----:B------:R-:W-:-:S02]  /*12880*/  IADD3 R168, P1, R168, UR17, RZ ;  /* 0x00000011a8a87c10 */ /* 0x000fc4000ff3e0ff */
[----:B------:R-:W-:-:S03]  /*12890*/  IADD3.X R159, R159, UR6, RZ, P4, !PT ;  /* 0x000000069f9f7c10 */ /* 0x000fc6000a7fe4ff */
[----:B------:R0:W-:Y:S04]  /*128a0*/  STL [R1+0x2cc], R168 ;  /* 0x0002cca801007387 */ /* 0x0001e80000100800 */
[----:B0-----:R-:W4:Y:S01]  /*128b0*/  LDL.LU R168, [R1+0x2a8] ;  /* 0x0002a80001a87983 */ /* 0x001f220000300800 */
[----:B------:R-:W-:-:S05]  /*128c0*/  IADD3 R174, P4, R174, UR17, RZ ;  /* 0x00000011aeae7c10 */ /* 0x000fca000ff9e0ff */
[----:B------:R0:W-:Y:S04]  /*128d0*/  STL [R1+0x2c4], R174 ;  /* 0x0002c4ae01007387 */ /* 0x0001e80000100800 */
[----:B0-----:R-:W4:Y:S01]  /*128e0*/  LDL.LU R174, [R1+0x27c] ;  /* 0x00027c0001ae7983 */ /* 0x001f220000300800 */
[----:B------:R-:W-:Y:S02]  /*128f0*/  IADD3.X R148, R148, UR6, RZ, P3, !PT ;  /* 0x0000000694947c10 */ /* 0x000fe40009ffe4ff */
[----:B------:R-:W-:Y:S01]  /*12900*/  IADD3 R177, P3, R177, UR17, RZ ;  /* 0x00000011b1b17c10 */ /* 0x000fe2000ff7e0ff */
[----:B------:R-:W-:Y:S01]  /*12910*/  STL [R1+0x2f0], R159 ;  /* 0x0002f09f01007387 */ /* 0x000fe20000100800 */
[----:B------:R-:W-:-:S03]  /*12920*/  IADD3.X R150, R150, UR6, RZ, P6, !PT ;  /* 0x0000000696967c10 */ /* 0x000fc6000b7fe4ff */
[----:B------:R0:W-:Y:S04]  /*12930*/  STL [R1+0x2bc], R177 ;  /* 0x0002bcb101007387 */ /* 0x0001e80000100800 */
[----:B0-----:R-:W4:Y:S04]  /*12940*/  LDL.LU R177, [R1+0x2a0] ;  /* 0x0002a00001b17983 */ /* 0x001f280000300800 */
[----:B------:R-:W-:Y:S01]  /*12950*/  STL [R1+0x2e8], R148 ;  /* 0x0002e89401007387 */ /* 0x000fe20000100800 */
[----:B--2---:R-:W-:Y:S02]  /*12960*/  IADD3 R120, P6, R120, UR17, RZ ;  /* 0x0000001178787c10 */ /* 0x004fe4000ffde0ff */
[----:B------:R-:W-:-:S03]  /*12970*/  IADD3.X R153, R153, UR6, RZ, P5, !PT ;  /* 0x0000000699997c10 */ /* 0x000fc6000affe4ff */
[----:B------:R0:W-:Y:S01]  /*12980*/  STL [R1+0x2b4], R120 ;  /* 0x0002b47801007387 */ /* 0x0001e20000100800 */
[----:B------:R-:W-:Y:S02]  /*12990*/  IADD3 R154, P5, R154, UR17, RZ ;  /* 0x000000119a9a7c10 */ /* 0x000fe4000ffbe0ff */
[----:B------:R-:W-:Y:S01]  /*129a0*/  IADD3.X R162, R162, UR6, RZ, P2, !PT ;  /* 0x00000006a2a27c10 */ /* 0x000fe200097fe4ff */
[----:B0-----:R-:W2:Y:S04]  /*129b0*/  LDL.LU R120, [R1+0x274] ;  /* 0x0002740001787983 */ /* 0x001ea80000300800 */
[----:B------:R0:W-:Y:S04]  /*129c0*/  STL [R1+0x2e0], R150 ;  /* 0x0002e09601007387 */ /* 0x0001e80000100800 */
[----:B------:R-:W-:Y:S01]  /*129d0*/  STL [R1+0x2d8], R153 ;  /* 0x0002d89901007387 */ /* 0x000fe20000100800 */
[----:B------:R-:W-:-:S03]  /*129e0*/  IADD3 R164, P2, R164, UR17, RZ ;  /* 0x00000011a4a47c10 */ /* 0x000fc6000ff5e0ff */
[----:B------:R-:W2:Y:S04]  /*129f0*/  LDL.LU R148, [R1+0x298] ;  /* 0x0002980001947983 */ /* 0x000ea80000300800 */
[----:B------:R-:W-:Y:S04]  /*12a00*/  STL [R1+0x2ac], R154 ;  /* 0x0002ac9a01007387 */ /* 0x000fe80000100800 */
[----:B0-----:R-:W2:Y:S04]  /*12a10*/  LDL.LU R150, [R1+0x26c] ;  /* 0x00026c0001967983 */ /* 0x001ea80000300800 */
[----:B------:R0:W-:Y:S04]  /*12a20*/  STL [R1+0x2d0], R162 ;  /* 0x0002d0a201007387 */ /* 0x0001e80000100800 */
[----:B0-----:R-:W2:Y:S04]  /*12a30*/  LDL.LU R162, [R1+0x290] ;  /* 0x0002900001a27983 */ /* 0x001ea80000300800 */
[----:B------:R0:W-:Y:S04]  /*12a40*/  STL [R1+0x2a4], R164 ;  /* 0x0002a4a401007387 */ /* 0x0001e80000100800 */
[----:B------:R-:W2:Y:S04]  /*12a50*/  LDL.LU R153, [R1+0x264] ;  /* 0x0002640001997983 */ /* 0x000ea80000300800 */
[----:B------:R-:W2:Y:S04]  /*12a60*/  LDL.LU R154, [R1+0x288] ;  /* 0x00028800019a7983 */ /* 0x000ea80000300800 */
[----:B0-----:R-:W2:Y:S01]  /*12a70*/  LDL.LU R164, [R1+0x25c] ;  /* 0x00025c0001a47983 */ /* 0x001ea20000300800 */
[----:B---3--:R-:W-:-:S05]  /*12a80*/  IADD3.X R121, R121, UR6, RZ, P1, !PT ;  /* 0x0000000679797c10 */ /* 0x008fca0008ffe4ff */
[----:B------:R0:W-:Y:S04]  /*12a90*/  STL [R1+0x2c8], R121 ;  /* 0x0002c87901007387 */ /* 0x0001e80000100800 */
[----:B0-----:R-:W3:Y:S01]  /*12aa0*/  LDL.LU R121, [R1+0x280] ;  /* 0x0002800001797983 */ /* 0x001ee20000300800 */
[----:B----4-:R-:W-:-:S05]  /*12ab0*/  IADD3 R171, P1, R171, UR17, RZ ;  /* 0x00000011abab7c10 */ /* 0x010fca000ff3e0ff */
[----:B------:R0:W-:Y:S01]  /*12ac0*/  STL [R1+0x29c], R171 ;  /* 0x00029cab01007387 */ /* 0x0001e20000100800 */
[----:B------:R-:W-:Y:S02]  /*12ad0*/  IADD3.X R158, R158, UR6, RZ, P4, !PT ;  /* 0x000000069e9e7c10 */ /* 0x000fe4000a7fe4ff */
[----:B------:R-:W-:Y:S01]  /*12ae0*/  IADD3 R191, P4, R191, UR17, RZ ;  /* 0x00000011bfbf7c10 */ /* 0x000fe2000ff9e0ff */
[----:B0-----:R-:W4:Y:S01]  /*12af0*/  LDL.LU R171, [R1+0x454] ;  /* 0x0004540001ab7983 */ /* 0x001f220000300800 */
[----:B------:R-:W-:-:S03]  /*12b00*/  IADD3.X R157, R157, UR6, RZ, P3, !PT ;  /* 0x000000069d9d7c10 */ /* 0x000fc60009ffe4ff */
[----:B------:R-:W-:Y:S04]  /*12b10*/  STL [R1+0x2c0], R158 ;  /* 0x0002c09e01007387 */ /* 0x000fe80000100800 */
[----:B------:R-:W-:Y:S01]  /*12b20*/  STL [R1+0x294], R191 ;  /* 0x000294bf01007387 */ /* 0x000fe20000100800 */
[----:B------:R-:W-:Y:S02]  /*12b30*/  IADD3 R161, P3, R161, UR17, RZ ;  /* 0x00000011a1a17c10 */ /* 0x000fe4000ff7e0ff */
[----:B------:R-:W-:Y:S02]  /*12b40*/  IADD3.X R172, R172, UR6, RZ, P6, !PT ;  /* 0x00000006acac7c10 */ /* 0x000fe4000b7fe4ff */
[----:B------:R-:W-:-:S03]  /*12b50*/  IADD3 R167, P6, R167, UR17, RZ ;  /* 0x00000011a7a77c10 */ /* 0x000fc6000ffde0ff */
[----:B------:R0:W-:Y:S04]  /*12b60*/  STL [R1+0x2b0], R172 ;  /* 0x0002b0ac01007387 */ /* 0x0001e80000100800 */
[----:B------:R-:W-:Y:S04]  /*12b70*/  STL [R1+0x2b8], R157 ;  /* 0x0002b89d01007387 */ /* 0x000fe80000100800 */
[----:B0-----:R-:W4:Y:S04]  /*12b80*/  LDL.LU R172, [R1+0x278] ;  /* 0x0002780001ac7983 */ /* 0x001f280000300800 */
[----:B------:R-:W-:Y:S04]  /*12b90*/  STL [R1+0x28c], R161 ;  /* 0x00028ca101007387 */ /* 0x000fe80000100800 */
[----:B------:R-:W4:Y:S04]  /*12ba0*/  LDL.LU R159, [R1+0x44c] ;  /* 0x00044c00019f7983 */ /* 0x000f280000300800 */
[----:B------:R0:W-:Y:S01]  /*12bb0*/  STL [R1+0x284], R167 ;  /* 0x000284a701007387 */ /* 0x0001e20000100800 */
[----:B------:R-:W-:-:S03]  /*12bc0*/  IADD3.X R168, R168, UR6, RZ, P5, !PT ;  /* 0x00000006a8a87c10 */ /* 0x000fc6000affe4ff */
[----:B0-----:R-:W4:Y:S04]  /*12bd0*/  LDL.LU R167, [R1+0x270] ;  /* 0x0002700001a77983 */ /* 0x001f280000300800 */
[----:B------:R-:W-:Y:S04]  /*12be0*/  STL [R1+0x2a8], R168 ;  /* 0x0002a8a801007387 */ /* 0x000fe80000100800 */
[----:B------:R-:W4:Y:S01]  /*12bf0*/  LDL.LU R158, [R1+0x448] ;  /* 0x00044800019e7983 */ /* 0x000f220000300800 */
[----:B------:R-:W-:-:S05]  /*12c00*/  IADD3 R174, P5, R174, UR17, RZ ;  /* 0x00000011aeae7c10 */ /* 0x000fca000ffbe0ff */
[----:B------:R0:W-:Y:S04]  /*12c10*/  STL [R1+0x27c], R174 ;  /* 0x00027cae01007387 */ /* 0x0001e80000100800 */
[----:B0-----:R-:W4:Y:S01]  /*12c20*/  LDL.LU R174, [R1+0x268] ;  /* 0x0002680001ae7983 */ /* 0x001f220000300800 */
[----:B------:R-:W-:-:S03]  /*12c30*/  IADD3.X R177, R177, UR6, RZ, P2, !PT ;  /* 0x00000006b1b17c10 */ /* 0x000fc600097fe4ff */
[----:B------:R-:W4:Y:S04]  /*12c40*/  LDL.LU R191, [R1+0x440] ;  /* 0x0004400001bf7983 */ /* 0x000f280000300800 */
[----:B------:R-:W4:Y:S04]  /*12c50*/  LDL.LU R168, [R1+0x260] ;  /* 0x0002600001a87983 */ /* 0x000f280000300800 */
[----:B------:R0:W-:Y:S04]  /*12c60*/  STL [R1+0x2a0], R177 ;  /* 0x0002a0b101007387 */ /* 0x0001e80000100800 */
[----:B------:R-:W4:Y:S04]  /*12c70*/  LDL.LU R157, [R1+0x238] ;  /* 0x00023800019d7983 */ /* 0x000f280000300800 */
[----:B------:R-:W4:Y:S04]  /*12c80*/  LDL.LU R161, [R1+0x258] ;  /* 0x0002580001a17983 */ /* 0x000f280000300800 */
[----:B0-----:R-:W4:Y:S01]  /*12c90*/  LDL.LU R177, [R1+0x230] ;  /* 0x0002300001b17983 */ /* 0x001f220000300800 */
[----:B--2---:R-:W-:-:S05]  /*12ca0*/  IADD3 R120, P2, R120, UR17, RZ ;  /* 0x0000001178787c10 */ /* 0x004fca000ff5e0ff */
[----:B------:R0:W-:Y:S01]  /*12cb0*/  STL [R1+0x274], R120 ;  /* 0x0002747801007387 */ /* 0x0001e20000100800 */
[----:B------:R-:W-:-:S03]  /*12cc0*/  IADD3.X R148, R148, UR6, RZ, P1, !PT ;  /* 0x0000000694947c10 */ /* 0x000fc60008ffe4ff */
[----:B0-----:R-:W2:Y:S01]  /*12cd0*/  LDL.LU R120, [R1+0x450] ;  /* 0x0004500001787983 */ /* 0x001ea20000300800 */
[----:B------:R-:W-:Y:S02]  /*12ce0*/  IADD3 R150, P1, R150, UR17, RZ ;  /* 0x0000001196967c10 */ /* 0x000fe4000ff3e0ff */
[----:B------:R-:W-:-:S05]  /*12cf0*/  IADD3.X R162, R162, UR6, RZ, P4, !PT ;  /* 0x00000006a2a27c10 */ /* 0x000fca000a7fe4ff */
[----:B------:R0:W-:Y:S01]  /*12d00*/  STL [R1+0x290], R162 ;  /* 0x000290a201007387 */ /* 0x0001e20000100800 */
[----:B------:R-:W-:-:S03]  /*12d10*/  IADD3 R153, P4, R153, UR17, RZ ;  /* 0x0000001199997c10 */ /* 0x000fc6000ff9e0ff */
[----:B------:R-:W-:Y:S01]  /*12d20*/  STL [R1+0x298], R148 ;  /* 0x0002989401007387 */ /* 0x000fe20000100800 */
[----:B------:R-:W-:-:S03]  /*12d30*/  IADD3.X R154, R154, UR6, RZ, P3, !PT ;  /* 0x000000069a9a7c10 */ /* 0x000fc60009ffe4ff */
[----:B0-----:R-:W2:Y:S01]  /*12d40*/  LDL.LU R162, [R1+0x240] ;  /* 0x0002400001a27983 */ /* 0x001ea20000300800 */
[----:B------:R-:W-:-:S03]  /*12d50*/  IADD3 R164, P3, R164, UR17, RZ ;  /* 0x00000011a4a47c10 */ /* 0x000fc6000ff7e0ff */
[----:B------:R-:W-:Y:S04]  /*12d60*/  STL [R1+0x26c], R150 ;  /* 0x00026c9601007387 */ /* 0x000fe80000100800 */
[----:B------:R-:W-:Y:S01]  /*12d70*/  STL [R1+0x264], R153 ;  /* 0x0002649901007387 */ /* 0x000fe20000100800 */
[----:B---3--:R-:W-:-:S05]  /*12d80*/  IADD3.X R121, R121, UR6, RZ, P6, !PT ;  /* 0x0000000679797c10 */ /* 0x008fca000b7fe4ff */
[----:B------:R0:W-:Y:S04]  /*12d90*/  STL [R1+0x280], R121 ;  /* 0x0002807901007387 */ /* 0x0001e80000100800 */
[----:B------:R1:W-:Y:S04]  /*12da0*/  STL [R1+0x288], R154 ;  /* 0x0002889a01007387 */ /* 0x0003e80000100800 */
[----:B0-----:R-:W3:Y:S04]  /*12db0*/  LDL.LU R121, [R1+0x444] ;  /* 0x0004440001797983 */ /* 0x001ee80000300800 */
[----:B------:R-:W-:Y:S04]  /*12dc0*/  STL [R1+0x25c], R164 ;  /* 0x00025ca401007387 */ /* 0x000fe80000100800 */
[----:B------:R-:W3:Y:S04]  /*12dd0*/  LDL.LU R148, [R1+0x218] ;  /* 0x0002180001947983 */ /* 0x000ee80000300800 */
[----:B------:R-:W3:Y:S04]  /*12de0*/  LDL.LU R150, [R1+0x23c] ;  /* 0x00023c0001967983 */ /* 0x000ee80000300800 */
[----:B------:R-:W3:Y:S01]  /*12df0*/  LDL.LU R153, [R1+0x210] ;  /* 0x0002100001997983 */ /* 0x000ee20000300800 */
[----:B----4-:R-:W-:-:S05]  /*12e00*/  IADD3 R171, P6, R171, UR18, RZ ;  /* 0x00000012abab7c10 */ /* 0x010fca000ffde0ff */
[----:B------:R0:W-:Y:S04]  /*12e10*/  STL [R1+0x454], R171 ;  /* 0x000454ab01007387 */ /* 0x0001e80000100800 */
[----:B-1----:R-:W4:Y:S04]  /*12e20*/  LDL.LU R154, [R1+0x234] ;  /* 0x00023400019a7983 */ /* 0x002f280000300800 */
[----:B0-----:R-:W4:Y:S04]  /*12e30*/  LDL.LU R171, [R1+0x208] ;  /* 0x0002080001ab7983 */ /* 0x001f280000300800 */
[----:B------:R-:W4:Y:S01]  /*12e40*/  LDL.LU R164, [R1+0x22c] ;  /* 0x00022c0001a47983 */ /* 0x000f220000300800 */
[----:B------:R-:W-:-:S05]  /*12e50*/  IADD3.X R172, R172, UR6, RZ, P5, !PT ;  /* 0x00000006acac7c10 */ /* 0x000fca000affe4ff */
[----:B------:R0:W-:Y:S01]  /*12e60*/  STL [R1+0x278], R172 ;  /* 0x000278ac01007387 */ /* 0x0001e20000100800 */
[----:B------:R-:W-:-:S03]  /*12e70*/  IADD3 R159, P5, R159, UR18, RZ ;  /* 0x000000129f9f7c10 */ /* 0x000fc6000ffbe0ff */
[----:B0-----:R-:W4:Y:S01]  /*12e80*/  LDL.LU R172, [R1+0x200] ;  /* 0x0002000001ac7983 */ /* 0x001f220000300800 */
[----:B------:R-:W-:-:S05]  /*12e90*/  IADD3.X R167, R167, UR6, RZ, P2, !PT ;  /* 0x00000006a7a77c10 */ /* 0x000fca00097fe4ff */
[----:B------:R0:W-:Y:S04]  /*12ea0*/  STL [R1+0x270], R167 ;  /* 0x000270a701007387 */ /* 0x0001e80000100800 */
[----:B0-----:R-:W4:Y:S04]  /*12eb0*/  LDL.LU R167, [R1+0x1f8] ;  /* 0x0001f80001a77983 */ /* 0x001f280000300800 */
[----:B------:R-:W-:Y:S01]  /*12ec0*/  STL [R1+0x44c], R159 ;  /* 0x00044c9f01007387 */ /* 0x000fe20000100800 */
[----:B------:R-:W-:-:S05]  /*12ed0*/  IADD3.X R174, R174, UR6, RZ, P1, !PT ;  /* 0x00000006aeae7c10 */ /* 0x000fca0008ffe4ff */
[----:B------:R0:W-:Y:S04]  /*12ee0*/  STL [R1+0x268], R174 ;  /* 0x000268ae01007387 */ /* 0x0001e80000100800 */
[----:B0-----:R-:W4:Y:S01]  /*12ef0*/  LDL.LU R174, [R1+0x214] ;  /* 0x0002140001ae7983 */ /* 0x001f220000300800 */
[----:B------:R-:W-:Y:S02]  /*12f00*/  IADD3 R158, P2, R158, UR18, RZ ;  /* 0x000000129e9e7c10 */ /* 0x000fe4000ff5e0ff */
[----:B------:R-:W-:Y:S02]  /*12f10*/  IADD3.X R168, R168, UR6, RZ, P4, !PT ;  /* 0x00000006a8a87c10 */ /* 0x000fe4000a7fe4ff */
[----:B------:R-:W-:Y:S01]  /*12f20*/  IADD3 R191, P1, R191, UR18, RZ ;  /* 0x00000012bfbf7c10 */ /* 0x000fe2000ff3e0ff */
[----:B------:R-:W-:Y:S01]  /*12f30*/  STL [R1+0x448], R158 ;  /* 0x0004489e01007387 */ /* 0x000fe20000100800 */
[----:B------:R-:W-:-:S02]  /*12f40*/  IADD3 R157, P4, R157, UR18, RZ ;  /* 0x000000129d9d7c10 */ /* 0x000fc4000ff9e0ff */
[----:B------:R-:W-:Y:S01]  /*12f50*/  IADD3.X R161, R161, UR6, RZ, P3, !PT ;  /* 0x00000006a1a17c10 */ /* 0x000fe20009ffe4ff */
[----:B------:R0:W-:Y:S01]  /*12f60*/  STL [R1+0x260], R168 ;  /* 0x000260a801007387 */ /* 0x0001e20000100800 */
[----:B------:R-:W-:-:S03]  /*12f70*/  IADD3 R177, P3, R177, UR18, RZ ;  /* 0x00000012b1b17c10 */ /* 0x000fc6000ff7e0ff */
[----:B0-----:R-:W4:Y:S04]  /*12f80*/  LDL.LU R168, [R1+0x20c] ;  /* 0x00020c0001a87983 */ /* 0x001f280000300800 */
[----:B------:R-:W-:Y:S04]  /*12f90*/  STL [R1+0x440], R191 ;  /* 0x000440bf01007387 */ /* 0x000fe80000100800 */
[----:B------:R-:W-:Y:S04]  /*12fa0*/  STL [R1+0x238], R157 ;  /* 0x0002389d01007387 */ /* 0x000fe80000100800 */
[----:B------:R0:W-:Y:S04]  /*12fb0*/  STL [R1+0x230], R177 ;  /* 0x000230b101007387 */ /* 0x0001e80000100800 */
[----:B------:R-:W-:Y:S04]  /*12fc0*/  STL [R1+0x258], R161 ;  /* 0x000258a101007387 */ /* 0x000fe80000100800 */
[----:B0-----:R-:W4:Y:S01]  /*12fd0*/  LDL.LU R177, [R1+0x204] ;  /* 0x0002040001b17983 */ /* 0x001f220000300800 */
[----:B--2---:R-:W-:-:S02]  /*12fe0*/  IADD3.X R120, R120, UR19, RZ, P6, !PT ;  /* 0x0000001378787c10 */ /* 0x004fc4000b7fe4ff */
[----:B------:R-:W-:-:S05]  /*12ff0*/  IADD3 R238, P6, R238, UR18, RZ ;  /* 0x00000012eeee7c10 */ /* 0x000fca000ffde0ff */
[----:B------:R0:W-:Y:S04]  /*13000*/  STL [R1+0x228], R238 ;  /* 0x000228ee01007387 */ /* 0x0001e80000100800 */
[----:B------:R1:W-:Y:S04]  /*13010*/  STL [R1+0x450], R120 ;  /* 0x0004507801007387 */ /* 0x0003e80000100800 */
[----:B0-----:R-:W2:Y:S04]  /*13020*/  LDL.LU R238, [R1+0x6b8] ;  /* 0x0006b80001ee7983 */ /* 0x001ea80000300800 */
[----:B-1----:R-:W2:Y:S04]  /*13030*/  LDL.LU R120, [R1+0x1d8] ;  /* 0x0001d80001787983 */ /* 0x002ea80000300800 */
[----:B------:R-:W2:Y:S04]  /*13040*/  LDL.LU R157, [R1+0x1fc] ;  /* 0x0001fc00019d7983 */ /* 0x000ea80000300800 */
[----:B------:R-:W2:Y:S01]  /*13050*/  LDL.LU R161, [R1+0x1d0] ;  /* 0x0001d00001a17983 */ /* 0x000ea20000300800 */
[----:B------:R-:W-:-:S02]  /*13060*/  IADD3.X R162, R162, UR19, RZ, P5, !PT ;  /* 0x00000013a2a27c10 */ /* 0x000fc4000affe4ff */
[----:B------:R-:W-:-:S03]  /*13070*/  IADD3 R100, P5, R100, UR18, RZ ;  /* 0x0000001264647c10 */ /* 0x000fc6000ffbe0ff */
[----:B------:R-:W-:Y:S04]  /*13080*/  STL [R1+0x240], R162 ;  /* 0x000240a201007387 */ /* 0x000fe80000100800 */
[----:B------:R0:W-:Y:S01]  /*13090*/  STL [R1+0x220], R100 ;  /* 0x0002206401007387 */ /* 0x0001e20000100800 */
[----:B------:R-:W-:-:S03]  /*130a0*/  IADD3.X R237, R237, UR19, RZ, P6, !PT ;  /* 0x00000013eded7c10 */ /* 0x000fc6000b7fe4ff */
[----:B0-----:R-:W2:Y:S04]  /*130b0*/  LDL.LU R100, [R1+0x6b4] ;  /* 0x0006b40001647983 */ /* 0x001ea80000300800 */
[----:B------:R-:W2:Y:S01]  /*130c0*/  LDL.LU R162, [R1+0x1c8] ;  /* 0x0001c80001a27983 */ /* 0x000ea20000300800 */
[----:B------:R-:W-:Y:S02]  /*130d0*/  IADD3.X R211, R211, UR19, RZ, P5, !PT ;  /* 0x00000013d3d37c10 */ /* 0x000fe4000affe4ff */
[----:B------:R-:W-:Y:S02]  /*130e0*/  IADD3 R16, P5, R16, UR18, RZ ;  /* 0x0000001210107c10 */ /* 0x000fe4000ffbe0ff */
[----:B---3--:R-:W-:-:S05]  /*130f0*/  IADD3.X R121, R121, UR19, RZ, P2, !PT ;  /* 0x0000001379797c10 */ /* 0x008fca00097fe4ff */
[----:B------:R0:W-:Y:S01]  /*13100*/  STL [R1+0x444], R121 ;  /* 0x0004447901007387 */ /* 0x0001e20000100800 */
[----:B------:R-:W-:Y:S02]  /*13110*/  IADD3 R148, P2, R148, UR18, RZ ;  /* 0x0000001294947c10 */ /* 0x000fe4000ff5e0ff */
[----:B------:R-:W-:Y:S01]  /*13120*/  IADD3.X R150, R150, UR19, RZ, P1, !PT ;  /* 0x0000001396967c10 */ /* 0x000fe20008ffe4ff */
[----:B0-----:R-:W3:Y:S01]  /*13130*/  LDL.LU R121, [R1+0x1c0] ;  /* 0x0001c00001797983 */ /* 0x001ee20000300800 */
[----:B------:R-:W-:-:S03]  /*13140*/  IADD3 R153, P1, R153, UR18, RZ ;  /* 0x0000001299997c10 */ /* 0x000fc6000ff3e0ff */
[----:B------:R-:W-:Y:S04]  /*13150*/  STL [R1+0x218], R148 ;  /* 0x0002189401007387 */ /* 0x000fe80000100800 */
[----:B------:R-:W-:Y:S01]  /*13160*/  STL [R1+0x23c], R150 ;  /* 0x00023c9601007387 */ /* 0x000fe20000100800 */
[----:B----4-:R-:W-:Y:S02]  /*13170*/  IADD3.X R154, R154, UR19, RZ, P4, !PT ;  /* 0x000000139a9a7c10 */ /* 0x010fe4000a7fe4ff */
[----:B------:R-:W-:Y:S02]  /*13180*/  IADD3 R171, P4, R171, UR18, RZ ;  /* 0x00000012abab7c10 */ /* 0x000fe4000ff9e0ff */
[----:B------:R-:W-:-:S03]  /*13190*/  IADD3.X R164, R164, UR19, RZ, P3, !PT ;  /* 0x00000013a4a47c10 */ /* 0x000fc60009ffe4ff */
[----:B------:R0:W-:Y:S04]  /*131a0*/  STL [R1+0x208], R171 ;  /* 0x000208ab01007387 */ /* 0x0001e80000100800 */
[----:B------:R-:W-:Y:S04]  /*131b0*/  STL [R1+0x210], R153 ;  /* 0x0002109901007387 */ /* 0x000fe80000100800 */
[----:B0-----:R-:W4:Y:S04]  /*131c0*/  LDL.LU R171, [R1+0x1d4] ;  /* 0x0001d40001ab7983 */ /* 0x001f280000300800 */
[----:B------:R-:W-:Y:S01]  /*131d0*/  STL [R1+0x234], R154 ;  /* 0x0002349a01007387 */ /* 0x000fe20000100800 */
[----:B------:R-:W-:-:S05]  /*131e0*/  IADD3 R172, P3, R172, UR18, RZ ;  /* 0x00000012acac7c10 */ /* 0x000fca000ff7e0ff */
[----:B------:R0:W-:Y:S04]  /*131f0*/  STL [R1+0x200], R172 ;  /* 0x000200ac01007387 */ /* 0x0001e80000100800 */
[----:B0-----:R-:W4:Y:S04]  /*13200*/  LDL.LU R172, [R1+0x1cc] ;  /* 0x0001cc0001ac7983 */ /* 0x001f280000300800 */
[----:B------:R-:W-:Y:S01]  /*13210*/  STL [R1+0x22c], R164 ;  /* 0x00022ca401007387 */ /* 0x000fe20000100800 */
[----:B------:R-:W-:-:S03]  /*13220*/  IADD3 R167, P6, R167, UR18, RZ ;  /* 0x00000012a7a77c10 */ /* 0x000fc6000ffde0ff */
[----:B------:R0:W-:Y:S04]  /*13230*/  STL [R1+0x224], R237 ;  /* 0x000224ed01007387 */ /* 0x0001e80000100800 */
[----:B0-----:R-:W4:Y:S04]  /*13240*/  LDL.LU R237, [R1+0x6b0] ;  /* 0x0006b00001ed7983 */ /* 0x001f280000300800 */
[----:B------:R0:W-:Y:S04]  /*13250*/  STL [R1+0x21c], R211 ;  /* 0x00021cd301007387 */ /* 0x0001e80000100800 */
[----:B0-----:R-:W4:Y:S01]  /*13260*/  LDL.LU R211, [R1+0x6ac] ;  /* 0x0006ac0001d37983 */ /* 0x001f220000300800 */
[----:B------:R-:W-:-:S02]  /*13270*/  IADD3.X R174, R174, UR19, RZ, P2, !PT ;  /* 0x00000013aeae7c10 */ /* 0x000fc400097fe4ff */
[----:B------:R-:W-:Y:S01]  /*13280*/  IADD3 R98, P2, R98, UR18, RZ ;  /* 0x0000001262627c10 */ /* 0x000fe2000ff5e0ff */
[----:B------:R-:W-:Y:S04]  /*13290*/  STL [R1+0x1f8], R167 ;  /* 0x0001f8a701007387 */ /* 0x000fe80000100800 */
[----:B------:R0:W-:Y:S04]  /*132a0*/  STL [R1+0x1f0], R16 ;  /* 0x0001f01001007387 */ /* 0x0001e80000100800 */
[----:B0-----:R-:W4:Y:S04]  /*132b0*/  LDL.LU R16, [R1+0x6a8] ;  /* 0x0006a80001107983 */ /* 0x001f280000300800 */
[----:B------:R0:W-:Y:S04]  /*132c0*/  STL [R1+0x1e8], R98 ;  /* 0x0001e86201007387 */ /* 0x0001e80000100800 */
[----:B0-----:R-:W4:Y:S04]  /*132d0*/  LDL.LU R98, [R1+0x6a4] ;  /* 0x0006a40001627983 */ /* 0x001f280000300800 */
[----:B------:R0:W-:Y:S04]  /*132e0*/  STL [R1+0x214], R174 ;  /* 0x000214ae01007387 */ /* 0x0001e80000100800 */
[----:B0-----:R-:W4:Y:S01]  /*132f0*/  LDL.LU R174, [R1+0x1c4] ;  /* 0x0001c40001ae7983 */ /* 0x001f220000300800 */
[----:B------:R-:W-:-:S02]  /*13300*/  IADD3.X R168, R168, UR19, RZ, P1, !PT ;  /* 0x00000013a8a87c10 */ /* 0x000fc40008ffe4ff */
[----:B------:R-:W-:Y:S01]  /*13310*/  IADD3 R204, P1, R204, UR18, RZ ;  /* 0x00000012cccc7c10 */ /* 0x000fe2000ff3e0ff */
[----:B------:R-:W4:Y:S01]  /*13320*/  LDL.LU R164, [R1+0x198] ;  /* 0x0001980001a47983 */ /* 0x000f220000300800 */
[----:B------:R-:W-:-:S03]  /*13330*/  IADD3.X R177, R177, UR19, RZ, P4, !PT ;  /* 0x00000013b1b17c10 */ /* 0x000fc6000a7fe4ff */
[----:B------:R-:W4:Y:S04]  /*13340*/  LDL.LU R167, [R1+0x1bc] ;  /* 0x0001bc0001a77983 */ /* 0x000f280000300800 */
[----:B------:R-:W-:Y:S04]  /*13350*/  STL [R1+0x20c], R168 ;  /* 0x00020ca801007387 */ /* 0x000fe80000100800 */
[----:B------:R0:W-:Y:S01]  /*13360*/  STL [R1+0x1e0], R204 ;  /* 0x0001e0cc01007387 */ /* 0x0001e20000100800 */
[----:B--2---:R-:W-:-:S03]  /*13370*/  IADD3 R120, P4, R120, UR18, RZ ;  /* 0x0000001278787c10 */ /* 0x004fc6000ff9e0ff */
[----:B0-----:R-:W2:Y:S04]  /*13380*/  LDL.LU R204, [R1+0x6a0] ;  /* 0x0006a00001cc7983 */ /* 0x001ea80000300800 */
[----:B------:R-:W2:Y:S04]  /*13390*/  LDL.LU R168, [R1+0x190] ;  /* 0x0001900001a87983 */ /* 0x000ea80000300800 */
[----:B------:R0:W-:Y:S04]  /*133a0*/  STL [R1+0x204], R177 ;  /* 0x000204b101007387 */ /* 0x0001e80000100800 */
[----:B0-----:R-:W2:Y:S04]  /*133b0*/  LDL.LU R177, [R1+0x188] ;  /* 0x0001880001b17983 */ /* 0x001ea80000300800 */
[----:B------:R0:W-:Y:S04]  /*133c0*/  STL [R1+0x1d8], R120 ;  /* 0x0001d87801007387 */ /* 0x0001e80000100800 */
[----:B0-----:R-:W2:Y:S01]  /*133d0*/  LDL.LU R120, [R1+0x180] ;  /* 0x0001800001787983 */ /* 0x001ea20000300800 */
[----:B------:R-:W-:-:S02]  /*133e0*/  IADD3.X R157, R157, UR19, RZ, P3, !PT ;  /* 0x000000139d9d7c10 */ /* 0x000fc40009ffe4ff */
[----:B------:R-:W-:Y:S02]  /*133f0*/  IADD3 R161, P3, R161, UR18, RZ ;  /* 0x00000012a1a17c10 */ /* 0x000fe4000ff7e0ff */
[----:B------:R-:W-:Y:S02]  /*13400*/  IADD3.X R117, R117, UR19, RZ, P5, !PT ;  /* 0x0000001375757c10 */ /* 0x000fe4000affe4ff */
[----:B------:R-:W-:Y:S02]  /*13410*/  IADD3.X R107, R107, UR19, RZ, P2, !PT ;  /* 0x000000136b6b7c10 */ /* 0x000fe400097fe4ff */
[----:B------:R-:W-:Y:S02]  /*13420*/  IADD3.X R115, R115, UR19, RZ, P1, !PT ;  /* 0x0000001373737c10 */ /* 0x000fe40008ffe4ff */
[----:B------:R-:W-:Y:S02]  /*13430*/  IADD3 R95, P1, R95, UR18, RZ ;  /* 0x000000125f5f7c10 */ /* 0x000fe4000ff3e0ff */
[----:B---3--:R-:W-:-:S02]  /*13440*/  IADD3 R121, P5, R121, UR18, RZ ;  /* 0x0000001279797c10 */ /* 0x008fc4000ffbe0ff */
[----:B----4-:R-:W-:Y:S02]  /*13450*/  IADD3 R16, P2, R16, UR18, RZ ;  /* 0x0000001210107c10 */ /* 0x010fe4000ff5e0ff */
[----:B------:R-:W-:Y:S02]  /*13460*/  IADD3.X R98, R98, UR19, RZ, P6, !PT ;  /* 0x0000001362627c10 */ /* 0x000fe4000b7fe4ff */
[----:B------:R-:W-:-:S03]  /*13470*/  IADD3 R162, P6, R162, UR18, RZ ;  /* 0x00000012a2a27c10 */ /* 0x000fc6000ffde0ff */
[----:B------:R0:W-:Y:S04]  /*13480*/  STL [R1+0x1f4], R98 ;  /* 0x0001f46201007387 */ /* 0x0001e80000100800 */
[----:B------:R-:W-:Y:S04]  /*13490*/  STL [R1+0x1fc], R157 ;  /* 0x0001fc9d01007387 */ /* 0x000fe80000100800 */
[----:B0-----:R-:W3:Y:S04]  /*134a0*/  LDL.LU R98, [R1+0x69c] ;  /* 0x00069c0001627983 */ /* 0x001ee80000300800 */
[----:B------:R-:W-:Y:S04]  /*134b0*/  STL [R1+0x1d0], R161 ;  /* 0x0001d0a101007387 */ /* 0x000fe80000100800 */
[----:B------:R0:W-:Y:S04]  /*134c0*/  STL [R1+0x1ec], R117 ;  /* 0x0001ec7501007387 */ /* 0x0001e80000100800 */
[----:B0-----:R-:W4:Y:S04]  /*134d0*/  LDL.LU R117, [R1+0x698] ;  /* 0x0006980001757983 */ /* 0x001f280000300800 */
[----:B------:R-:W-:Y:S04]  /*134e0*/  STL [R1+0x1c8], R162 ;  /* 0x0001c8a201007387 */ /* 0x000fe80000100800 */
[----:B------:R0:W-:Y:S04]  /*134f0*/  STL [R1+0x1e4], R107 ;  /* 0x0001e46b01007387 */ /* 0x0001e80000100800 */
[----:B0-----:R-:W3:Y:S04]  /*13500*/  LDL.LU R107, [R1+0x694] ;  /* 0x00069400016b7983 */ /* 0x001ee80000300800 */
[----:B------:R-:W-:Y:S04]  /*13510*/  STL [R1+0x1c0], R121 ;  /* 0x0001c07901007387 */ /* 0x000fe80000100800 */
[----:B------:R0:W-:Y:S04]  /*13520*/  STL [R1+0x1b8], R16 ;  /* 0x0001b81001007387 */ /* 0x0001e80000100800 */
[----:B0-----:R-:W4:Y:S04]  /*13530*/  LDL.LU R16, [R1+0x690] ;  /* 0x0006900001107983 */ /* 0x001f280000300800 */
[----:B------:R0:W-:Y:S04]  /*13540*/  STL [R1+0x1dc], R115 ;  /* 0x0001dc7301007387 */ /* 0x0001e80000100800 */
[----:B0-----:R-:W3:Y:S04]  /*13550*/  LDL.LU R115, [R1+0x68c] ;  /* 0x00068c0001737983 */ /* 0x001ee80000300800 */
[----:B------:R0:W-:Y:S04]  /*13560*/  STL [R1+0x1b0], R95 ;  /* 0x0001b05f01007387 */ /* 0x0001e80000100800 */
[----:B0-----:R-:W4:Y:S04]  /*13570*/  LDL.LU R95, [R1+0x688] ;  /* 0x00068800015f7983 */ /* 0x001f280000300800 */
[----:B------:R-:W3:Y:S01]  /*13580*/  LDL.LU R121, [R1+0x194] ;  /* 0x0001940001797983 */ /* 0x000ee20000300800 */
[----:B------:R-:W-:-:S02]  /*13590*/  IADD3.X R171, R171, UR19, RZ, P4, !PT ;  /* 0x00000013abab7c10 */ /* 0x000fc4000a7fe4ff */
[----:B------:R-:W-:-:S05]  /*135a0*/  IADD3 R2, P4, R2, UR18, RZ ;  /* 0x0000001202027c10 */ /* 0x000fca000ff9e0ff */
[----:B------:R0:W-:Y:S01]  /*135b0*/  STL [R1+0x1a8], R2 ;  /* 0x0001a80201007387 */ /* 0x0001e20000100800 */
[----:B------:R-:W-:Y:S02]  /*135c0*/  IADD3.X R172, R172, UR19, RZ, P3, !PT ;  /* 0x00000013acac7c10 */ /* 0x000fe40009ffe4ff */
[----:B------:R-:W-:Y:S01]  /*135d0*/  IADD3 R205, P3, R205, UR18, RZ ;  /* 0x00000012cdcd7c10 */ /* 0x000fe2000ff7e0ff */
[----:B0-----:R0:W5:Y:S04]  /*135e0*/  LDL.LU R2, [R1+0x684] ;  /* 0x0006840001027983 */ /* 0x0011680000300800 */
[----:B------:R1:W-:Y:S04]  /*135f0*/  STL [R1+0x1d4], R171 ;  /* 0x0001d4ab01007387 */ /* 0x0003e80000100800 */
[----:B------:R-:W4:Y:S04]  /*13600*/  LDL.LU R153, [R1+0x18c] ;  /* 0x00018c0001997983 */ /* 0x000f280000300800 */
[----:B------:R-:W4:Y:S04]  /*13610*/  LDL.LU R154, [R1+0x184] ;  /* 0x00018400019a7983 */ /* 0x000f280000300800 */
[----:B------:R-:W4:Y:S01]  /*13620*/  LDL.LU R161, [R1+0x158] ;  /* 0x0001580001a17983 */ /* 0x000f220000300800 */
[----:B------:R-:W-:-:S03]  /*13630*/  IADD3.X R174, R174, UR19, RZ, P6, !PT ;  /* 0x00000013aeae7c10 */ /* 0x000fc6000b7fe4ff */
[----:B------:R-:W4:Y:S04]  /*13640*/  LDL.LU R162, [R1+0x17c] ;  /* 0x00017c0001a27983 */ /* 0x000f280000300800 */
[----:B------:R-:W-:Y:S04]  /*13650*/  STL [R1+0x1cc], R172 ;  /* 0x0001ccac01007387 */ /* 0x000fe80000100800 */
[----:B-1----:R-:W4:Y:S04]  /*13660*/  LDL.LU R171, [R1+0x150] ;  /* 0x0001500001ab7983 */ /* 0x002f280000300800 */
[----:B------:R1:W-:Y:S04]  /*13670*/  STL [R1+0x1a0], R205 ;  /* 0x0001a0cd01007387 */ /* 0x0003e80000100800 */
[----:B-1----:R-:W4:Y:S04]  /*13680*/  LDL.LU R205, [R1+0x680] ;  /* 0x0006800001cd7983 */ /* 0x002f280000300800 */
[----:B------:R-:W4:Y:S04]  /*13690*/  LDL.LU R172, [R1+0x148] ;  /* 0x0001480001ac7983 */ /* 0x000f280000300800 */
[----:B------:R1:W-:Y:S04]  /*136a0*/  STL [R1+0x1c4], R174 ;  /* 0x0001c4ae01007387 */ /* 0x0003e80000100800 */
[----:B-1----:R-:W4:Y:S01]  /*136b0*/  LDL.LU R174, [R1+0x140] ;  /* 0x0001400001ae7983 */ /* 0x002f220000300800 */
[----:B------:R-:W-:-:S02]  /*136c0*/  IADD3 R164, P6, R164, UR18, RZ ;  /* 0x00000012a4a47c10 */ /* 0x000fc4000ffde0ff */
[----:B------:R-:W-:Y:S02]  /*136d0*/  IADD3.X R167, R167, UR19, RZ, P5, !PT ;  /* 0x00000013a7a77c10 */ /* 0x000fe4000affe4ff */
[----:B--2---:R-:W-:Y:S01]  /*136e0*/  IADD3.X R204, R204, UR19, RZ, P2, !PT ;  /* 0x00000013cccc7c10 */ /* 0x004fe200097fe4ff */
[----:B------:R-:W-:Y:S01]  /*136f0*/  STL [R1+0x198], R164 ;  /* 0x000198a401007387 */ /* 0x000fe20000100800 */
[----:B------:R-:W-:Y:S02]  /*13700*/  IADD3 R168, P5, R168, UR18, RZ ;  /* 0x00000012a8a87c10 */ /* 0x000fe4000ffbe0ff */
[----:B------:R-:W-:Y:S01]  /*13710*/  IADD3.X R221, R221, UR19, RZ, P1, !PT ;  /* 0x00000013dddd7c10 */ /* 0x000fe20008ffe4ff */
[----:B------:R-:W-:Y:S01]  /*13720*/  STL [R1+0x1bc], R167 ;  /* 0x0001bca701007387 */ /* 0x000fe20000100800 */
[----:B------:R-:W-:Y:S02]  /*13730*/  IADD3 R177, P2, R177, UR18, RZ ;  /* 0x00000012b1b17c10 */ /* 0x000fe4000ff5e0ff */
[----:B------:R-:W-:Y:S01]  /*13740*/  IADD3.X R220, R220, UR19, RZ, P4, !PT ;  /* 0x00000013dcdc7c10 */ /* 0x000fe2000a7fe4ff */
[----:B------:R1:W-:Y:S01]  /*13750*/  STL [R1+0x1b4], R204 ;  /* 0x0001b4cc01007387 */ /* 0x0003e20000100800 */
[----:B------:R-:W-:-:S03]  /*13760*/  IADD3 R120, P1, R120, UR18, RZ ;  /* 0x0000001278787c10 */ /* 0x000fc6000ff3e0ff */
[----:B-1----:R-:W2:Y:S04]  /*13770*/  LDL.LU R204, [R1+0x67c] ;  /* 0x00067c0001cc7983 */ /* 0x002ea80000300800 */
[----:B------:R-:W-:Y:S04]  /*13780*/  STL [R1+0x190], R168 ;  /* 0x000190a801007387 */ /* 0x000fe80000100800 */
[----:B------:R1:W-:Y:S04]  /*13790*/  STL [R1+0x1ac], R221 ;  /* 0x0001acdd01007387 */ /* 0x0003e80000100800 */
[----:B-1----:R-:W2:Y:S04]  /*137a0*/  LDL.LU R221, [R1+0x678] ;  /* 0x0006780001dd7983 */ /* 0x002ea80000300800 */
[----:B------:R-:W-:Y:S04]  /*137b0*/  STL [R1+0x188], R177 ;  /* 0x000188b101007387 */ /* 0x000fe80000100800 */
[----:B------:R1:W-:Y:S01]  /*137c0*/  STL [R1+0x1a4], R220 ;  /* 0x0001a4dc01007387 */ /* 0x0003e20000100800 */
[----:B------:R-:W-:-:S03]  /*137d0*/  IADD3 R237, P4, R237, UR18, RZ ;  /* 0x00000012eded7c10 */ /* 0x000fc6000ff9e0ff */
[----:B-1----:R-:W2:Y:S04]  /*137e0*/  LDL.LU R220, [R1+0x674] ;  /* 0x0006740001dc7983 */ /* 0x002ea80000300800 */
[----:B------:R-:W-:Y:S04]  /*137f0*/  STL [R1+0x180], R120 ;  /* 0x0001807801007387 */ /* 0x000fe80000100800 */
[----:B------:R-:W2:Y:S01]  /*13800*/  LDL.LU R177, [R1+0x154] ;  /* 0x0001540001b17983 */ /* 0x000ea20000300800 */
[----:B------:R-:W-:Y:S02]  /*13810*/  IADD3.X R236, R236, UR19, RZ, P3, !PT ;  /* 0x00000013ecec7c10 */ /* 0x000fe40009ffe4ff */
[----:B------:R-:W-:Y:S01]  /*13820*/  IADD3 R243, P3, R243, UR18, RZ ;  /* 0x00000012f3f37c10 */ /* 0x000fe2000ff7e0ff */
[----:B------:R1:W-:Y:S04]  /*13830*/  STL [R1+0x178], R237 ;  /* 0x000178ed01007387 */ /* 0x0003e80000100800 */
[----:B-1----:R-:W2:Y:S04]  /*13840*/  LDL.LU R237, [R1+0x670] ;  /* 0x0006700001ed7983 */ /* 0x002ea80000300800 */
[----:B------:R1:W-:Y:S04]  /*13850*/  STL [R1+0x19c], R236 ;  /* 0x00019cec01007387 */ /* 0x0003e80000100800 */
[----:B-1----:R-:W2:Y:S04]  /*13860*/  LDL.LU R236, [R1+0x66c] ;  /* 0x00066c0001ec7983 */ /* 0x002ea80000300800 */
[----:B------:R-:W2:Y:S04]  /*13870*/  LDL.LU R157, [R1+0x14c] ;  /* 0x00014c00019d7983 */ /* 0x000ea80000300800 */
[----:B------:R1:W-:Y:S04]  /*13880*/  STL [R1+0x170], R243 ;  /* 0x000170f301007387 */ /* 0x0003e80000100800 */
[----:B-1----:R-:W2:Y:S04]  /*13890*/  LDL.LU R243, [R1+0x668] ;  /* 0x0006680001f37983 */ /* 0x002ea80000300800 */
[----:B------:R-:W2:Y:S04]  /*138a0*/  LDL.LU R164, [R1+0x144] ;  /* 0x0001440001a47983 */ /* 0x000ea80000300800 */
[----:B------:R-:W2:Y:S04]  /*138b0*/  LDL.LU R167, [R1+0x118] ;  /* 0x0001180001a77983 */ /* 0x000ea80000300800 */
[----:B------:R-:W2:Y:S04]  /*138c0*/  LDL.LU R168, [R1+0x13c] ;  /* 0x00013c0001a87983 */ /* 0x000ea80000300800 */
[----:B------:R-:W2:Y:S01]  /*138d0*/  LDL.LU R120, [R1+0x110] ;  /* 0x0001100001787983 */ /* 0x000ea20000300800 */
[----:B---3--:R-:W-:-:S05]  /*138e0*/  IADD3.X R121, R121, UR19, RZ, P6, !PT ;  /* 0x0000001379797c10 */ /* 0x008fca000b7fe4ff */
[----:B------:R1:W-:Y:S04]  /*138f0*/  STL [R1+0x194], R121 ;  /* 0x0001947901007387 */ /* 0x0003e80000100800 */
[----:B-1----:R-:W3:Y:S01]  /*13900*/  LDL.LU R121, [R1+0x108] ;  /* 0x0001080001797983 */ /* 0x002ee20000300800 */
[----:B------:R-:W-:Y:S02]  /*13910*/  IADD3 R252, P6, R252, UR18, RZ ;  /* 0x00000012fcfc7c10 */ /* 0x000fe4000ffde0ff */
[----:B------:R-:W-:-:S03]  /*13920*/  IADD3.X R211, R211, UR19, RZ, P4, !PT ;  /* 0x00000013d3d37c10 */ /* 0x000fc6000a7fe4ff */
[----:B------:R1:W-:Y:S01]  /*13930*/  STL [R1+0x168], R252 ;  /* 0x000168fc01007387 */ /* 0x0003e20000100800 */
[----:B----4-:R-:W-:Y:S02]  /*13940*/  IADD3.X R153, R153, UR19, RZ, P5, !PT ;  /* 0x0000001399997c10 */ /* 0x010fe4000affe4ff */
[----:B------:R-:W-:Y:S02]  /*13950*/  IADD3 R195, P5, R195, UR18, RZ ;  /* 0x00000012c3c37c10 */ /* 0x000fe4000ffbe0ff */
[----:B------:R-:W-:Y:S01]  /*13960*/  IADD3.X R154, R154, UR19, RZ, P2, !PT ;  /* 0x000000139a9a7c10 */ /* 0x000fe200097fe4ff */
[----:B-1----:R-:W4:Y:S01]  /*13970*/  LDL.LU R252, [R1+0x664] ;  /* 0x0006640001fc7983 */ /* 0x002f220000300800 */
[----:B------:R-:W-:-:S03]  /*13980*/  IADD3 R161, P2, R161, UR18, RZ ;  /* 0x00000012a1a17c10 */ /* 0x000fc6000ff5e0ff */
[----:B------:R1:W-:Y:S01]  /*13990*/  STL [R1+0x160], R195 ;  /* 0x000160c301007387 */ /* 0x0003e20000100800 */
[----:B------:R-:W-:Y:S02]  /*139a0*/  IADD3.X R162, R162, UR19, RZ, P1, !PT ;  /* 0x00000013a2a27c10 */ /* 0x000fe40008ffe4ff */
[----:B------:R-:W-:Y:S01]  /*139b0*/  IADD3.X R20, R20, UR19, RZ, P3, !PT ;  /* 0x0000001314147c10 */ /* 0x000fe20009ffe4ff */
[----:B-1----:R-:W4:Y:S01]  /*139c0*/  LDL.LU R195, [R1+0x660] ;  /* 0x0006600001c37983 */ /* 0x002f220000300800 */
[----:B------:R-:W-:-:S03]  /*139d0*/  IADD3 R171, P1, R171, UR18, RZ ;  /* 0x00000012abab7c10 */ /* 0x000fc6000ff3e0ff */
[----:B------:R-:W-:Y:S04]  /*139e0*/  STL [R1+0x18c], R153 ;  /* 0x00018c9901007387 */ /* 0x000fe80000100800 */
[----:B------:R-:W-:Y:S04]  /*139f0*/  STL [R1+0x184], R154 ;  /* 0x0001849a01007387 */ /* 0x000fe80000100800 */
[----:B------:R-:W-:Y:S01]  /*13a00*/  STL [R1+0x158], R161 ;  /* 0x000158a101007387 */ /* 0x000fe20000100800 */
[----:B------:R-:W-:-:S03]  /*13a10*/  IADD3.X R241, R241, UR19, RZ, P6, !PT ;  /* 0x00000013f1f17c10 */ /* 0x000fc6000b7fe4ff */
[----:B------:R1:W-:Y:S01]  /*13a20*/  STL [R1+0x174], R211 ;  /* 0x000174d301007387 */ /* 0x0003e20000100800 */
[----:B------:R-:W-:-:S03]  /*13a30*/  IADD3 R172, P4, R172, UR18, RZ ;  /* 0x00000012acac7c10 */ /* 0x000fc6000ff9e0ff */
[----:B------:R-:W-:Y:S01]  /*13a40*/  STL [R1+0x17c], R162 ;  /* 0x00017ca201007387 */ /* 0x000fe20000100800 */
[----:B------:R-:W-:-:S03]  /*13a50*/  IADD3 R238, P6, R238, UR18, RZ ;  /* 0x00000012eeee7c10 */ /* 0x000fc6000ffde0ff */
[----:B-1----:R-:W4:Y:S04]  /*13a60*/  LDL.LU R211, [R1+0x65c] ;  /* 0x00065c0001d37983 */ /* 0x002f280000300800 */
[----:B------:R-:W-:Y:S01]  /*13a70*/  STL [R1+0x150], R171 ;  /* 0x000150ab01007387 */ /* 0x000fe20000100800 */
[----:B------:R-:W-:-:S03]  /*13a80*/  IADD3 R174, P3, R174, UR18, RZ ;  /* 0x00000012aeae7c10 */ /* 0x000fc6000ff7e0ff */
[----:B------:R1:W-:Y:S01]  /*13a90*/  STL [R1+0x16c], R20 ;  /* 0x00016c1401007387 */ /* 0x0003e20000100800 */
[----:B------:R-:W-:-:S03]  /*13aa0*/  IADD3.X R5, R5, UR19, RZ, P5, !PT ;  /* 0x0000001305057c10 */ /* 0x000fc6000affe4ff */
[----:B-1----:R-:W4:Y:S04]  /*13ab0*/  LDL.LU R20, [R1+0x658] ;  /* 0x0006580001147983 */ /* 0x002f280000300800 */
[----:B------:R-:W-:Y:S04]  /*13ac0*/  STL [R1+0x148], R172 ;  /* 0x000148ac01007387 */ /* 0x000fe80000100800 */
[----:B------:R-:W4:Y:S04]  /*13ad0*/  LDL.LU R161, [R1+0x114] ;  /* 0x0001140001a17983 */ /* 0x000f280000300800 */
[----:B------:R1:W-:Y:S04]  /*13ae0*/  STL [R1+0x164], R241 ;  /* 0x000164f101007387 */ /* 0x0003e80000100800 */
[----:B------:R-:W-:Y:S01]  /*13af0*/  STL [R1+0x140], R174 ;  /* 0x000140ae01007387 */ /* 0x000fe20000100800 */
[----:B------:R-:W-:-:S03]  /*13b00*/  IADD3 R108, P5, R108, UR18, RZ ;  /* 0x000000126c6c7c10 */ /* 0x000fc6000ffbe0ff */
[----:B-1----:R-:W4:Y:S04]  /*13b10*/  LDL.LU R241, [R1+0x654] ;  /* 0x0006540001f17983 */ /* 0x002f280000300800 */
[----:B------:R-:W4:Y:S04]  /*13b20*/  LDL.LU R162, [R1+0x10c] ;  /* 0x00010c0001a27983 */ /* 0x000f280000300800 */
[----:B------:R1:W-:Y:S04]  /*13b30*/  STL [R1+0x138], R238 ;  /* 0x000138ee01007387 */ /* 0x0003e80000100800 */
[----:B-1----:R-:W4:Y:S04]  /*13b40*/  LDL.LU R238, [R1+0x650] ;  /* 0x0006500001ee7983 */ /* 0x002f280000300800 */
[----:B------:R-:W4:Y:S04]  /*13b50*/  LDL.LU R171, [R1+0x104] ;  /* 0x0001040001ab7983 */ /* 0x000f280000300800 */
[----:B------:R-:W4:Y:S04]  /*13b60*/  LDL.LU R172, [R1+0xd8] ;  /* 0x0000d80001ac7983 */ /* 0x000f280000300800 */
[----:B------:R1:W-:Y:S04]  /*13b70*/  STL [R1+0x15c], R5 ;  /* 0x00015c0501007387 */ /* 0x0003e80000100800 */
[----:B-1----:R-:W4:Y:S04]  /*13b80*/  LDL.LU R5, [R1+0x64c] ;  /* 0x00064c0001057983 */ /* 0x002f280000300800 */
[----:B------:R1:W-:Y:S04]  /*13b90*/  STL [R1+0x130], R108 ;  /* 0x0001306c01007387 */ /* 0x0003e80000100800 */
[----:B-1----:R-:W4:Y:S01]  /*13ba0*/  LDL.LU R108, [R1+0x648] ;  /* 0x00064800016c7983 */ /* 0x002f220000300800 */
[----:B--2---:R-:W-:-:S02]  /*13bb0*/  IADD3.X R177, R177, UR19, RZ, P2, !PT ;  /* 0x00000013b1b17c10 */ /* 0x004fc400097fe4ff */
[----:B------:R-:W-:Y:S01]  /*13bc0*/  IADD3 R223, P2, R223, UR18, RZ ;  /* 0x00000012dfdf7c10 */ /* 0x000fe2000ff5e0ff */
[----:B------:R-:W2:Y:S04]  /*13bd0*/  LDL.LU R174, [R1+0xd0] ;  /* 0x0000d00001ae7983 */ /* 0x000ea80000300800 */
[----:B------:R1:W-:Y:S04]  /*13be0*/  STL [R1+0x128], R223 ;  /* 0x000128df01007387 */ /* 0x0003e80000100800 */
[----:B-1----:R-:W2:Y:S01]  /*13bf0*/  LDL.LU R223, [R1+0x644] ;  /* 0x0006440001df7983 */ /* 0x002ea20000300800 */
[----:B------:R-:W-:-:S02]  /*13c00*/  IADD3.X R157, R157, UR19, RZ, P1, !PT ;  /* 0x000000139d9d7c10 */ /* 0x000fc40008ffe4ff */
[----:B------:R-:W-:Y:S01]  /*13c10*/  IADD3 R3, P1, R3, UR18, RZ ;  /* 0x0000001203037c10 */ /* 0x000fe2000ff3e0ff */
[----:B------:R1:W-:Y:S01]  /*13c20*/  STL [R1+0x154], R177 ;  /* 0x000154b101007387 */ /* 0x0003e20000100800 */
[----:B------:R-:W-:Y:S02]  /*13c30*/  IADD3.X R100, R100, UR19, RZ, P6, !PT ;  /* 0x0000001364647c10 */ /* 0x000fe4000b7fe4ff */
[----:B------:R-:W-:Y:S01]  /*13c40*/  IADD3.X R164, R164, UR19, RZ, P4, !PT ;  /* 0x00000013a4a47c10 */ /* 0x000fe2000a7fe4ff */
[----:B-1----:R-:W2:Y:S01]  /*13c50*/  LDL.LU R177, [R1+0xc8] ;  /* 0x0000c80001b17983 */ /* 0x002ea20000300800 */
[----:B------:R-:W-:-:S03]  /*13c60*/  IADD3 R167, P4, R167, UR18, RZ ;  /* 0x00000012a7a77c10 */ /* 0x000fc6000ff9e0ff */
[----:B------:R1:W-:Y:S01]  /*13c70*/  STL [R1+0x120], R3 ;  /* 0x0001200301007387 */ /* 0x0003e20000100800 */
[----:B------:R-:W-:Y:S02]  /*13c80*/  IADD3.X R168, R168, UR19, RZ, P3, !PT ;  /* 0x00000013a8a87c10 */ /* 0x000fe40009ffe4ff */
[----:B------:R-:W-:Y:S01]  /*13c90*/  IADD3 R120, P3, R120, UR18, RZ ;  /* 0x0000001278787c10 */ /* 0x000fe2000ff7e0ff */
[----:B-1----:R0:W5:Y:S04]  /*13ca0*/  LDL.LU R3, [R1+0x640] ;  /* 0x0006400001037983 */ /* 0x0021680000300800 */
[----:B------:R-:W-:Y:S04]  /*13cb0*/  STL [R1+0x14c], R157 ;  /* 0x00014c9d01007387 */ /* 0x000fe80000100800 */
[----:B------:R-:W-:Y:S04]  /*13cc0*/  STL [R1+0x144], R164 ;  /* 0x000144a401007387 */ /* 0x000fe80000100800 */
[----:B------:R-:W-:Y:S04]  /*13cd0*/  STL [R1+0x118], R167 ;  /* 0x000118a701007387 */ /* 0x000fe80000100800 */
[----:B------:R1:W-:Y:S04]  /*13ce0*/  STL [R1+0x134], R100 ;  /* 0x0001346401007387 */ /* 0x0003e80000100800 */
[----:B------:R-:W-:Y:S04]  /*13cf0*/  STL [R1+0x13c], R168 ;  /* 0x00013ca801007387 */ /* 0x000fe80000100800 */
[----:B-1----:R-:W2:Y:S04]  /*13d00*/  LDL.LU R100, [R1+0x63c] ;  /* 0x00063c0001647983 */ /* 0x002ea80000300800 */
[----:B------:R-:W-:Y:S04]  /*13d10*/  STL [R1+0x110], R120 ;  /* 0x0001107801007387 */ /* 0x000fe80000100800 */
[----:B------:R-:W2:Y:S01]  /*13d20*/  LDL.LU R164, [R1+0xd4] ;  /* 0x0000d40001a47983 */ /* 0x000ea20000300800 */
[----:B------:R-:W-:-:S05]  /*13d30*/  IADD3.X R9, R9, UR19, RZ, P5, !PT ;  /* 0x0000001309097c10 */ /* 0x000fca000affe4ff */
[----:B------:R1:W-:Y:S01]  /*13d40*/  STL [R1+0x12c], R9 ;  /* 0x00012c0901007387 */ /* 0x0003e20000100800 */
[----:B---3--:R-:W-:-:S05]  /*13d50*/  IADD3 R121, P6, R121, UR18, RZ ;  /* 0x0000001279797c10 */ /* 0x008fca000ffde0ff */
[----:B------:R-:W-:Y:S04]  /*13d60*/  STL [R1+0x108], R121 ;  /* 0x0001087901007387 */ /* 0x000fe80000100800 */
[----:B-1----:R-:W3:Y:S04]  /*13d70*/  LDL.LU R9, [R1+0x638] ;  /* 0x0006380001097983 */ /* 0x002ee80000300800 */
[----:B------:R-:W3:Y:S01]  /*13d80*/  LDL.LU R120, [R1+0xcc] ;  /* 0x0000cc0001787983 */ /* 0x000ee20000300800 */
[----:B------:R-:W-:Y:S02]  /*13d90*/  IADD3.X R18, R18, UR19, RZ, P2, !PT ;  /* 0x0000001312127c10 */ /* 0x000fe400097fe4ff */
[----:B------:R-:W-:-:S02]  /*13da0*/  IADD3 R116, P2, R116, UR18, RZ ;  /* 0x0000001274747c10 */ /* 0x000fc4000ff5e0ff */
[----:B------:R-:W-:Y:S02]  /*13db0*/  IADD3.X R97, R97, UR19, RZ, P1, !PT ;  /* 0x0000001361617c10 */ /* 0x000fe40008ffe4ff */
[----:B------:R-:W-:Y:S02]  /*13dc0*/  IADD3 R4, P1, R4, UR18, RZ ;  /* 0x0000001204047c10 */ /* 0x000fe4000ff3e0ff */
[----:B------:R-:W-:Y:S02]  /*13dd0*/  IADD3.X R222, R222, UR19, RZ, P2, !PT ;  /* 0x00000013dede7c10 */ /* 0x000fe400097fe4ff */
[----:B------:R-:W-:Y:S02]  /*13de0*/  IADD3.X R239, R239, UR19, RZ, P1, !PT ;  /* 0x00000013efef7c10 */ /* 0x000fe40008ffe4ff */
[----:B----4-:R-:W-:Y:S02]  /*13df0*/  IADD3.X R161, R161, UR19, RZ, P4, !PT ;  /* 0x00000013a1a17c10 */ /* 0x010fe4000a7fe4ff */
[----:B------:R-:W-:-:S02]  /*13e00*/  IADD3 R207, P4, R207, UR18, RZ ;  /* 0x00000012cfcf7c10 */ /* 0x000fc4000ff9e0ff */
[----:B------:R-:W-:Y:S02]  /*13e10*/  IADD3.X R162, R162, UR19, RZ, P3, !PT ;  /* 0x00000013a2a27c10 */ /* 0x000fe40009ffe4ff */
[----:B------:R-:W-:Y:S02]  /*13e20*/  IADD3 R206, P3, R206, UR18, RZ ;  /* 0x00000012cece7c10 */ /* 0x000fe4000ff7e0ff */
[----:B------:R-:W-:Y:S02]  /*13e30*/  IADD3.X R171, R171, UR19, RZ, P6, !PT ;  /* 0x00000013abab7c10 */ /* 0x000fe4000b7fe4ff */
[----:B------:R-:W-:Y:S02]  /*13e40*/  IADD3 R172, P6, R172, UR18, RZ ;  /* 0x00000012acac7c10 */ /* 0x000fe4000ffde0ff */
[----:B------:R-:W-:-:S05]  /*13e50*/  IADD3 R108, P5, R108, UR18, RZ ;  /* 0x000000126c6c7c10 */ /* 0x000fca000ffbe0ff */
[----:B------:R1:W-:Y:S04]  /*13e60*/  STL [R1+0x100], R108 ;  /* 0x0001006c01007387 */ /* 0x0003e80000100800 */
[----:B-1----:R-:W4:Y:S04]  /*13e70*/  LDL.LU R108, [R1+0x634] ;  /* 0x00063400016c7983 */ /* 0x002f280000300800 */
[----:B------:R1:W-:Y:S04]  /*13e80*/  STL [R1+0x124], R18 ;  /* 0x0001241201007387 */ /* 0x0003e80000100800 */
[----:B-1----:R-:W4:Y:S04]  /*13e90*/  LDL.LU R18, [R1+0x630] ;  /* 0x0006300001127983 */ /* 0x002f280000300800 */
[----:B------:R-:W4:Y:S04]  /*13ea0*/  LDL.LU R167, [R1+0xc4] ;  /* 0x0000c40001a77983 */ /* 0x000f280000300800 */
[----:B------:R-:W4:Y:S04]  /*13eb0*/  LDL.LU R121, [R1+0x98] ;  /* 0x0000980001797983 */ /* 0x000f280000300800 */
[----:B------:R1:W-:Y:S01]  /*13ec0*/  STL [R1+0xf8], R116 ;  /* 0x0000f87401007387 */ /* 0x0003e20000100800 */
[----:B--2---:R-:W-:-:S03]  /*13ed0*/  IADD3.X R223, R223, UR19, RZ, P5, !PT ;  /* 0x00000013dfdf7c10 */ /* 0x004fc6000affe4ff */
[----:B-1----:R-:W2:Y:S04]  /*13ee0*/  LDL.LU R116, [R1+0x62c] ;  /* 0x00062c0001747983 */ /* 0x002ea80000300800 */
[----:B------:R1:W-:Y:S04]  /*13ef0*/  STL [R1+0x11c], R97 ;  /* 0x00011c6101007387 */ /* 0x0003e80000100800 */
[----:B-1----:R-:W2:Y:S04]  /*13f00*/  LDL.LU R97, [R1+0x628] ;  /* 0x0006280001617983 */ /* 0x002ea80000300800 */
[----:B------:R-:W2:Y:S04]  /*13f10*/  LDL.LU R168, [R1+0x90] ;  /* 0x0000900001a87983 */ /* 0x000ea80000300800 */
[----:B------:R1:W-:Y:S01]  /*13f20*/  STL [R1+0xf0], R4 ;  /* 0x0000f00401007387 */ /* 0x0003e20000100800 */
[----:B------:R-:W-:-:S03]  /*13f30*/  IADD3 R174, P5, R174, UR18, RZ ;  /* 0x00000012aeae7c10 */ /* 0x000fc6000ffbe0ff */
[----:B-1----:R0:W5:Y:S04]  /*13f40*/  LDL.LU R4, [R1+0x624] ;  /* 0x0006240001047983 */ /* 0x0021680000300800 */
[----:B------:R1:W-:Y:S04]  /*13f50*/  STL [R1+0xe8], R207 ;  /* 0x0000e8cf01007387 */ /* 0x0003e80000100800 */
[----:B-1----:R-:W2:Y:S04]  /*13f60*/  LDL.LU R207, [R1+0x620] ;  /* 0x0006200001cf7983 */ /* 0x002ea80000300800 */
[----:B------:R-:W-:Y:S04]  /*13f70*/  STL [R1+0x114], R161 ;  /* 0x000114a101007387 */ /* 0x000fe80000100800 */
[----:B------:R1:W-:Y:S01]  /*13f80*/  STL [R1+0xe0], R206 ;  /* 0x0000e0ce01007387 */ /* 0x0003e20000100800 */
[----:B------:R-:W-:-:S03]  /*13f90*/  IADD3 R177, P2, R177, UR18, RZ ;  /* 0x00000012b1b17c10 */ /* 0x000fc6000ff5e0ff */
[----:B-1----:R-:W2:Y:S04]  /*13fa0*/  LDL.LU R206, [R1+0x61c] ;  /* 0x00061c0001ce7983 */ /* 0x002ea80000300800 */
[----:B------:R-:W-:Y:S04]  /*13fb0*/  STL [R1+0x10c], R162 ;  /* 0x00010ca201007387 */ /* 0x000fe80000100800 */
[----:B------:R1:W-:Y:S04]  /*13fc0*/  STL [R1+0xfc], R223 ;  /* 0x0000fcdf01007387 */ /* 0x0003e80000100800 */
[----:B------:R0:W-:Y:S04]  /*13fd0*/  STL [R1+0x104], R171 ;  /* 0x000104ab01007387 */ /* 0x0001e80000100800 */
[----:B-1----:R-:W2:Y:S04]  /*13fe0*/  LDL.LU R223, [R1+0x618] ;  /* 0x0006180001df7983 */ /* 0x002ea80000300800 */
[----:B------:R1:W-:Y:S04]  /*13ff0*/  STL [R1+0xd8], R172 ;  /* 0x0000d8ac01007387 */ /* 0x0003e80000100800 */
[----:B0-----:R-:W2:Y:S01]  /*14000*/  LDL.LU R171, [R1+0x94] ;  /* 0x0000940001ab7983 */ /* 0x001ea20000300800 */
[----:B------:R-:W-:-:S03]  /*14010*/  IADD3 R238, P1, R238, UR18, RZ ;  /* 0x00000012eeee7c10 */ /* 0x000fc6000ff3e0ff */
[----:B-1----:R-:W2:Y:S04]  /*14020*/  LDL.LU R172, [R1+0x8c] ;  /* 0x00008c0001ac7983 */ /* 0x002ea80000300800 */
[----:B------:R0:W-:Y:S04]  /*14030*/  STL [R1+0xf4], R222 ;  /* 0x0000f4de01007387 */ /* 0x0001e80000100800 */
[----:B------:R1:W-:Y:S01]  /*14040*/  STL [R1+0xd0], R174 ;  /* 0x0000d0ae01007387 */ /* 0x0003e20000100800 */
[----:B------:R-:W-:-:S03]  /*14050*/  IADD3.X R90, R90, UR19, RZ, P4, !PT ;  /* 0x000000135a5a7c10 */ /* 0x000fc6000a7fe4ff */
[----:B0-----:R-:W2:Y:S04]  /*14060*/  LDL.LU R222, [R1+0x614] ;  /* 0x0006140001de7983 */ /* 0x001ea80000300800 */
[----:B-1----:R-:W2:Y:S01]  /*14070*/  LDL.LU R174, [R1+0x58] ;  /* 0x0000580001ae7983 */ /* 0x002ea20000300800 */
[----:B------:R-:W-:-:S03]  /*14080*/  IADD3 R192, P4, R192, UR18, RZ ;  /* 0x00000012c0c07c10 */ /* 0x000fc6000ff9e0ff */
[----:B------:R0:W-:Y:S04]  /*14090*/  STL [R1+0xec], R239 ;  /* 0x0000ecef01007387 */ /* 0x0001e80000100800 */
[----:B------:R1:W-:Y:S01]  /*140a0*/  STL [R1+0xc8], R177 ;  /* 0x0000c8b101007387 */ /* 0x0003e20000100800 */
[----:B------:R-:W-:-:S03]  /*140b0*/  IADD3.X R210, R210, UR19, RZ, P3, !PT ;  /* 0x00000013d2d27c10 */ /* 0x000fc60009ffe4ff */
[----:B0-----:R-:W2:Y:S04]  /*140c0*/  LDL.LU R239, [R1+0x610] ;  /* 0x0006100001ef7983 */ /* 0x001ea80000300800 */
[----:B-1----:R-:W2:Y:S01]  /*140d0*/  LDL.LU R177, [R1+0x50] ;  /* 0x0000500001b17983 */ /* 0x002ea20000300800 */
[----:B------:R-:W-:-:S03]  /*140e0*/  IADD3 R8, P3, R8, UR18, RZ ;  /* 0x0000001208087c10 */ /* 0x000fc6000ff7e0ff */
[----:B------:R0:W-:Y:S01]  /*140f0*/  STL [R1+0xc0], R238 ;  /* 0x0000c0ee01007387 */ /* 0x0001e20000100800 */
[----:B------:R-:W-:Y:S02]  /*14100*/  IADD3.X R164, R164, UR19, RZ, P6, !PT ;  /* 0x00000013a4a47c10 */ /* 0x000fe4000b7fe4ff */
[----:B------:R-:W-:Y:S01]  /*14110*/  IADD3 R10, P6, R10, UR18, RZ ;  /* 0x000000120a0a7c10 */ /* 0x000fe2000ffde0ff */
[----:B0-----:R-:W2:Y:S04]  /*14120*/  LDL.LU R238, [R1+0x60c] ;  /* 0x00060c0001ee7983 */ /* 0x001ea80000300800 */
[----:B------:R0:W-:Y:S04]  /*14130*/  STL [R1+0xe4], R90 ;  /* 0x0000e45a01007387 */ /* 0x0001e80000100800 */
        /* <DEDUP_REMOVED lines=8> */
[----:B0-----:R-:W2:Y:S01]  /*141c0*/  LDL.LU R10, [R1+0x5f8] ;  /* 0x0005f800010a7983 */ /* 0x001ea20000300800 */
[----:B---3--:R-:W-:-:S02]  /*141d0*/  IADD3.X R120, R120, UR19, RZ, P5, !PT ;  /* 0x0000001378787c10 */ /* 0x008fc4000affe4ff */
[----:B------:R-:W-:Y:S01]  /*141e0*/  IADD3 R224, P5, R224, UR18, RZ ;  /* 0x00000012e0e07c10 */ /* 0x000fe2000ffbe0ff */
[----:B------:R-:W-:Y:S04]  /*141f0*/  STL [R1+0xd4], R164 ;  /* 0x0000d4a401007387 */ /* 0x000fe80000100800 */
[----:B------:R0:W-:Y:S04]  /*14200*/  STL [R1+0xcc], R120 ;  /* 0x0000cc7801007387 */ /* 0x0001e80000100800 */
[----:B0-----:R-:W3:Y:S04]  /*14210*/  LDL.LU R120, [R1+0x54] ;  /* 0x0000540001787983 */ /* 0x001ee80000300800 */
[----:B------:R0:W-:Y:S04]  /*14220*/  STL [R1+0xa0], R224 ;  /* 0x0000a0e001007387 */ /* 0x0001e80000100800 */
[----:B0-----:R-:W3:Y:S01]  /*14230*/  LDL.LU R224, [R1+0x5f4] ;  /* 0x0005f40001e07983 */ /* 0x001ee20000300800 */
[----:B------:R-:W-:-:S02]  /*14240*/  IADD3.X R5, R5, UR19, RZ, P1, !PT ;  /* 0x0000001305057c10 */ /* 0x000fc40008ffe4ff */
[----:B------:R-:W-:-:S03]  /*14250*/  IADD3.X R101, R101, UR19, RZ, P4, !PT ;  /* 0x0000001365657c10 */ /* 0x000fc6000a7fe4ff */
[----:B------:R0:W-:Y:S01]  /*14260*/  STL [R1+0xbc], R5 ;  /* 0x0000bc0501007387 */ /* 0x0001e20000100800 */
[----:B------:R-:W-:Y:S02]  /*14270*/  IADD3.X R109, R109, UR19, RZ, P3, !PT ;  /* 0x000000136d6d7c10 */ /* 0x000fe40009ffe4ff */
[----:B------:R-:W-:Y:S02]  /*14280*/  IADD3 R20, P3, R20, UR18, RZ ;  /* 0x0000001214147c10 */ /* 0x000fe4000ff7e0ff */
[----:B------:R-:W-:Y:S02]  /*14290*/  IADD3.X R193, R193, UR19, RZ, P6, !PT ;  /* 0x00000013c1c17c10 */ /* 0x000fe4000b7fe4ff */
[----:B------:R-:W-:Y:S02]  /*142a0*/  IADD3 R99, P6, R99, UR18, RZ ;  /* 0x0000001263637c10 */ /* 0x000fe4000ffde0ff */
[----:B------:R-:W-:Y:S02]  /*142b0*/  IADD3.X R6, R6, UR19, RZ, P5, !PT ;  /* 0x0000001306067c10 */ /* 0x000fe4000affe4ff */
[----:B----4-:R-:W-:-:S02]  /*142c0*/  IADD3.X R167, R167, UR19, RZ, P2, !PT ;  /* 0x00000013a7a77c10 */ /* 0x010fc400097fe4ff */
[----:B------:R-:W-:-:S03]  /*142d0*/  IADD3 R121, P2, R121, UR18, RZ ;  /* 0x0000001279797c10 */ /* 0x000fc6000ff5e0ff */
[----:B------:R-:W-:Y:S04]  /*142e0*/  STL [R1+0xc4], R167 ;  /* 0x0000c4a701007387 */ /* 0x000fe80000100800 */
[----:B0-----:R0:W5:Y:S04]  /*142f0*/  LDL.LU R5, [R1+0x5f0] ;  /* 0x0005f00001057983 */ /* 0x0011680000300800 */
[----:B------:R1:W-:Y:S04]  /*14300*/  STL [R1+0x98], R121 ;  /* 0x0000987901007387 */ /* 0x0003e80000100800 */
[----:B-1----:R-:W4:Y:S04]  /*14310*/  LDL.LU R121, [R1+0x18] ;  /* 0x0000180001797983 */ /* 0x002f280000300800 */
[----:B------:R1:W-:Y:S01]  /*14320*/  STL [R1+0xb4], R101 ;  /* 0x0000b46501007387 */ /* 0x0003e20000100800 */
[----:B--2---:R-:W-:-:S03]  /*14330*/  IADD3 R168, P1, R168, UR18, RZ ;  /* 0x00000012a8a87c10 */ /* 0x004fc6000ff3e0ff */
[----:B-1----:R-:W2:Y:S04]  /*14340*/  LDL.LU R101, [R1+0x5ec] ;  /* 0x0005ec0001657983 */ /* 0x002ea80000300800 */
[----:B------:R-:W-:Y:S01]  /*14350*/  STL [R1+0x90], R168 ;  /* 0x000090a801007387 */ /* 0x000fe20000100800 */
[----:B------:R-:W-:Y:S02]  /*14360*/  IADD3 R209, P5, R209, UR18, RZ ;  /* 0x00000012d1d17c10 */ /* 0x000fe4000ffbe0ff */
[----:B------:R-:W-:Y:S02]  /*14370*/  IADD3.X R241, R241, UR19, RZ, P3, !PT ;  /* 0x00000013f1f17c10 */ /* 0x000fe40009ffe4ff */
[----:B------:R-:W-:Y:S02]  /*14380*/  IADD3.X R240, R240, UR19, RZ, P6, !PT ;  /* 0x00000013f0f07c10 */ /* 0x000fe4000b7fe4ff */
[----:B------:R-:W-:-:S02]  /*14390*/  IADD3.X R17, R17, UR19, RZ, P5, !PT ;  /* 0x0000001311117c10 */ /* 0x000fc4000affe4ff */
[----:B------:R-:W-:Y:S02]  /*143a0*/  IADD3 R195, P5, R195, UR18, RZ ;  /* 0x00000012c3c37c10 */ /* 0x000fe4000ffbe0ff */
[----:B------:R-:W-:Y:S02]  /*143b0*/  IADD3.X R171, R171, UR19, RZ, P2, !PT ;  /* 0x00000013abab7c10 */ /* 0x000fe400097fe4ff */
[----:B------:R-:W-:Y:S02]  /*143c0*/  IADD3 R208, P2, R208, UR18, RZ ;  /* 0x00000012d0d07c10 */ /* 0x000fe4000ff5e0ff */
[----:B------:R-:W-:Y:S02]  /*143d0*/  IADD3.X R172, R172, UR19, RZ, P1, !PT ;  /* 0x00000013acac7c10 */ /* 0x000fe40008ffe4ff */
[----:B------:R-:W-:Y:S02]  /*143e0*/  IADD3 R225, P1, R225, UR18, RZ ;  /* 0x00000012e1e17c10 */ /* 0x000fe4000ff3e0ff */
[----:B------:R-:W-:-:S02]  /*143f0*/  IADD3 R177, P3, R177, UR18, RZ ;  /* 0x00000012b1b17c10 */ /* 0x000fc4000ff7e0ff */
[----:B------:R-:W-:Y:S02]  /*14400*/  IADD3 R210, P6, R210, UR18, RZ ;  /* 0x00000012d2d27c10 */ /* 0x000fe4000ffde0ff */
[----:B------:R-:W-:-:S05]  /*14410*/  IADD3 R10, P4, R10, UR18, RZ ;  /* 0x000000120a0a7c10 */ /* 0x000fca000ff9e0ff */
[----:B------:R1:W-:Y:S04]  /*14420*/  STL [R1+0x88], R10 ;  /* 0x0000880a01007387 */ /* 0x0003e80000100800 */
[----:B-1----:R-:W2:Y:S04]  /*14430*/  LDL.LU R10, [R1+0x5e8] ;  /* 0x0005e800010a7983 */ /* 0x002ea80000300800 */
[----:B------:R1:W-:Y:S04]  /*14440*/  STL [R1+0xac], R109 ;  /* 0x0000ac6d01007387 */ /* 0x0003e80000100800 */
[----:B-1----:R-:W2:Y:S04]  /*14450*/  LDL.LU R109, [R1+0x5e4] ;  /* 0x0005e400016d7983 */ /* 0x002ea80000300800 */
[----:B------:R1:W-:Y:S04]  /*14460*/  STL [R1+0x80], R20 ;  /* 0x0000801401007387 */ /* 0x0003e80000100800 */
[----:B-1----:R-:W2:Y:S04]  /*14470*/  LDL.LU R20, [R1+0x5e0] ;  /* 0x0005e00001147983 */ /* 0x002ea80000300800 */
[----:B------:R1:W-:Y:S01]  /*14480*/  STL [R1+0xa4], R193 ;  /* 0x0000a4c101007387 */ /* 0x0003e20000100800 */
[----:B---3--:R-:W-:-:S03]  /*14490*/  IADD3.X R224, R224, UR19, RZ, P4, !PT ;  /* 0x00000013e0e07c10 */ /* 0x008fc6000a7fe4ff */
[----:B-1----:R-:W3:Y:S04]  /*144a0*/  LDL.LU R193, [R1+0x5dc] ;  /* 0x0005dc0001c17983 */ /* 0x002ee80000300800 */
[----:B------:R1:W-:Y:S04]  /*144b0*/  STL [R1+0x78], R99 ;  /* 0x0000786301007387 */ /* 0x0003e80000100800 */
[----:B-1----:R-:W2:Y:S04]  /*144c0*/  LDL.LU R99, [R1+0x5d8] ;  /* 0x0005d80001637983 */ /* 0x002ea80000300800 */
[----:B------:R1:W-:Y:S01]  /*144d0*/  STL [R1+0x9c], R6 ;  /* 0x00009c0601007387 */ /* 0x0003e20000100800 */
[----:B------:R-:W-:-:S03]  /*144e0*/  IADD3 R174, P4, R174, UR18, RZ ;  /* 0x00000012aeae7c10 */ /* 0x000fc6000ff9e0ff */
[----:B-1----:R0:W5:Y:S04]  /*144f0*/  LDL.LU R6, [R1+0x5d4] ;  /* 0x0005d40001067983 */ /* 0x0021680000300800 */
[----:B------:R1:W-:Y:S04]  /*14500*/  STL [R1+0x70], R209 ;  /* 0x000070d101007387 */ /* 0x0003e80000100800 */
[----:B-1----:R-:W3:Y:S04]  /*14510*/  LDL.LU R209, [R1+0x5d0] ;  /* 0x0005d00001d17983 */ /* 0x002ee80000300800 */
[----:B------:R1:W-:Y:S04]  /*14520*/  STL [R1+0x68], R208 ;  /* 0x000068d001007387 */ /* 0x0003e80000100800 */
[----:B-1----:R-:W2:Y:S04]  /*14530*/  LDL.LU R208, [R1+0x5cc] ;  /* 0x0005cc0001d07983 */ /* 0x002ea80000300800 */
[----:B------:R-:W-:Y:S04]  /*14540*/  STL [R1+0x94], R171 ;  /* 0x000094ab01007387 */ /* 0x000fe80000100800 */
[----:B------:R1:W-:Y:S04]  /*14550*/  STL [R1+0x60], R225 ;  /* 0x000060e101007387 */ /* 0x0003e80000100800 */
[----:B-1----:R-:W3:Y:S04]  /*14560*/  LDL.LU R225, [R1+0x5c8] ;  /* 0x0005c80001e17983 */ /* 0x002ee80000300800 */
[----:B------:R-:W-:Y:S04]  /*14570*/  STL [R1+0x8c], R172 ;  /* 0x00008cac01007387 */ /* 0x000fe80000100800 */
[----:B------:R1:W-:Y:S04]  /*14580*/  STL [R1+0x84], R224 ;  /* 0x000084e001007387 */ /* 0x0003e80000100800 */
[----:B-1----:R-:W2:Y:S04]  /*14590*/  LDL.LU R224, [R1+0x5c4] ;  /* 0x0005c40001e07983 */ /* 0x002ea80000300800 */
[----:B------:R1:W-:Y:S04]  /*145a0*/  STL [R1+0x7c], R241 ;  /* 0x00007cf101007387 */ /* 0x0003e80000100800 */
[----:B-1----:R-:W3:Y:S04]  /*145b0*/  LDL.LU R241, [R1+0x5c0] ;  /* 0x0005c00001f17983 */ /* 0x002ee80000300800 */
[----:B------:R-:W-:Y:S04]  /*145c0*/  STL [R1+0x58], R174 ;  /* 0x000058ae01007387 */ /* 0x000fe80000100800 */
[----:B------:R1:W-:Y:S04]  /*145d0*/  STL [R1+0x74], R240 ;  /* 0x000074f001007387 */ /* 0x0003e80000100800 */
[----:B-1----:R-:W2:Y:S04]  /*145e0*/  LDL.LU R240, [R1+0x5bc] ;  /* 0x0005bc0001f07983 */ /* 0x002ea80000300800 */
[----:B------:R-:W-:Y:S04]  /*145f0*/  STL [R1+0x50], R177 ;  /* 0x000050b101007387 */ /* 0x000fe80000100800 */
[----:B------:R1:W-:Y:S04]  /*14600*/  STL [R1+0x48], R210 ;  /* 0x000048d201007387 */ /* 0x0003e80000100800 */
[----:B-1----:R-:W3:Y:S04]  /*14610*/  LDL.LU R210, [R1+0x5b8] ;  /* 0x0005b80001d27983 */ /* 0x002ee80000300800 */
[----:B------:R1:W-:Y:S04]  /*14620*/  STL [R1+0x6c], R17 ;  /* 0x00006c1101007387 */ /* 0x0003e80000100800 */
[----:B-1----:R-:W2:Y:S04]  /*14630*/  LDL.LU R17, [R1+0x5b4] ;  /* 0x0005b40001117983 */ /* 0x002ea80000300800 */
[----:B------:R1:W-:Y:S04]  /*14640*/  STL [R1+0x40], R195 ;  /* 0x000040c301007387 */ /* 0x0003e80000100800 */
[----:B-1----:R-:W2:Y:S01]  /*14650*/  LDL.LU R195, [R1+0x5b0] ;  /* 0x0005b00001c37983 */ /* 0x002ea20000300800 */
[----:B------:R-:W-:-:S02]  /*14660*/  IADD3.X R7, R7, UR19, RZ, P2, !PT ;  /* 0x0000001307077c10 */ /* 0x000fc400097fe4ff */
[----:B------:R-:W-:Y:S02]  /*14670*/  IADD3 R102, P2, R102, UR18, RZ ;  /* 0x0000001266667c10 */ /* 0x000fe4000ff5e0ff */
[----:B------:R-:W-:Y:S01]  /*14680*/  IADD3.X R11, R11, UR19, RZ, P1, !PT ;  /* 0x000000130b0b7c10 */ /* 0x000fe20008ffe4ff */
[----:B------:R1:W-:Y:S01]  /*14690*/  STL [R1+0x64], R7 ;  /* 0x0000640701007387 */ /* 0x0003e20000100800 */
[----:B------:R-:W-:Y:S02]  /*146a0*/  IADD3 R110, P1, R110, UR18, RZ ;  /* 0x000000126e6e7c10 */ /* 0x000fe4000ff3e0ff */
[----:B------:R-:W-:Y:S02]  /*146b0*/  IADD3.X R120, R120, UR19, RZ, P4, !PT ;  /* 0x0000001378787c10 */ /* 0x000fe4000a7fe4ff */
[----:B------:R-:W-:Y:S01]  /*146c0*/  IADD3 R22, P4, R22, UR18, RZ ;  /* 0x0000001216167c10 */ /* 0x000fe2000ff9e0ff */
[----:B-1----:R0:W5:Y:S04]  /*146d0*/  LDL.LU R7, [R1+0x5ac] ;  /* 0x0005ac0001077983 */ /* 0x0021680000300800 */
[----:B------:R1:W-:Y:S01]  /*146e0*/  STL [R1+0x38], R102 ;  /* 0x0000386601007387 */ /* 0x0003e20000100800 */
[----:B------:R-:W-:-:S03]  /*146f0*/  IADD3.X R8, R8, UR19, RZ, P6, !PT ;  /* 0x0000001308087c10 */ /* 0x000fc6000b7fe4ff */
[----:B-1----:R-:W2:Y:S04]  /*14700*/  LDL.LU R102, [R1+0x5a8] ;  /* 0x0005a80001667983 */ /* 0x002ea80000300800 */
[----:B------:R1:W-:Y:S01]  /*14710*/  STL [R1+0x5c], R11 ;  /* 0x00005c0b01007387 */ /* 0x0003e20000100800 */
[----:B------:R-:W-:-:S03]  /*14720*/  IADD3.X R211, R211, UR19, RZ, P5, !PT ;  /* 0x00000013d3d37c10 */ /* 0x000fc6000affe4ff */
[----:B-1----:R-:W2:Y:S04]  /*14730*/  LDL.LU R11, [R1+0x5a4] ;  /* 0x0005a400010b7983 */ /* 0x002ea80000300800 */
[----:B------:R1:W-:Y:S01]  /*14740*/  STL [R1+0x30], R110 ;  /* 0x0000306e01007387 */ /* 0x0003e20000100800 */
[----:B----4-:R-:W-:-:S03]  /*14750*/  IADD3 R121, P6, R121, UR18, RZ ;  /* 0x0000001279797c10 */ /* 0x010fc6000ffde0ff */
[----:B-1----:R-:W4:Y:S04]  /*14760*/  LDL.LU R110, [R1+0x5a0] ;  /* 0x0005a000016e7983 */ /* 0x002f280000300800 */
[----:B------:R1:W-:Y:S01]  /*14770*/  STL [R1+0x28], R22 ;  /* 0x0000281601007387 */ /* 0x0003e20000100800 */
[----:B------:R-:W-:-:S03]  /*14780*/  IADD3.X R227, R227, UR19, RZ, P2, !PT ;  /* 0x00000013e3e37c10 */ /* 0x000fc600097fe4ff */
[----:B-1----:R-:W4:Y:S04]  /*14790*/  LDL.LU R22, [R1+0x59c] ;  /* 0x00059c0001167983 */ /* 0x002f280000300800 */
[----:B------:R-:W-:Y:S01]  /*147a0*/  STL [R1+0x54], R120 ;  /* 0x0000547801007387 */ /* 0x000fe20000100800 */
[----:B------:R-:W-:Y:S02]  /*147b0*/  IADD3 R90, P2, R90, UR18, RZ ;  /* 0x000000125a5a7c10 */ /* 0x000fe4000ff5e0ff */
[----:B---3--:R-:W-:Y:S02]  /*147c0*/  IADD3 R210, P5, R210, UR18, RZ ;  /* 0x00000012d2d27c10 */ /* 0x008fe4000ffbe0ff */
[----:B--2---:R-:W-:Y:S02]  /*147d0*/  IADD3.X R195, R195, UR19, RZ, P3, !PT ;  /* 0x00000013c3c37c10 */ /* 0x004fe40009ffe4ff */
[----:B------:R-:W-:-:S03]  /*147e0*/  IADD3 R194, P3, R194, UR18, RZ ;  /* 0x00000012c2c27c10 */ /* 0x000fc6000ff7e0ff */
[----:B------:R1:W-:Y:S04]  /*147f0*/  STL [R1+0x4c], R195 ;  /* 0x00004cc301007387 */ /* 0x0003e80000100800 */
[----:B-1----:R-:W2:Y:S04]  /*14800*/  LDL.LU R195, [R1+0x598] ;  /* 0x0005980001c37983 */ /* 0x002ea80000300800 */
[----:B------:R1:W-:Y:S04]  /*14810*/  STL [R1+0x20], R194 ;  /* 0x000020c201007387 */ /* 0x0003e80000100800 */
[----:B-1----:R-:W3:Y:S04]  /*14820*/  LDL.LU R194, [R1+0x594] ;  /* 0x0005940001c27983 */ /* 0x002ee80000300800 */
[----:B------:R1:W-:Y:S04]  /*14830*/  STL [R1+0x44], R8 ;  /* 0x0000440801007387 */ /* 0x0003e80000100800 */
[----:B-1----:R0:W5:Y:S04]  /*14840*/  LDL.LU R8, [R1+0x590] ;  /* 0x0005900001087983 */ /* 0x0021680000300800 */
[----:B------:R1:W-:Y:S04]  /*14850*/  STL [R1+0x3c], R211 ;  /* 0x00003cd301007387 */ /* 0x0003e80000100800 */
[----:B-1----:R-:W4:Y:S04]  /*14860*/  LDL.LU R211, [R1+0x58c] ;  /* 0x00058c0001d37983 */ /* 0x002f280000300800 */
[----:B------:R-:W-:Y:S04]  /*14870*/  STL [R1+0x18], R121 ;  /* 0x0000187901007387 */ /* 0x000fe80000100800 */
[----:B------:R1:W-:Y:S04]  /*14880*/  STL [R1+0x10], R210 ;  /* 0x000010d201007387 */ /* 0x0003e80000100800 */
[----:B-1----:R-:W4:Y:S04]  /*14890*/  LDL.LU R210, [R1+0x588] ;  /* 0x0005880001d27983 */ /* 0x002f280000300800 */
[----:B------:R1:W-:Y:S04]  /*148a0*/  STL [R1+0x34], R227 ;  /* 0x000034e301007387 */ /* 0x0003e80000100800 */
[----:B-1----:R-:W4:Y:S04]  /*148b0*/  LDL.LU R227, [R1+0x584] ;  /* 0x0005840001e37983 */ /* 0x002f280000300800 */
[----:B------:R1:W-:Y:S04]  /*148c0*/  STL [R1+0x8], R90 ;  /* 0x0000085a01007387 */ /* 0x0003e80000100800 */
[----:B-1----:R-:W2:Y:S01]  /*148d0*/  LDL.LU R90, [R1+0x580] ;  /* 0x00058000015a7983 */ /* 0x002ea20000300800 */
[----:B------:R-:W-:Y:S01]  /*148e0*/  WARPGROUP.ARRIVE ;  /* 0x00000000000079c5 */ /* 0x000fe20000000000 */
[----:B------:R-:W-:Y:S01]  /*148f0*/  UMOV UR13, 0x40000040 ;  /* 0x40000040000d7882 */ /* 0x000fe20000000000 */
[----:B------:R-:W-:-:S04]  /*14900*/  UMOV UR15, 0x40000040 ;  /* 0x40000040000f7882 */ /* 0x000fc80000000000 */
[----:B------:R-:W-:Y:S01]  /*14910*/  QGMMA.64x128x32.F32.E5M2.E5M2 R24, gdesc[UR12], R24 ;  /* 0x01e000000c1879f3 */ /* 0x000fe20008703818 */
[----:B------:R-:W-:Y:S02]  /*14920*/  IADD3.X R226, R226, UR19, RZ, P1, !PT ;  /* 0x00000013e2e27c10 */ /* 0x000fe40008ffe4ff */
[----:B------:R-:W-:Y:S02]  /*14930*/  IADD3 R243, P1, R243, UR18, RZ ;  /* 0x00000012f3f37c10 */ /* 0x000fe4000ff3e0ff */
[----:B------:R-:W-:Y:S01]  /*14940*/  IADD3.X R242, R242, UR19, RZ, P4, !PT ;  /* 0x00000013f2f27c10 */ /* 0x000fe2000a7fe4ff */
[----:B------:R1:W-:Y:S04]  /*14950*/  STL [R1+0x2c], R226 ;  /* 0x00002ce201007387 */ /* 0x0003e80000100800 */
[----:B-1----:R-:W4:Y:S04]  /*14960*/  LDL.LU R226, [R1+0x57c] ;  /* 0x00057c0001e27983 */ /* 0x002f280000300800 */
[----:B------:R1:W-:Y:S04]  /*14970*/  STL [R1], R243 ;  /* 0x000000f301007387 */ /* 0x0003e80000100800 */
[----:B-1----:R-:W3:Y:S04]  /*14980*/  LDL.LU R243, [R1+0x578] ;  /* 0x0005780001f37983 */ /* 0x002ee80000300800 */
[----:B------:R1:W-:Y:S04]  /*14990*/  STL [R1+0x24], R242 ;  /* 0x000024f201007387 */ /* 0x0003e80000100800 */
[----:B-1----:R-:W4:Y:S01]  /*149a0*/  LDL.LU R242, [R1+0x574] ;  /* 0x0005740001f27983 */ /* 0x002f220000300800 */
[----:B------:R-:W-:-:S02]  /*149b0*/  IADD3.X R190, R190, UR19, RZ, P3, !PT ;  /* 0x00000013bebe7c10 */ /* 0x000fc40009ffe4ff */
[----:B------:R-:W-:Y:S02]  /*149c0*/  IADD3.X R17, R17, UR19, RZ, P5, !PT ;  /* 0x0000001311117c10 */ /* 0x000fe4000affe4ff */
[----:B------:R-:W-:Y:S01]  /*149d0*/  IADD3.X R192, R192, UR19, RZ, P2, !PT ;  /* 0x00000013c0c07c10 */ /* 0x000fe200097fe4ff */
[----:B------:R-:W-:-:S12]  /*149e0*/  QGMMA.64x128x32.F32.E5M2.E5M2 R24, gdesc[UR8], R24 ;  /* 0x01e00000081879f3 */ /* 0x000fd80008703818 */
[----:B------:R-:W-:Y:S01]  /*149f0*/  QGMMA.64x128x32.F32.E5M2.E5M2 R24, gdesc[UR28], R24 ;  /* 0x01e000001c1879f3 */ /* 0x000fe20008703818 */
[----:B--2---:R-:W-:-:S05]  /*14a00*/  IADD3.X R90, R90, UR19, RZ, P6, !PT ;  /* 0x000000135a5a7c10 */ /* 0x004fca000b7fe4ff */
[----:B------:R1:W-:Y:S04]  /*14a10*/  STL [R1+0x14], R90 ;  /* 0x0000145a01007387 */ /* 0x0003e80000100800 */
[----:B------:R-:W-:Y:S04]  /*14a20*/  STL [R1+0x1c], R190 ;  /* 0x00001cbe01007387 */ /* 0x000fe80000100800 */
[----:B-1----:R-:W2:Y:S04]  /*14a30*/  LDL.LU R90, [R1+0x570] ;  /* 0x00057000015a7983 */ /* 0x002ea80000300800 */
[----:B------:R1:W-:Y:S04]  /*14a40*/  STL [R1+0xc], R17 ;  /* 0x00000c1101007387 */ /* 0x0003e80000100800 */
[----:B-1----:R-:W2:Y:S01]  /*14a50*/  LDL.LU R17, [R1+0x56c] ;  /* 0x00056c0001117983 */ /* 0x002ea20000300800 */
[----:B------:R-:W-:Y:S03]  /*14a60*/  QGMMA.64x128x32.F32.E5M2.E5M2 R24, gdesc[UR24], R24, gsb0 ;  /* 0x01e00000181879f3 */ /* 0x000fe60008003818 */
[----:B------:R-:W2:Y:S04]  /*14a70*/  LDL.LU R190, [R1+0x458] ;  /* 0x0004580001be7983 */ /* 0x000ea80000300800 */
[----:B------:R1:W-:Y:S04]  /*14a80*/  STL [R1+0x4], R192 ;  /* 0x000004c001007387 */ /* 0x0003e80000100800 */
[----:B-1----:R-:W2:Y:S01]  /*14a90*/  LDL.LU R192, [R1+0x43c] ;  /* 0x00043c0001c07983 */ /* 0x002ea20000300800 */
[----:B---3--:R-:W-:-:S04]  /*14aa0*/  IADD3 R243, P2, R243, UR18, RZ ;  /* 0x00000012f3f37c10 */ /* 0x008fc8000ff5e0ff */
[----:B----4-:R-:W-:Y:S02]  /*14ab0*/  IADD3.X R242, R242, UR19, RZ, P2, !PT ;  /* 0x00000013f2f27c10 */ /* 0x010fe400097fe4ff */
[----:B------:R-:W-:-:S04]  /*14ac0*/  IADD3 R231, P2, R231, UR18, RZ ;  /* 0x00000012e7e77c10 */ /* 0x000fc8000ff5e0ff */
[----:B------:R-:W-:Y:S02]  /*14ad0*/  IADD3.X R230, R230, UR19, RZ, P2, !PT ;  /* 0x00000013e6e67c10 */ /* 0x000fe400097fe4ff */
[----:B------:R-:W-:-:S04]  /*14ae0*/  IADD3 R219, P2, R219, UR18, RZ ;  /* 0x00000012dbdb7c10 */ /* 0x000fc8000ff5e0ff */
[----:B------:R-:W-:Y:S02]  /*14af0*/  IADD3.X R218, R218, UR19, RZ, P2, !PT ;  /* 0x00000013dada7c10 */ /* 0x000fe400097fe4ff */
[----:B------:R-:W-:-:S04]  /*14b00*/  IADD3 R207, P2, R207, UR18, RZ ;  /* 0x00000012cfcf7c10 */ /* 0x000fc8000ff5e0ff */
[----:B------:R-:W-:Y:S02]  /*14b10*/  IADD3.X R206, R206, UR19, RZ, P2, !PT ;  /* 0x00000013cece7c10 */ /* 0x000fe400097fe4ff */
[----:B------:R-:W-:Y:S02]  /*14b20*/  IADD3 R195, P2, R195, UR18, RZ ;  /* 0x00000012c3c37c10 */ /* 0x000fe4000ff5e0ff */
[----:B------:R-:W-:Y:S02]  /*14b30*/  IADD3 R251, P4, R251, UR18, RZ ;  /* 0x00000012fbfb7c10 */ /* 0x000fe4000ff9e0ff */
[----:B------:R-:W-:Y:S02]  /*14b40*/  IADD3 R249, P3, R249, UR18, RZ ;  /* 0x00000012f9f97c10 */ /* 0x000fe4000ff7e0ff */
[----:B------:R-:W-:Y:S02]  /*14b50*/  IADD3 R247, P6, R247, UR18, RZ ;  /* 0x00000012f7f77c10 */ /* 0x000fe4000ffde0ff */
[----:B------:R-:W-:-:S02]  /*14b60*/  IADD3 R245, P5, R245, UR18, RZ ;  /* 0x00000012f5f57c10 */ /* 0x000fc4000ffbe0ff */
[----:B------:R-:W-:Y:S02]  /*14b70*/  IADD3.X R194, R194, UR19, RZ, P2, !PT ;  /* 0x00000013c2c27c10 */ /* 0x000fe400097fe4ff */
[----:B------:R-:W-:Y:S02]  /*14b80*/  IADD3 R112, P2, R112, UR18, RZ ;  /* 0x0000001270707c10 */ /* 0x000fe4000ff5e0ff */
[----:B------:R-:W-:Y:S02]  /*14b90*/  IADD3.X R252, R252, UR19, RZ, P1, !PT ;  /* 0x00000013fcfc7c10 */ /* 0x000fe40008ffe4ff */
[----:B------:R-:W-:Y:S02]  /*14ba0*/  IADD3.X R250, R250, UR19, RZ, P4, !PT ;  /* 0x00000013fafa7c10 */ /* 0x000fe4000a7fe4ff */
[----:B------:R-:W-:Y:S02]  /*14bb0*/  IADD3.X R248, R248, UR19, RZ, P3, !PT ;  /* 0x00000013f8f87c10 */ /* 0x000fe40009ffe4ff */
[----:B------:R-:W-:-:S02]  /*14bc0*/  IADD3.X R246, R246, UR19, RZ, P6, !PT ;  /* 0x00000013f6f67c10 */ /* 0x000fc4000b7fe4ff */
        /* <DEDUP_REMOVED lines=31> */
[----:B------:R-:W-:Y:S02]  /*14dc0*/  IADD3.X R216, R216, UR19, RZ, P1, !PT ;  /* 0x00000013d8d87c10 */ /* 0x000fe40008ffe4ff */
[----:B------:R-:W-:Y:S02]  /*14dd0*/  IADD3.X R214, R214, UR19, RZ, P4, !PT ;  /* 0x00000013d6d67c10 */ /* 0x000fe4000a7fe4ff */
[----:B------:R-:W-:Y:S02]  /*14de0*/  IADD3.X R212, R212, UR19, RZ, P3, !PT ;  /* 0x00000013d4d47c10 */ /* 0x000fe40009ffe4ff */
[----:B------:R-:W-:Y:S02]  /*14df0*/  IADD3.X R210, R210, UR19, RZ, P6, !PT ;  /* 0x00000013d2d27c10 */ /* 0x000fe4000b7fe4ff */
[----:B------:R-:W-:-:S02]  /*14e00*/  IADD3.X R208, R208, UR19, RZ, P5, !PT ;  /* 0x00000013d0d07c10 */ /* 0x000fc4000affe4ff */
[----:B------:R-:W-:Y:S02]  /*14e10*/  IADD3 R205, P1, R205, UR18, RZ ;  /* 0x00000012cdcd7c10 */ /* 0x000fe4000ff3e0ff */
[----:B------:R-:W-:Y:S02]  /*14e20*/  IADD3 R203, P4, R203, UR18, RZ ;  /* 0x00000012cbcb7c10 */ /* 0x000fe4000ff9e0ff */
[----:B------:R-:W-:Y:S02]  /*14e30*/  IADD3 R201, P3, R201, UR18, RZ ;  /* 0x00000012c9c97c10 */ /* 0x000fe4000ff7e0ff */
[----:B------:R-:W-:Y:S02]  /*14e40*/  IADD3 R199, P6, R199, UR18, RZ ;  /* 0x00000012c7c77c10 */ /* 0x000fe4000ffde0ff */
[----:B------:R-:W-:Y:S02]  /*14e50*/  IADD3 R197, P5, R197, UR18, RZ ;  /* 0x00000012c5c57c10 */ /* 0x000fe4000ffbe0ff */
[----:B------:R-:W-:-:S02]  /*14e60*/  IADD3.X R204, R204, UR19, RZ, P1, !PT ;  /* 0x00000013cccc7c10 */ /* 0x000fc40008ffe4ff */
[----:B------:R-:W-:Y:S02]  /*14e70*/  IADD3.X R202, R202, UR19, RZ, P4, !PT ;  /* 0x00000013caca7c10 */ /* 0x000fe4000a7fe4ff */
[----:B------:R-:W-:Y:S02]  /*14e80*/  IADD3.X R200, R200, UR19, RZ, P3, !PT ;  /* 0x00000013c8c87c10 */ /* 0x000fe40009ffe4ff */
[----:B------:R-:W-:Y:S02]  /*14e90*/  IADD3.X R198, R198, UR19, RZ, P6, !PT ;  /* 0x00000013c6c67c10 */ /* 0x000fe4000b7fe4ff */
[----:B------:R-:W-:Y:S01]  /*14ea0*/  IADD3.X R196, R196, UR19, RZ, P5, !PT ;  /* 0x00000013c4c47c10 */ /* 0x000fe2000affe4ff */
[----:B------:R-:W-:Y:S01]  /*14eb0*/  UIADD3 UR4, UR4, 0x1, URZ ;  /* 0x0000000104047890 */ /* 0x000fe2000fffe03f */
[----:B------:R-:W-:Y:S02]  /*14ec0*/  IADD3 R193, P1, R193, UR18, RZ ;  /* 0x00000012c1c17c10 */ /* 0x000fe4000ff3e0ff */
[----:B------:R-:W-:-:S02]  /*14ed0*/  IADD3 R116, P4, R116, UR18, RZ ;  /* 0x0000001274747c10 */ /* 0x000fc4000ff9e0ff */
[----:B------:R-:W-:Y:S02]  /*14ee0*/  IADD3 R115, P3, R115, UR18, RZ ;  /* 0x0000001273737c10 */ /* 0x000fe4000ff7e0ff */
[----:B------:R-:W-:Y:S02]  /*14ef0*/  IADD3 R114, P6, R114, UR18, RZ ;  /* 0x0000001272727c10 */ /* 0x000fe4000ffde0ff */
[----:B------:R-:W-:Y:S02]  /*14f00*/  IADD3 R113, P5, R113, UR18, RZ ;  /* 0x0000001271717c10 */ /* 0x000fe4000ffbe0ff */
[----:B------:R-:W-:Y:S02]  /*14f10*/  IADD3.X R99, R99, UR19, RZ, P1, !PT ;  /* 0x0000001363637c10 */ /* 0x000fe40008ffe4ff */
[----:B------:R-:W-:Y:S02]  /*14f20*/  IADD3.X R97, R97, UR19, RZ, P4, !PT ;  /* 0x0000001361617c10 */ /* 0x000fe4000a7fe4ff */
[----:B------:R-:W-:-:S02]  /*14f30*/  IADD3.X R95, R95, UR19, RZ, P3, !PT ;  /* 0x000000135f5f7c10 */ /* 0x000fc40009ffe4ff */
[----:B------:R-:W-:Y:S02]  /*14f40*/  IADD3.X R93, R93, UR19, RZ, P6, !PT ;  /* 0x000000135d5d7c10 */ /* 0x000fe4000b7fe4ff */
[----:B------:R-:W-:Y:S02]  /*14f50*/  IADD3.X R91, R91, UR19, RZ, P5, !PT ;  /* 0x000000135b5b7c10 */ /* 0x000fe4000affe4ff */
[----:B------:R-:W-:Y:S02]  /*14f60*/  IADD3 R111, P1, R111, UR18, RZ ;  /* 0x000000126f6f7c10 */ /* 0x000fe4000ff3e0ff */
[----:B------:R-:W-:Y:S02]  /*14f70*/  IADD3 R110, P4, R110, UR18, RZ ;  /* 0x000000126e6e7c10 */ /* 0x000fe4000ff9e0ff */
[----:B------:R-:W-:Y:S02]  /*14f80*/  IADD3 R109, P3, R109, UR18, RZ ;  /* 0x000000126d6d7c10 */ /* 0x000fe4000ff7e0ff */
[----:B------:R-:W-:-:S02]  /*14f90*/  IADD3 R108, P6, R108, UR18, RZ ;  /* 0x000000126c6c7c10 */ /* 0x000fc4000ffde0ff */
[----:B------:R-:W-:Y:S02]  /*14fa0*/  IADD3 R107, P5, R107, UR18, RZ ;  /* 0x000000126b6b7c10 */ /* 0x000fe4000ffbe0ff */
[----:B------:R-:W-:Y:S02]  /*14fb0*/  ISETP.NE.U32.AND P0, PT, R119, UR4, PT ;  /* 0x0000000477007c0c */ /* 0x000fe4000bf05070 */
        /* <DEDUP_REMOVED lines=15> */
[----:B------:R-:W-:-:S02]  /*150b0*/  IADD3 R98, P1, R98, UR18, RZ ;  /* 0x0000001262627c10 */ /* 0x000fc4000ff3e0ff */
[----:B------:R-:W-:Y:S02]  /*150c0*/  IADD3 R96, P4, R96, UR18, RZ ;  /* 0x0000001260607c10 */ /* 0x000fe4000ff9e0ff */
[----:B------:R-:W-:Y:S02]  /*150d0*/  IADD3 R94, P3, R94, UR18, RZ ;  /* 0x000000125e5e7c10 */ /* 0x000fe4000ff7e0ff */
[----:B------:R-:W-:Y:S01]  /*150e0*/  IADD3 R92, P6, R92, UR18, RZ ;  /* 0x000000125c5c7c10 */ /* 0x000fe2000ffde0ff */
[----:B------:R-:W-:Y:S02]  /*150f0*/  WARPGROUP.DEPBAR.LE gsb0, 0x0 ;  /* 0x00008000000079c5 */ /* 0x000fe40000010000 */
[----:B------:R-:W-:Y:S02]  /*15100*/  IADD3.X R117, R117, UR19, RZ, P1, !PT ;  /* 0x0000001375757c10 */ /* 0x000fe40008ffe4ff */
[----:B------:R-:W-:Y:S02]  /*15110*/  IADD3.X R23, R23, UR19, RZ, P4, !PT ;  /* 0x0000001317177c10 */ /* 0x000fe4000a7fe4ff */
[----:B------:R-:W-:-:S02]  /*15120*/  IADD3.X R21, R21, UR19, RZ, P3, !PT ;  /* 0x0000001315157c10 */ /* 0x000fc40009ffe4ff */
[----:B------:R-:W-:Y:S02]  /*15130*/  IADD3.X R19, R19, UR19, RZ, P6, !PT ;  /* 0x0000001313137c10 */ /* 0x000fe4000b7fe4ff */
[----:B--2---:R-:W-:-:S05]  /*15140*/  IADD3 R190, P2, R190, UR17, RZ ;  /* 0x00000011bebe7c10 */ /* 0x004fca000ff5e0ff */
[----:B------:R0:W-:Y:S01]  /*15150*/  STL [R1+0x458], R190 ;  /* 0x000458be01007387 */ /* 0x0001e20000100800 */
[----:B------:R-:W-:-:S05]  /*15160*/  IADD3.X R192, R192, UR6, RZ, P2, !PT ;  /* 0x00000006c0c07c10 */ /* 0x000fca00097fe4ff */
[----:B------:R0:W-:Y:S01]  /*15170*/  STL [R1+0x43c], R192 ;  /* 0x00043cc001007387 */ /* 0x0001e20000100800 */
[----:B------:R-:W-:-:S04]  /*15180*/  IADD3 R90, P5, R90, UR18, RZ ;  /* 0x000000125a5a7c10 */ /* 0x000fc8000ffbe0ff */
[----:B------:R-:W-:Y:S01]  /*15190*/  IADD3.X R17, R17, UR19, RZ, P5, !PT ;  /* 0x0000001311117c10 */ /* 0x000fe2000affe4ff */
[----:B------:R-:W-:Y:S08]  /*151a0*/  @P0 BRA `(.L_x_2) ;  /* 0xffffff5400f40947 */ /* 0x000ff0000383ffff */
.L_x_1:
[----:B------:R-:W2:Y:S01]  /*151b0*/  LDL.LU R119, [R1+0x564] ;  /* 0x0005640001777983 */ /* 0x000ea20000300800 */
[----:B------:R-:W1:Y:S01]  /*151c0*/  S2R R10, SR_TID.X ;  /* 0x00000000000a7919 */ /* 0x000e620000002100 */
[----:B------:R-:W-:Y:S02]  /*151d0*/  F2FP.SATFINITE.E5M2.F32.PACK_AB_MERGE_C R24, R25, R24, RZ ;  /* 0x000000181918723e */ /* 0x000fe400048060ff */
[----:B------:R-:W-:Y:S01]  /*151e0*/  F2FP.SATFINITE.E5M2.F32.PACK_AB_MERGE_C R26, R27, R26, RZ ;  /* 0x0000001a1b1a723e */ /* 0x000fe200048060ff */
[----:B------:R-:W3:Y:S01]  /*151f0*/  LDL.LU R118, [R1+0x560] ;  /* 0x0005600001767983 */ /* 0x000ee20000300800 */
[----:B------:R-:W-:Y:S02]  /*15200*/  F2FP.SATFINITE.E5M2.F32.PACK_AB_MERGE_C R28, R29, R28, RZ ;  /* 0x0000001c1d1c723e */ /* 0x000fe400048060ff */
[----:B------:R-:W-:Y:S01]  /*15210*/  F2FP.SATFINITE.E5M2.F32.PACK_AB_MERGE_C R30, R31, R30, RZ ;  /* 0x0000001e1f1e723e */ /* 0x000fe200048060ff */
[----:B------:R-:W4:Y:S01]  /*15220*/  LDL.LU R14, [R1+0x568] ;  /* 0x00056800010e7983 */ /* 0x000f220000300800 */
[----:B------:R-:W-:-:S02]  /*15230*/  F2FP.SATFINITE.E5M2.F32.PACK_AB_MERGE_C R32, R33, R32, RZ ;  /* 0x000000202120723e */ /* 0x000fc400048060ff */
[----:B------:R-:W-:Y:S01]  /*15240*/  F2FP.SATFINITE.E5M2.F32.PACK_AB_MERGE_C R34, R35, R34, RZ ;  /* 0x000000222322723e */ /* 0x000fe200048060ff */
[----:B------:R-:W4:Y:S01]  /*15250*/  LDL.LU R88, [R1+0x55c] ;  /* 0x00055c0001587983 */ /* 0x000f220000300800 */
[----:B------:R-:W-:Y:S02]  /*15260*/  F2FP.SATFINITE.E5M2.F32.PACK_AB_MERGE_C R56, R57, R56, RZ ;  /* 0x000000383938723e */ /* 0x000fe400048060ff */
[----:B------:R-:W-:Y:S02]  /*15270*/  F2FP.SATFINITE.E5M2.F32.PACK_AB_MERGE_C R60, R61, R60, RZ ;  /* 0x0000003c3d3c723e */ /* 0x000fe400048060ff */
[----:B------:R-:W-:Y:S02]  /*15280*/  F2FP.SATFINITE.E5M2.F32.PACK_AB_MERGE_C R64, R65, R64, RZ ;  /* 0x000000404140723e */ /* 0x000fe400048060ff */
[----:B------:R-:W-:Y:S02]  /*15290*/  F2FP.SATFINITE.E5M2.F32.PACK_AB_MERGE_C R40, R41, R40, RZ ;  /* 0x000000282928723e */ /* 0x000fe400048060ff */
[----:B------:R-:W-:-:S02]  /*152a0*/  F2FP.SATFINITE.E5M2.F32.PACK_AB_MERGE_C R42, R43, R42, RZ ;  /* 0x0000002a2b2a723e */ /* 0x000fc400048060ff */
[----:B------:R-:W-:Y:S02]  /*152b0*/  F2FP.SATFINITE.E5M2.F32.PACK_AB_MERGE_C R44, R45, R44, RZ ;  /* 0x0000002c2d2c723e */ /* 0x000fe400048060ff */
        /* <DEDUP_REMOVED lines=11> */
[----:B------:R-:W-:Y:S01]  /*15370*/  F2FP.SATFINITE.E5M2.F32.PACK_AB_MERGE_C R82, R83, R82, RZ ;  /* 0x000000525352723e */ /* 0x000fe200048060ff */
[----:B------:R-:W-:Y:S01]  /*15380*/  USHF.L.U32 UR16, UR16, 0x7, URZ ;  /* 0x0000000710107899 */ /* 0x000fe2000800063f */
[----:B-----5:R-:W-:Y:S01]  /*15390*/  LOP3.LUT R8, R24, 0xffff, RZ, 0xc0, !PT ;  /* 0x0000ffff18087812 */ /* 0x020fe200078ec0ff */
[----:B------:R-:W-:Y:S01]  /*153a0*/  ULDC.64 UR8, c[0x0][0x228] ;  /* 0x00008a0000087ab9 */ /* 0x000fe20000000a00 */
[----:B------:R-:W-:Y:S01]  /*153b0*/  LOP3.LUT R26, R26, 0xffff, RZ, 0xc0, !PT ;  /* 0x0000ffff1a1a7812 */ /* 0x000fe200078ec0ff */
[----:B------:R-:W-:Y:S01]  /*153c0*/  ULDC UR4, c[0x0][0x22c] ;  /* 0x00008b0000047ab9 */ /* 0x000fe20000000800 */
[----:B------:R-:W-:Y:S01]  /*153d0*/  LOP3.LUT R32, R32, 0xffff, RZ, 0xc0, !PT ;  /* 0x0000ffff20207812 */ /* 0x000fe200078ec0ff */
[----:B------:R-:W-:Y:S01]  /*153e0*/  ULDC UR6, c[0x0][0x22c] ;  /* 0x00008b0000067ab9 */ /* 0x000fe20000000800 */
[----:B------:R-:W-:Y:S02]  /*153f0*/  LOP3.LUT R34, R34, 0xffff, RZ, 0xc0, !PT ;  /* 0x0000ffff22227812 */ /* 0x000fe400078ec0ff */
[----:B------:R-:W-:-:S02]  /*15400*/  LOP3.LUT R15, R28, 0xffff, RZ, 0xc0, !PT ;  /* 0x0000ffff1c0f7812 */ /* 0x000fc400078ec0ff */
[----:B------:R-:W-:Y:S02]  /*15410*/  LOP3.LUT R19, R30, 0xffff, RZ, 0xc0, !PT ;  /* 0x0000ffff1e137812 */ /* 0x000fe400078ec0ff */
[----:B------:R-:W-:Y:S02]  /*15420*/  LOP3.LUT R56, R56, 0xffff, RZ, 0xc0, !PT ;  /* 0x0000ffff38387812 */ /* 0x000fe400078ec0ff */
[----:B------:R-:W-:Y:S02]  /*15430*/  LOP3.LUT R31, R60, 0xffff, RZ, 0xc0, !PT ;  /* 0x0000ffff3c1f7812 */ /* 0x000fe400078ec0ff */
[----:B------:R-:W-:Y:S02]  /*15440*/  LOP3.LUT R64, R64, 0xffff, RZ, 0xc0, !PT ;  /* 0x0000ffff40407812 */ /* 0x000fe400078ec0ff */
[--C-:B------:R-:W-:Y:S02]  /*15450*/  PRMT R5, R32, 0x3340, R1.reuse ;  /* 0x0000334020057816 */ /* 0x100fe40000000001 */
[----:B------:R-:W-:-:S02]  /*15460*/  PRMT R7, R34, 0x3340, R1 ;  /* 0x0000334022077816 */ /* 0x000fc40000000001 */
[----:B------:R-:W-:Y:S02]  /*15470*/  PRMT R2, R8, 0x3340, R15 ;  /* 0x0000334008027816 */ /* 0x000fe4000000000f */
[----:B------:R-:W-:Y:S02]  /*15480*/  PRMT R4, R26, 0x3340, R19 ;  /* 0x000033401a047816 */ /* 0x000fe40000000013 */
[----:B------:R-:W-:Y:S02]  /*15490*/  LOP3.LUT R40, R40, 0xffff, RZ, 0xc0, !PT ;  /* 0x0000ffff28287812 */ /* 0x000fe400078ec0ff */
[----:B------:R-:W-:Y:S02]  /*154a0*/  LOP3.LUT R42, R42, 0xffff, RZ, 0xc0, !PT ;  /* 0x0000ffff2a2a7812 */ /* 0x000fe400078ec0ff */
[----:B------:R-:W-:Y:S02]  /*154b0*/  LOP3.LUT R21, R44, 0xffff, RZ, 0xc0, !PT ;  /* 0x0000ffff2c157812 */ /* 0x000fe400078ec0ff */
[----:B------:R-:W-:-:S02]  /*154c0*/  LOP3.LUT R27, R46, 0xffff, RZ, 0xc0, !PT ;  /* 0x0000ffff2e1b7812 */ /* 0x000fc400078ec0ff */
[----:B------:R-:W-:Y:S02]  /*154d0*/  LOP3.LUT R48, R48, 0xffff, RZ, 0xc0, !PT ;  /* 0x0000ffff30307812 */ /* 0x000fe400078ec0ff */
[----:B------:R-:W-:Y:S02]  /*154e0*/  LOP3.LUT R50, R50, 0xffff, RZ, 0xc0, !PT ;  /* 0x0000ffff32327812 */ /* 0x000fe400078ec0ff */
[----:B------:R-:W-:Y:S02]  /*154f0*/  PRMT R11, R64, 0x3340, R1 ;  /* 0x00003340400b7816 */ /* 0x000fe40000000001 */
[----:B------:R-:W-:Y:S02]  /*15500*/  PRMT R6, R56, 0x3340, R31 ;  /* 0x0000334038067816 */ /* 0x000fe4000000001f */
[----:B------:R-:W-:Y:S02]  /*15510*/  PRMT R9, R2, 0x5410, R5 ;  /* 0x0000541002097816 */ /* 0x000fe40000000005 */
[----:B0-----:R-:W-:-:S02]  /*15520*/  PRMT R13, R4, 0x5410, R7 ;  /* 0x00005410040d7816 */ /* 0x001fc40000000007 */
[----:B------:R-:W-:Y:S02]  /*15530*/  F2FP.SATFINITE.E5M2.F32.PACK_AB_MERGE_C R38, R39, R38, RZ ;  /* 0x000000262726723e */ /* 0x000fe400048060ff */
[--C-:B------:R-:W-:Y:S02]  /*15540*/  PRMT R5, R48, 0x3340, R1.reuse ;  /* 0x0000334030057816 */ /* 0x100fe40000000001 */
[----:B------:R-:W-:Y:S02]  /*15550*/  PRMT R7, R50, 0x3340, R1 ;  /* 0x0000334032077816 */ /* 0x000fe40000000001 */
[----:B------:R-:W-:Y:S02]  /*15560*/  PRMT R2, R40, 0x3340, R21 ;  /* 0x0000334028027816 */ /* 0x000fe40000000015 */
[----:B------:R-:W-:Y:S02]  /*15570*/  PRMT R4, R42, 0x3340, R27 ;  /* 0x000033402a047816 */ /* 0x000fe4000000001b */
[----:B------:R-:W-:-:S02]  /*15580*/  PRMT R25, R6, 0x5410, R11 ;  /* 0x0000541006197816 */ /* 0x000fc4000000000b */
[----:B------:R-:W-:Y:S02]  /*15590*/  LOP3.LUT R58, R58, 0xffff, RZ, 0xc0, !PT ;  /* 0x0000ffff3a3a7812 */ /* 0x000fe400078ec0ff */
[----:B------:R-:W-:Y:S02]  /*155a0*/  LOP3.LUT R35, R62, 0xffff, RZ, 0xc0, !PT ;  /* 0x0000ffff3e237812 */ /* 0x000fe400078ec0ff */
[----:B------:R-:W-:Y:S02]  /*155b0*/  LOP3.LUT R66, R66, 0xffff, RZ, 0xc0, !PT ;  /* 0x0000ffff42427812 */ /* 0x000fe400078ec0ff */
[----:B------:R-:W-:Y:S02]  /*155c0*/  LOP3.LUT R72, R72, 0xffff, RZ, 0xc0, !PT ;  /* 0x0000ffff48487812 */ /* 0x000fe400078ec0ff */
[----:B------:R-:W-:Y:S02]  /*155d0*/  LOP3.LUT R74, R74, 0xffff, RZ, 0xc0, !PT ;  /* 0x0000ffff4a4a7812 */ /* 0x000fe400078ec0ff */
[----:B------:R-:W-:-:S02]  /*155e0*/  LOP3.LUT R39, R76, 0xffff, RZ, 0xc0, !PT ;  /* 0x0000ffff4c277812 */ /* 0x000fc400078ec0ff */
[----:B------:R-:W-:Y:S02]  /*155f0*/  LOP3.LUT R41, R78, 0xffff, RZ, 0xc0, !PT ;  /* 0x0000ffff4e297812 */ /* 0x000fe400078ec0ff */
[----:B------:R-:W-:Y:S02]  /*15600*/  LOP3.LUT R80, R80, 0xffff, RZ, 0xc0, !PT ;  /* 0x0000ffff50507812 */ /* 0x000fe400078ec0ff */
[----:B------:R-:W-:Y:S02]  /*15610*/  LOP3.LUT R82, R82, 0xffff, RZ, 0xc0, !PT ;  /* 0x0000ffff52527812 */ /* 0x000fe400078ec0ff */
[----:B-1----:R-:W-:Y:S01]  /*15620*/  SHF.R.U32.HI R6, RZ, 0x6, R10 ;  /* 0x00000006ff067819 */ /* 0x002fe2000001160a */
[----:B------:R-:W-:Y:S01]  /*15630*/  ULOP3.LUT UR16, UR16, 0x80, URZ, 0xc0, !UPT ;  /* 0x0000008010107892 */ /* 0x000fe2000f8ec03f */
[----:B------:R-:W-:Y:S02]  /*15640*/  PRMT R17, R2, 0x5410, R5 ;  /* 0x0000541002117816 */ /* 0x000fe40000000005 */
[----:B------:R-:W-:-:S02]  /*15650*/  PRMT R23, R4, 0x5410, R7 ;  /* 0x0000541004177816 */ /* 0x000fc40000000007 */
[--C-:B------:R-:W-:Y:S02]  /*15660*/  PRMT R5, R80, 0x3340, R1.reuse ;  /* 0x0000334050057816 */ /* 0x100fe40000000001 */
[----:B------:R-:W-:Y:S02]  /*15670*/  PRMT R7, R82, 0x3340, R1 ;  /* 0x0000334052077816 */ /* 0x000fe40000000001 */
[----:B------:R-:W-:Y:S02]  /*15680*/  PRMT R2, R72, 0x3340, R39 ;  /* 0x0000334048027816 */ /* 0x000fe40000000027 */
[----:B------:R-:W-:Y:S02]  /*15690*/  PRMT R4, R74, 0x3340, R41 ;  /* 0x000033404a047816 */ /* 0x000fe40000000029 */
[----:B------:R-:W-:Y:S02]  /*156a0*/  SGXT.U32 R6, R6, 0x1 ;  /* 0x000000010606781a */ /* 0x000fe40000000000 */
[----:B------:R-:W-:-:S02]  /*156b0*/  F2FP.SATFINITE.E5M2.F32.PACK_AB_MERGE_C R36, R37, R36, RZ ;  /* 0x000000242524723e */ /* 0x000fc400048060ff */
[----:B------:R-:W-:Y:S02]  /*156c0*/  PRMT R33, R2, 0x5410, R5 ;  /* 0x0000541002217816 */ /* 0x000fe40000000005 */
[----:B------:R-:W-:Y:S02]  /*156d0*/  PRMT R37, R4, 0x5410, R7 ;  /* 0x0000541004257816 */ /* 0x000fe40000000007 */
[----:B------:R-:W-:Y:S02]  /*156e0*/  SHF.R.U32.HI R2, RZ, 0x8, R8 ;  /* 0x00000008ff027819 */ /* 0x000fe40000011608 */
[----:B------:R-:W-:Y:S02]  /*156f0*/  SHF.R.U32.HI R4, RZ, 0x8, R15 ;  /* 0x00000008ff047819 */ /* 0x000fe4000001160f */
[----:B------:R-:W-:Y:S02]  /*15700*/  SHF.R.U32.HI R5, RZ, 0x8, R19 ;  /* 0x00000008ff057819 */ /* 0x000fe40000011613 */
[----:B------:R-:W-:-:S02]  /*15710*/  SHF.R.U32.HI R7, RZ, 0x8, R34 ;  /* 0x00000008ff077819 */ /* 0x000fc40000011622 */
[----:B------:R-:W-:Y:S02]  /*15720*/  LOP3.LUT R4, R4, 0xffff, RZ, 0xc0, !PT ;  /* 0x0000ffff04047812 */ /* 0x000fe400078ec0ff */
[----:B------:R-:W-:Y:S02]  /*15730*/  LOP3.LUT R11, R2, 0xffff, RZ, 0xc0, !PT ;  /* 0x0000ffff020b7812 */ /* 0x000fe400078ec0ff */
[----:B------:R-:W-:Y:S02]  /*15740*/  LOP3.LUT R5, R5, 0xffff, RZ, 0xc0, !PT ;  /* 0x0000ffff05057812 */ /* 0x000fe400078ec0ff */
[----:B------:R-:W-:Y:S02]  /*15750*/  LOP3.LUT R7, R7, 0xffff, RZ, 0xc0, !PT ;  /* 0x0000ffff07077812 */ /* 0x000fe400078ec0ff */
[----:B------:R-:W-:Y:S02]  /*15760*/  PRMT R11, R11, 0x3340, R4 ;  /* 0x000033400b0b7816 */ /* 0x000fe40000000004 */
[----:B------:R-:W-:-:S02]  /*15770*/  PRMT R15, R7, 0x3340, R12 ;  /* 0x00003340070f7816 */ /* 0x000fc4000000000c */
[----:B------:R-:W-:Y:S02]  /*15780*/  LOP3.LUT R36, R36, 0xffff, RZ, 0xc0, !PT ;  /* 0x0000ffff24247812 */ /* 0x000fe400078ec0ff */
[----:B------:R-:W-:Y:S02]  /*15790*/  LOP3.LUT R38, R38, 0xffff, RZ, 0xc0, !PT ;  /* 0x0000ffff26267812 */ /* 0x000fe400078ec0ff */
[----:B------:R-:W-:Y:S02]  /*157a0*/  SHF.R.U32.HI R7, RZ, 0x8, R50 ;  /* 0x00000008ff077819 */ /* 0x000fe40000011632 */
[----:B------:R-:W-:Y:S02]  /*157b0*/  F2FP.SATFINITE.E5M2.F32.PACK_AB_MERGE_C R52, R53, R52, RZ ;  /* 0x000000343534723e */ /* 0x000fe400048060ff */
[----:B------:R-:W-:Y:S02]  /*157c0*/  LOP3.LUT R7, R7, 0xffff, RZ, 0xc0, !PT ;  /* 0x0000ffff07077812 */ /* 0x000fe400078ec0ff */
[----:B------:R-:W-:-:S02]  /*157d0*/  SHF.R.U32.HI R4, RZ, 0x8, R21 ;  /* 0x00000008ff047819 */ /* 0x000fc40000011615 */
[----:B------:R-:W-:Y:S02]  /*157e0*/  PRMT R21, R7, 0x3340, R16 ;  /* 0x0000334007157816 */ /* 0x000fe40000000010 */
[----:B------:R-:W-:Y:S02]  /*157f0*/  SHF.R.U32.HI R7, RZ, 0x8, R66 ;  /* 0x00000008ff077819 */ /* 0x000fe40000011642 */
[----:B------:R-:W-:Y:S02]  /*15800*/  LOP3.LUT R4, R4, 0xffff, RZ, 0xc0, !PT ;  /* 0x0000ffff04047812 */ /* 0x000fe400078ec0ff */
[----:B------:R-:W-:Y:S02]  /*15810*/  LOP3.LUT R7, R7, 0xffff, RZ, 0xc0, !PT ;  /* 0x0000ffff07077812 */ /* 0x000fe400078ec0ff */
[----:B------:R-:W-:Y:S02]  /*15820*/  LOP3.LUT R52, R52, 0xffff, RZ, 0xc0, !PT ;  /* 0x0000ffff34347812 */ /* 0x000fe400078ec0ff */
[----:B------:R-:W-:-:S02]  /*15830*/  F2FP.SATFINITE.E5M2.F32.PACK_AB_MERGE_C R54, R55, R54, RZ ;  /* 0x000000363736723e */ /* 0x000fc400048060ff */
[----:B------:R-:W-:Y:S02]  /*15840*/  F2FP.SATFINITE.E5M2.F32.PACK_AB_MERGE_C R68, R69, R68, RZ ;  /* 0x000000444544723e */ /* 0x000fe400048060ff */
[----:B------:R-:W-:Y:S02]  /*15850*/  LOP3.LUT R54, R54, 0xffff, RZ, 0xc0, !PT ;  /* 0x0000ffff36367812 */ /* 0x000fe400078ec0ff */
[----:B------:R-:W-:Y:S02]  /*15860*/  F2FP.SATFINITE.E5M2.F32.PACK_AB_MERGE_C R70, R71, R70, RZ ;  /* 0x000000464746723e */ /* 0x000fe400048060ff */
[----:B------:R-:W-:Y:S02]  /*15870*/  PRMT R22, R23, 0x4210, R54 ;  /* 0x0000421017167816 */ /* 0x000fe40000000036 */
[----:B------:R-:W-:Y:S02]  /*15880*/  F2FP.SATFINITE.E5M2.F32.PACK_AB_MERGE_C R84, R85, R84, RZ ;  /* 0x000000545554723e */ /* 0x000fe400048060ff */
[----:B------:R-:W-:-:S02]  /*15890*/  F2FP.SATFINITE.E5M2.F32.PACK_AB_MERGE_C R86, R87, R86, RZ ;  /* 0x000000565756723e */ /* 0x000fc400048060ff */
[----:B--2---:R-:W-:-:S04]  /*158a0*/  LOP3.LUT R0, R119, 0x400, RZ, 0xc0, !PT ;  /* 0x0000040077007812 */ /* 0x004fc800078ec0ff */
[----:B---3--:R-:W-:Y:S01]  /*158b0*/  IADD3 R3, R0, UR7, R118 ;  /* 0x0000000700037c10 */ /* 0x008fe2000fffe076 */
[----:B------:R-:W-:-:S05]  /*158c0*/  IMAD.SHL.U32 R0, R10, 0x8, RZ ;  /* 0x000000080a007824 */ /* 0x000fca00078e00ff */
[----:B------:R-:W-:-:S05]  /*158d0*/  LOP3.LUT R0, R0, 0x380, RZ, 0xc0, !PT ;  /* 0x0000038000007812 */ /* 0x000fca00078ec0ff */
[----:B------:R-:W-:Y:S01]  /*158e0*/  IMAD.IADD R24, R0, 0x1, R3 ;  /* 0x0000000100187824 */ /* 0x000fe200078e0203 */
[----:B------:R-:W-:Y:S02]  /*158f0*/  PRMT R3, R66, 0x3340, R1 ;  /* 0x0000334042037816 */ /* 0x000fe40000000001 */
[----:B------:R-:W-:-:S04]  /*15900*/  PRMT R0, R58, 0x3340, R35 ;  /* 0x000033403a007816 */ /* 0x000fc80000000023 */
[----:B------:R-:W-:Y:S02]  /*15910*/  PRMT R29, R0, 0x5410, R3 ;  /* 0x00005410001d7816 */ /* 0x000fe40000000003 */
[----:B----4-:R-:W-:Y:S02]  /*15920*/  LOP3.LUT R0, R14, UR16, R6, 0xfe, !PT ;  /* 0x000000100e007c12 */ /* 0x010fe4000f8efe06 */
[----:B------:R-:W-:Y:S02]  /*15930*/  SHF.R.U32.HI R6, RZ, 0x8, R32 ;  /* 0x00000008ff067819 */ /* 0x000fe40000011620 */
[----:B------:R-:W-:Y:S02]  /*15940*/  SHF.R.U32.HI R3, RZ, 0x8, R26 ;  /* 0x00000008ff037819 */ /* 0x000fe4000001161a */
[----:B------:R-:W-:Y:S01]  /*15950*/  LOP3.LUT R6, R6, 0xffff, RZ, 0xc0, !PT ;  /* 0x0000ffff06067812 */ /* 0x000fe200078ec0ff */
[----:B------:R-:W0:Y:S01]  /*15960*/  S2R R118, SR_TID.X ;  /* 0x0000000000767919 */ /* 0x000e220000002100 */
[----:B------:R-:W-:-:S02]  /*15970*/  LOP3.LUT R2, R3, 0xffff, RZ, 0xc0, !PT ;  /* 0x0000ffff03027812 */ /* 0x000fc400078ec0ff */
[----:B------:R-:W-:Y:S02]  /*15980*/  PRMT R8, R6, 0x3340, R1 ;  /* 0x0000334006087816 */ /* 0x000fe40000000001 */
[----:B------:R-:W-:Y:S02]  /*15990*/  PRMT R10, R2, 0x3340, R5 ;  /* 0x00003340020a7816 */ /* 0x000fe40000000005 */
[----:B------:R-:W-:Y:S02]  /*159a0*/  PRMT R11, R11, 0x5410, R8 ;  /* 0x000054100b0b7816 */ /* 0x000fe40000000008 */
[----:B------:R-:W-:Y:S02]  /*159b0*/  PRMT R15, R10, 0x5410, R15 ;  /* 0x000054100a0f7816 */ /* 0x000fe4000000000f */
[--C-:B------:R-:W-:Y:S02]  /*159c0*/  PRMT R8, R9, 0x4210, R36.reuse ;  /* 0x0000421009087816 */ /* 0x100fe40000000024 */
[----:B------:R-:W-:-:S02]  /*159d0*/  PRMT R9, R11, 0x5210, R36 ;  /* 0x000052100b097816 */ /* 0x000fc40000000024 */
[--C-:B------:R-:W-:Y:S02]  /*159e0*/  PRMT R10, R13, 0x4210, R38.reuse ;  /* 0x000042100d0a7816 */ /* 0x100fe40000000026 */
[----:B------:R-:W-:Y:S01]  /*159f0*/  PRMT R11, R15, 0x5210, R38 ;  /* 0x000052100f0b7816 */ /* 0x000fe20000000026 */
[----:B------:R-:W-:Y:S01]  /*15a00*/  BAR.SYNC.DEFER_BLOCKING 0x0 ;  /* 0x0000000000007b1d */ /* 0x000fe20000010000 */
[----:B------:R-:W-:Y:S02]  /*15a10*/  SHF.R.U32.HI R2, RZ, 0x8, R40 ;  /* 0x00000008ff027819 */ /* 0x000fe40000011628 */
[----:B------:R-:W-:Y:S02]  /*15a20*/  SHF.R.U32.HI R3, RZ, 0x8, R42 ;  /* 0x00000008ff037819 */ /* 0x000fe4000001162a */
[----:B------:R-:W-:Y:S02]  /*15a30*/  SHF.R.U32.HI R5, RZ, 0x8, R27 ;  /* 0x00000008ff057819 */ /* 0x000fe4000001161b */
[----:B------:R-:W-:-:S02]  /*15a40*/  LOP3.LUT R19, R2, 0xffff, RZ, 0xc0, !PT ;  /* 0x0000ffff02137812 */ /* 0x000fc400078ec0ff */
[----:B------:R-:W-:Y:S02]  /*15a50*/  LOP3.LUT R5, R5, 0xffff, RZ, 0xc0, !PT ;  /* 0x0000ffff05057812 */ /* 0x000fe400078ec0ff */
[----:B------:R-:W-:Y:S02]  /*15a60*/  LOP3.LUT R2, R3, 0xffff, RZ, 0xc0, !PT ;  /* 0x0000ffff03027812 */ /* 0x000fe400078ec0ff */
[----:B------:R-:W-:Y:S02]  /*15a70*/  PRMT R19, R19, 0x3340, R4 ;  /* 0x0000334013137816 */ /* 0x000fe40000000004 */
[----:B------:R-:W-:Y:S01]  /*15a80*/  PRMT R14, R2, 0x3340, R5 ;  /* 0x00003340020e7816 */ /* 0x000fe20000000005 */
[----:B------:R-:W-:Y:S01]  /*15a90*/  STSM.16.M88.4 [R24], R8 ;  /* 0x0000000818007844 */ /* 0x000fe20000000200 */
[----:B------:R-:W-:Y:S02]  /*15aa0*/  SHF.R.U32.HI R2, RZ, 0x8, R56 ;  /* 0x00000008ff027819 */ /* 0x000fe40000011638 */
[----:B------:R-:W-:-:S02]  /*15ab0*/  SHF.R.U32.HI R4, RZ, 0x8, R31 ;  /* 0x00000008ff047819 */ /* 0x000fc4000001161f */
[----:B------:R-:W-:Y:S02]  /*15ac0*/  SHF.R.U32.HI R3, RZ, 0x8, R58 ;  /* 0x00000008ff037819 */ /* 0x000fe4000001163a */
[----:B------:R-:W-:Y:S02]  /*15ad0*/  SHF.R.U32.HI R5, RZ, 0x8, R35 ;  /* 0x00000008ff057819 */ /* 0x000fe40000011623 */
[----:B------:R-:W-:Y:S02]  /*15ae0*/  PRMT R31, R7, 0x3340, R20 ;  /* 0x00003340071f7816 */ /* 0x000fe40000000014 */
[----:B------:R-:W-:Y:S02]  /*15af0*/  SHF.R.U32.HI R7, RZ, 0x8, R82 ;  /* 0x00000008ff077819 */ /* 0x000fe40000011652 */
[----:B------:R-:W-:Y:S02]  /*15b00*/  SHF.R.U32.HI R6, RZ, 0x8, R48 ;  /* 0x00000008ff067819 */ /* 0x000fe40000011630 */
[----:B------:R-:W-:-:S02]  /*15b10*/  LOP3.LUT R4, R4, 0xffff, RZ, 0xc0, !PT ;  /* 0x0000ffff04047812 */ /* 0x000fc400078ec0ff */
[----:B------:R-:W-:Y:S02]  /*15b20*/  LOP3.LUT R27, R2, 0xffff, RZ, 0xc0, !PT ;  /* 0x0000ffff021b7812 */ /* 0x000fe400078ec0ff */
[----:B------:R-:W-:Y:S02]  /*15b30*/  LOP3.LUT R5, R5, 0xffff, RZ, 0xc0, !PT ;  /* 0x0000ffff05057812 */ /* 0x000fe400078ec0ff */
[----:B------:R-:W-:Y:S02]  /*15b40*/  LOP3.LUT R2, R3, 0xffff, RZ, 0xc0, !PT ;  /* 0x0000ffff03027812 */ /* 0x000fe400078ec0ff */
[----:B------:R-:W-:Y:S02]  /*15b50*/  LOP3.LUT R7, R7, 0xffff, RZ, 0xc0, !PT ;  /* 0x0000ffff07077812 */ /* 0x000fe400078ec0ff */
[----:B------:R-:W-:Y:S02]  /*15b60*/  LOP3.LUT R6, R6, 0xffff, RZ, 0xc0, !PT ;  /* 0x0000ffff06067812 */ /* 0x000fe400078ec0ff */
[----:B------:R-:W-:-:S02]  /*15b70*/  PRMT R27, R27, 0x3340, R4 ;  /* 0x000033401b1b7816 */ /* 0x000fc40000000004 */
[----:B0-----:R-:W-:Y:S02]  /*15b80*/  LOP3.LUT R118, R118, 0x7f, RZ, 0xc0, !PT ;  /* 0x0000007f76767812 */ /* 0x001fe400078ec0ff */
[----:B------:R-:W-:Y:S02]  /*15b90*/  PRMT R18, R2, 0x3340, R5 ;  /* 0x0000334002127816 */ /* 0x000fe40000000005 */
[----:B------:R-:W-:Y:S02]  /*15ba0*/  SHF.R.U32.HI R4, RZ, 0x8, R39 ;  /* 0x00000008ff047819 */ /* 0x000fe40000011627 */
[----:B------:R-:W-:Y:S02]  /*15bb0*/  SHF.R.U32.HI R2, RZ, 0x8, R72 ;  /* 0x00000008ff027819 */ /* 0x000fe40000011648 */
[----:B------:R-:W-:Y:S02]  /*15bc0*/  PRMT R39, R7, 0x3340, R20 ;  /* 0x0000334007277816 */ /* 0x000fe40000000014 */
[----:B------:R-:W-:-:S02]  /*15bd0*/  PRMT R12, R6, 0x3340, R1 ;  /* 0x00003340060c7816 */ /* 0x000fc40000000001 */
[----:B------:R-:W-:Y:S02]  /*15be0*/  SHF.R.U32.HI R3, RZ, 0x8, R74 ;  /* 0x00000008ff037819 */ /* 0x000fe4000001164a */
[----:B------:R-:W-:Y:S02]  /*15bf0*/  PRMT R20, R17, 0x4210, R52 ;  /* 0x0000421011147816 */ /* 0x000fe40000000034 */
[----:B------:R-:W-:Y:S01]  /*15c00*/  LEA R17, R118, UR7, 0x4 ;  /* 0x0000000776117c11 */ /* 0x000fe2000f8e20ff */
[----:B------:R-:W-:Y:S01]  /*15c10*/  BAR.SYNC.DEFER_BLOCKING 0x0 ;  /* 0x0000000000007b1d */ /* 0x000fe20000010000 */
[----:B------:R-:W-:Y:S02]  /*15c20*/  LOP3.LUT R35, R2, 0xffff, RZ, 0xc0, !PT ;  /* 0x0000ffff02237812 */ /* 0x000fe400078ec0ff */
[----:B------:R-:W-:Y:S02]  /*15c30*/  LOP3.LUT R2, R3, 0xffff, RZ, 0xc0, !PT ;  /* 0x0000ffff03027812 */ /* 0x000fe400078ec0ff */
[----:B------:R-:W-:-:S02]  /*15c40*/  PRMT R19, R19, 0x5410, R12 ;  /* 0x0000541013137816 */ /* 0x000fc4000000000c */
[----:B------:R-:W-:Y:S02]  /*15c50*/  PRMT R3, R14, 0x5410, R21 ;  /* 0x000054100e037816 */ /* 0x000fe40000000015 */
[----:B------:R-:W0:Y:S01]  /*15c60*/  LDS.128 R12, [R17] ;  /* 0x00000000110c7984 */ /* 0x000e220000000c00 */
[----:B------:R-:W-:Y:S02]  /*15c70*/  PRMT R21, R19, 0x5210, R52 ;  /* 0x0000521013157816 */ /* 0x000fe40000000034 */
[----:B------:R-:W-:Y:S01]  /*15c80*/  PRMT R23, R3, 0x5210, R54 ;  /* 0x0000521003177816 */ /* 0x000fe20000000036 */
[----:B------:R-:W-:Y:S01]  /*15c90*/  BAR.SYNC.DEFER_BLOCKING 0x0 ;  /* 0x0000000000007b1d */ /* 0x000fe20000010000 */
[----:B------:R-:W-:-:S04]  /*15ca0*/  SHF.R.U32.HI R6, RZ, 0x8, R64 ;  /* 0x00000008ff067819 */ /* 0x000fc80000011640 */
[----:B------:R-:W-:-:S03]  /*15cb0*/  LOP3.LUT R6, R6, 0xffff, RZ, 0xc0, !PT ;  /* 0x0000ffff06067812 */ /* 0x000fc600078ec0ff */
[----:B------:R-:W1:Y:S01]  /*15cc0*/  LDC R3, c[0x0][0x248] ;  /* 0x00009200ff037b82 */ /* 0x000e620000000800 */
[----:B------:R2:W-:Y:S07]  /*15cd0*/  STSM.16.M88.4 [R24], R20 ;  /* 0x0000001418007844 */ /* 0x0005ee0000000200 */
[----:B------:R-:W-:Y:S01]  /*15ce0*/  BAR.SYNC.DEFER_BLOCKING 0x0 ;  /* 0x0000000000007b1d */ /* 0x000fe20000010000 */
[----:B------:R-:W-:Y:S02]  /*15cf0*/  PRMT R16, R6, 0x3340, R1 ;  /* 0x0000334006107816 */ /* 0x000fe40000000001 */
[----:B------:R-:W-:-:S02]  /*15d00*/  SHF.R.U32.HI R6, RZ, 0x8, R80 ;  /* 0x00000008ff067819 */ /* 0x000fc40000011650 */
[----:B------:R-:W-:Y:S02]  /*15d10*/  SHF.R.U32.HI R5, RZ, 0x8, R41 ;  /* 0x00000008ff057819 */ /* 0x000fe40000011629 */
[----:B------:R-:W-:Y:S02]  /*15d20*/  LOP3.LUT R4, R4, 0xffff, RZ, 0xc0, !PT ;  /* 0x0000ffff04047812 */ /* 0x000fe400078ec0ff */
[----:B------:R-:W-:Y:S02]  /*15d30*/  LOP3.LUT R6, R6, 0xffff, RZ, 0xc0, !PT ;  /* 0x0000ffff06067812 */ /* 0x000fe400078ec0ff */
[----:B------:R-:W-:Y:S02]  /*15d40*/  LOP3.LUT R5, R5, 0xffff, RZ, 0xc0, !PT ;  /* 0x0000ffff05057812 */ /* 0x000fe400078ec0ff */
[----:B------:R-:W-:Y:S02]  /*15d50*/  PRMT R4, R35, 0x3340, R4 ;  /* 0x0000334023047816 */ /* 0x000fe40000000004 */
[----:B------:R-:W-:-:S02]  /*15d60*/  PRMT R35, R6, 0x3340, R1 ;  /* 0x0000334006237816 */ /* 0x000fc40000000001 */
[----:B------:R-:W-:Y:S01]  /*15d70*/  PRMT R2, R2, 0x3340, R5 ;  /* 0x0000334002027816 */ /* 0x000fe20000000005 */
[----:B------:R-:W3:Y:S01]  /*15d80*/  LDS.128 R8, [R17] ;  /* 0x0000000011087984 */ /* 0x000ee20000000c00 */
[----:B------:R-:W-:Y:S02]  /*15d90*/  PRMT R35, R4, 0x5410, R35 ;  /* 0x0000541004237816 */ /* 0x000fe40000000023 */
[----:B------:R-:W-:Y:S02]  /*15da0*/  ISETP.GE.AND P0, PT, R88, UR8, PT ;  /* 0x0000000858007c0c */ /* 0x000fe4000bf06270 */
[----:B------:R-:W-:Y:S02]  /*15db0*/  LOP3.LUT R4, R0, 0x2, RZ, 0xfc, !PT ;  /* 0x0000000200047812 */ /* 0x000fe400078efcff */
[----:B------:R-:W-:Y:S02]  /*15dc0*/  PRMT R39, R2, 0x5410, R39 ;  /* 0x0000541002277816 */ /* 0x000fe40000000027 */
[----:B------:R-:W-:-:S02]  /*15dd0*/  LOP3.LUT R2, R0, 0x4, RZ, 0xfc, !PT ;  /* 0x0000000400027812 */ /* 0x000fc400078efcff */
[----:B------:R-:W-:Y:S01]  /*15de0*/  ISETP.LT.AND P5, PT, R4, UR4, !P0 ;  /* 0x0000000404007c0c */ /* 0x000fe2000c7a1270 */
[----:B------:R-:W-:Y:S01]  /*15df0*/  ULDC UR4, c[0x0][0x22c] ;  /* 0x00008b0000047ab9 */ /* 0x000fe20000000800 */
[----:B------:R-:W-:Y:S02]  /*15e00*/  LOP3.LUT R4, R0, 0x6, RZ, 0xfc, !PT ;  /* 0x0000000600047812 */ /* 0x000fe400078efcff */
[----:B------:R-:W-:Y:S02]  /*15e10*/  PRMT R5, R27, 0x5410, R16 ;  /* 0x000054101b057816 */ /* 0x000fe40000000010 */
[----:B------:R-:W-:Y:S02]  /*15e20*/  PRMT R7, R18, 0x5410, R31 ;  /* 0x0000541012077816 */ /* 0x000fe4000000001f */
[----:B------:R-:W-:Y:S01]  /*15e30*/  ISETP.LT.AND P1, PT, R2, UR4, !P0 ;  /* 0x0000000402007c0c */ /* 0x000fe2000c721270 */
[----:B------:R-:W-:Y:S01]  /*15e40*/  ULDC UR4, c[0x0][0x22c] ;  /* 0x00008b0000047ab9 */ /* 0x000fe20000000800 */
[----:B------:R-:W-:-:S02]  /*15e50*/  LOP3.LUT R68, R68, 0xffff, RZ, 0xc0, !PT ;  /* 0x0000ffff44447812 */ /* 0x000fc400078ec0ff */
[----:B------:R-:W-:Y:S02]  /*15e60*/  LOP3.LUT R70, R70, 0xffff, RZ, 0xc0, !PT ;  /* 0x0000ffff46467812 */ /* 0x000fe400078ec0ff */
[----:B------:R-:W-:Y:S01]  /*15e70*/  ISETP.LT.AND P3, PT, R4, UR4, !P0 ;  /* 0x0000000404007c0c */ /* 0x000fe2000c761270 */
[----:B------:R-:W-:Y:S01]  /*15e80*/  ULDC UR4, c[0x0][0x244] ;  /* 0x0000910000047ab9 */ /* 0x000fe20000000800 */
[--C-:B------:R-:W-:Y:S02]  /*15e90*/  PRMT R4, R25, 0x4210, R68.reuse ;  /* 0x0000421019047816 */ /* 0x100fe40000000044 */
[----:B------:R-:W-:Y:S02]  /*15ea0*/  PRMT R5, R5, 0x5210, R68 ;  /* 0x0000521005057816 */ /* 0x000fe40000000044 */
[--C-:B------:R-:W-:Y:S02]  /*15eb0*/  PRMT R6, R29, 0x4210, R70.reuse ;  /* 0x000042101d067816 */ /* 0x100fe40000000046 */
[----:B------:R-:W-:Y:S01]  /*15ec0*/  PRMT R7, R7, 0x5210, R70 ;  /* 0x0000521007077816 */ /* 0x000fe20000000046 */
[----:B------:R-:W-:Y:S06]  /*15ed0*/  BAR.SYNC.DEFER_BLOCKING 0x0 ;  /* 0x0000000000007b1d */ /* 0x000fec0000010000 */
[----:B------:R-:W-:Y:S02]  /*15ee0*/  STSM.16.M88.4 [R24], R4 ;  /* 0x0000000418007844 */ /* 0x000fe40000000200 */
[----:B------:R-:W-:Y:S01]  /*15ef0*/  BAR.SYNC.DEFER_BLOCKING 0x0 ;  /* 0x0000000000007b1d */ /* 0x000fe20000010000 */
[----:B------:R-:W-:-:S02]  /*15f00*/  LOP3.LUT R84, R84, 0xffff, RZ, 0xc0, !PT ;  /* 0x0000ffff54547812 */ /* 0x000fc400078ec0ff */
[----:B------:R-:W-:Y:S02]  /*15f10*/  LOP3.LUT R86, R86, 0xffff, RZ, 0xc0, !PT ;  /* 0x0000ffff56567812 */ /* 0x000fe400078ec0ff */
[--C-:B------:R-:W-:Y:S01]  /*15f20*/  PRMT R32, R33, 0x4210, R84.reuse ;  /* 0x0000421021207816 */ /* 0x100fe20000000054 */
[----:B------:R-:W4:Y:S01]  /*15f30*/  LDS.128 R4, [R17] ;  /* 0x0000000011047984 */ /* 0x000f220000000c00 */
[----:B------:R-:W-:Y:S02]  /*15f40*/  PRMT R33, R35, 0x5210, R84 ;  /* 0x0000521023217816 */ /* 0x000fe40000000054 */
[--C-:B------:R-:W-:Y:S02]  /*15f50*/  PRMT R34, R37, 0x4210, R86.reuse ;  /* 0x0000421025227816 */ /* 0x100fe40000000056 */
[----:B------:R-:W-:Y:S01]  /*15f60*/  PRMT R35, R39, 0x5210, R86 ;  /* 0x0000521027237816 */ /* 0x000fe20000000056 */
[----:B------:R-:W-:Y:S01]  /*15f70*/  BAR.SYNC.DEFER_BLOCKING 0x0 ;  /* 0x0000000000007b1d */ /* 0x000fe20000010000 */
[----:B------:R-:W-:-:S04]  /*15f80*/  LOP3.LUT R2, R0, 0x8, RZ, 0xfc, !PT ;  /* 0x0000000800027812 */ /* 0x000fc800078efcff */
[----:B------:R-:W-:Y:S01]  /*15f90*/  ISETP.LT.AND P4, PT, R2, UR6, !P0 ;  /* 0x0000000602007c0c */ /* 0x000fe2000c781270 */
[----:B------:R-:W-:Y:S01]  /*15fa0*/  IMAD R2, R88, UR4, RZ ;  /* 0x0000000458027c24 */ /* 0x000fe2000f8e02ff */
[----:B------:R-:W-:Y:S01]  /*15fb0*/  ULDC.64 UR6, c[0x0][0x220] ;  /* 0x0000880000067ab9 */ /* 0x000fe20000000a00 */
[----:B-1----:R-:W-:Y:S01]  /*15fc0*/  IMAD R19, R0, R3, RZ ;  /* 0x0000000300137224 */ /* 0x002fe200078e02ff */
[----:B0-----:R-:W-:Y:S01]  /*15fd0*/  PRMT R31, R12, 0x7770, RZ ;  /* 0x000077700c1f7816 */ /* 0x001fe200000000ff */
[----:B------:R-:W-:Y:S01]  /*15fe0*/  ULDC UR4, c[0x0][0x22c] ;  /* 0x00008b0000047ab9 */ /* 0x000fe20000000800 */
[C---:B------:R-:W-:Y:S01]  /*15ff0*/  IADD3 R16, P2, R2.reuse, UR6, RZ ;  /* 0x0000000602107c10 */ /* 0x040fe2000ff5e0ff */
[----:B------:R-:W-:Y:S03]  /*16000*/  STSM.16.M88.4 [R24], R32 ;  /* 0x0000002018007844 */ /* 0x000fe60000000200 */
[----:B------:R-:W-:Y:S01]  /*16010*/  LEA.HI.X.SX32 R2, R2, UR7, 0x1, P2 ;  /* 0x0000000702027c11 */ /* 0x000fe200090f0eff */
[----:B--2---:R-:W-:Y:S01]  /*16020*/  IMAD R23, R3, 0x2, R19 ;  /* 0x0000000203177824 */ /* 0x004fe200078e0213 */
[----:B------:R-:W-:Y:S01]  /*16030*/  BAR.SYNC.DEFER_BLOCKING 0x0 ;  /* 0x0000000000007b1d */ /* 0x000fe20000010000 */
[----:B------:R-:W-:-:S02]  /*16040*/  ISETP.LT.AND P2, PT, R0, UR9, !P0 ;  /* 0x0000000900007c0c */ /* 0x000fc4000c741270 */
[----:B------:R-:W-:Y:S01]  /*16050*/  IADD3 R18, P6, R19, R16, RZ ;  /* 0x0000001013127210 */ /* 0x000fe20007fde0ff */
[----:B------:R-:W-:Y:S01]  /*16060*/  IMAD R25, R3, 0x2, R23 ;  /* 0x0000000203197824 */ /* 0x000fe200078e0217 */
[C---:B------:R-:W-:Y:S01]  /*16070*/  LOP3.LUT R22, R0.reuse, 0xa, RZ, 0xfc, !PT ;  /* 0x0000000a00167812 */ /* 0x040fe200078efcff */
[----:B------:R-:W-:Y:S01]  /*16080*/  ULDC UR6, c[0x0][0x22c] ;  /* 0x00008b0000067ab9 */ /* 0x000fe20000000800 */
[----:B------:R-:W-:Y:S02]  /*16090*/  LEA.HI.X.SX32 R19, R19, R2, 0x1, P6 ;  /* 0x0000000213137211 */ /* 0x000fe400030f0eff */
[----:B------:R-:W-:Y:S02]  /*160a0*/  IADD3 R20, P6, R23, R16, RZ ;  /* 0x0000001017147210 */ /* 0x000fe40007fde0ff */
[----:B------:R-:W-:Y:S02]  /*160b0*/  PRMT R29, R13, 0x7770, RZ ;  /* 0x000077700d1d7816 */ /* 0x000fe400000000ff */
[----:B------:R-:W-:Y:S01]  /*160c0*/  LEA.HI.X.SX32 R21, R23, R2, 0x1, P6 ;  /* 0x0000000217157211 */ /* 0x000fe200030f0eff */
[----:B------:R-:W-:Y:S01]  /*160d0*/  IMAD R27, R3, 0x2, R25 ;  /* 0x00000002031b7824 */ /* 0x000fe200078e0219 */
[----:B------:R-:W-:Y:S01]  /*160e0*/  LOP3.LUT R23, R0, 0xc, RZ, 0xfc, !PT ;  /* 0x0000000c00177812 */ /* 0x000fe200078efcff */
[----:B------:R0:W-:Y:S01]  /*160f0*/  @P2 STG.E.U8 desc[UR20][R18.64], R31 ;  /* 0x0000001f12002986 */ /* 0x0001e2000c101114 */
[----:B------:R-:W-:Y:S01]  /*16100*/  ISETP.LT.AND P2, PT, R22, UR4, !P0 ;  /* 0x0000000416007c0c */ /* 0x000fe2000c741270 */
[----:B------:R-:W-:Y:S01]  /*16110*/  ULDC UR4, c[0x0][0x22c] ;  /* 0x00008b0000047ab9 */ /* 0x000fe20000000800 */
[----:B------:R-:W-:Y:S01]  /*16120*/  IADD3 R22, P6, R25, R16, RZ ;  /* 0x0000001019167210 */ /* 0x000fe20007fde0ff */
[----:B------:R1:W-:Y:S01]  /*16130*/  @P5 STG.E.U8 desc[UR20][R20.64], R29 ;  /* 0x0000001d14005986 */ /* 0x0003e2000c101114 */
[----:B------:R-:W-:Y:S01]  /*16140*/  ISETP.LT.AND P5, PT, R23, UR4, !P0 ;  /* 0x0000000417007c0c */ /* 0x000fe2000c7a1270 */
[----:B------:R-:W-:Y:S01]  /*16150*/  ULDC UR4, c[0x0][0x22c] ;  /* 0x00008b0000047ab9 */ /* 0x000fe20000000800 */
[----:B------:R-:W-:-:S02]  /*16160*/  LEA.HI.X.SX32 R23, R25, R2, 0x1, P6 ;  /* 0x0000000219177211 */ /* 0x000fc400030f0eff */
[C---:B0-----:R-:W-:Y:S02]  /*16170*/  IADD3 R18, P6, R27.reuse, R16, RZ ;  /* 0x000000101b127210 */ /* 0x041fe40007fde0ff */
[----:B------:R-:W-:Y:S02]  /*16180*/  PRMT R31, R14, 0x7770, RZ ;  /* 0x000077700e1f7816 */ /* 0x000fe400000000ff */
[----:B------:R-:W-:Y:S01]  /*16190*/  LEA.HI.X.SX32 R19, R27, R2, 0x1, P6 ;  /* 0x000000021b137211 */ /* 0x000fe200030f0eff */
[----:B------:R-:W-:Y:S01]  /*161a0*/  IMAD R27, R3, 0x2, R27 ;  /* 0x00000002031b7824 */ /* 0x000fe200078e021b */
[C---:B------:R-:W-:Y:S02]  /*161b0*/  LOP3.LUT R24, R0.reuse, 0xe, RZ, 0xfc, !PT ;  /* 0x0000000e00187812 */ /* 0x040fe400078efcff */
[----:B-1----:R-:W-:Y:S01]  /*161c0*/  PRMT R29, R15, 0x7770, RZ ;  /* 0x000077700f1d7816 */ /* 0x002fe200000000ff */
[----:B------:R0:W-:Y:S01]  /*161d0*/  @P1 STG.E.U8 desc[UR20][R22.64], R31 ;  /* 0x0000001f16001986 */ /* 0x0001e2000c101114 */
[----:B------:R-:W-:Y:S01]  /*161e0*/  LOP3.LUT R21, R0, 0x10, RZ, 0xfc, !PT ;  /* 0x0000001000157812 */ /* 0x000fe200078efcff */
[----:B------:R-:W-:Y:S01]  /*161f0*/  IMAD R25, R3, 0x2, R27 ;  /* 0x0000000203197824 */ /* 0x000fe200078e021b */
        /* <DEDUP_REMOVED lines=75> */
[----:B------:R-:W-:Y:S01]  /*166b0*/  LOP3.LUT R12, R0, 0x22, RZ, 0xfc, !PT ;  /* 0x00000022000c7812 */ /* 0x000fe200078efcff */
[----:B------:R0:W-:Y:S01]  /*166c0*/  @P1 STG.E.U8 desc[UR20][R18.64], R31 ;  /* 0x0000001f12001986 */ /* 0x0001e2000c101114 */
[----:B-1----:R-:W-:Y:S01]  /*166d0*/  PRMT R29, R13, 0x7773, RZ ;  /* 0x000077730d1d7816 */ /* 0x002fe200000000ff */
[----:B------:R-:W-:Y:S01]  /*166e0*/  IMAD R23, R3, 0x2, R25 ;  /* 0x0000000203177824 */ /* 0x000fe200078e0219 */
[----:B------:R-:W-:Y:S01]  /*166f0*/  ISETP.LT.AND P1, PT, R12, UR4, !P0 ;  /* 0x000000040c007c0c */ /* 0x000fe2000c721270 */
[----:B------:R-:W-:Y:S01]  /*16700*/  ULDC UR4, c[0x0][0x22c] ;  /* 0x00008b0000047ab9 */ /* 0x000fe20000000800 */
[----:B------:R-:W-:-:S02]  /*16710*/  LOP3.LUT R13, R0, 0x24, RZ, 0xfc, !PT ;  /* 0x00000024000d7812 */ /* 0x000fc400078efcff */
[----:B------:R-:W-:Y:S01]  /*16720*/  IADD3 R12, P6, R25, R16, RZ ;  /* 0x00000010190c7210 */ /* 0x000fe20007fde0ff */
[----:B------:R1:W-:Y:S01]  /*16730*/  @P3 STG.E.U8 desc[UR20][R20.64], R29 ;  /* 0x0000001d14003986 */ /* 0x0003e2000c101114 */
[----:B------:R-:W-:Y:S01]  /*16740*/  ISETP.LT.AND P3, PT, R13, UR4, !P0 ;  /* 0x000000040d007c0c */ /* 0x000fe2000c761270 */
[----:B------:R-:W-:Y:S01]  /*16750*/  ULDC UR4, c[0x0][0x22c] ;  /* 0x00008b0000047ab9 */ /* 0x000fe20000000800 */
[----:B------:R-:W-:Y:S02]  /*16760*/  PRMT R27, R14, 0x7773, RZ ;  /* 0x000077730e1b7816 */ /* 0x000fe400000000ff */
[----:B------:R-:W-:Y:S02]  /*16770*/  LEA.HI.X.SX32 R13, R25, R2, 0x1, P6 ;  /* 0x00000002190d7211 */ /* 0x000fe400030f0eff */
[----:B------:R-:W-:Y:S02]  /*16780*/  IADD3 R14, P6, R23, R16, RZ ;  /* 0x00000010170e7210 */ /* 0x000fe40007fde0ff */
[----:B------:R-:W-:-:S02]  /*16790*/  PRMT R25, R15, 0x7773, RZ ;  /* 0x000077730f197816 */ /* 0x000fc400000000ff */
[----:B------:R-:W-:Y:S01]  /*167a0*/  LEA.HI.X.SX32 R15, R23, R2, 0x1, P6 ;  /* 0x00000002170f7211 */ /* 0x000fe200030f0eff */
[C---:B------:R-:W-:Y:S01]  /*167b0*/  IMAD R23, R3.reuse, 0x2, R23 ;  /* 0x0000000203177824 */ /* 0x040fe200078e0217 */
[C---:B0-----:R-:W-:Y:S01]  /*167c0*/  LOP3.LUT R18, R0.reuse, 0x26, RZ, 0xfc, !PT ;  /* 0x0000002600127812 */ /* 0x041fe200078efcff */
[----:B------:R0:W-:Y:S01]  /*167d0*/  @P4 STG.E.U8 desc[UR20][R12.64], R27 ;  /* 0x0000001b0c004986 */ /* 0x0001e2000c101114 */
[----:B------:R-:W-:Y:S01]  /*167e0*/  LOP3.LUT R19, R0, 0x28, RZ, 0xfc, !PT ;  /* 0x0000002800137812 */ /* 0x000fe200078efcff */
[----:B-1----:R-:W-:Y:S01]  /*167f0*/  IMAD R21, R3, 0x2, R23 ;  /* 0x0000000203157824 */ /* 0x002fe200078e0217 */
        /* <DEDUP_REMOVED lines=8> */
[----:B---3--:R-:W-:Y:S02]  /*16880*/  PRMT R27, R8, 0x7770, RZ ;  /* 0x00007770081b7816 */ /* 0x008fe400000000ff */
        /* <DEDUP_REMOVED lines=99> */
[----:B------:R-:W-:Y:S01]  /*16ec0*/  @P3 STG.E.U8 desc[UR20][R18.64], R27 ;  /* 0x0000001b12003986 */ /* 0x000fe2000c101114 */
        /* <DEDUP_REMOVED lines=27> */
[----:B----4-:R-:W-:Y:S02]  /*17080*/  PRMT R23, R4, 0x7770, RZ ;  /* 0x0000777004177816 */ /* 0x010fe400000000ff */
        /* <DEDUP_REMOVED lines=66> */
[----:B-1----:R-:W-:Y:S02]  /*174b0*/  PRMT R21, R5, 0x7772, RZ ;  /* 0x0000777205157816 */ /* 0x002fe400000000ff */
[C---:B------:R-:W-:Y:S01]  /*174c0*/  LOP3.LUT R14, R0.reuse, 0x5a, RZ, 0xfc, !PT ;  /* 0x0000005a000e7812 */ /* 0x040fe200078efcff */
[----:B------:R-:W-:Y:S01]  /*174d0*/  @P2 STG.E.U8 desc[UR20][R10.64], R23 ;  /* 0x000000170a002986 */ /* 0x000fe2000c101114 */
[----:B------:R-:W-:-:S02]  /*174e0*/  LOP3.LUT R8, R0, 0x5c, RZ, 0xfc, !PT ;  /* 0x0000005c00087812 */ /* 0x000fc400078efcff */
[----:B------:R-:W-:Y:S01]  /*174f0*/  ISETP.LT.AND P2, PT, R14, UR4, !P0 ;  /* 0x000000040e007c0c */ /* 0x000fe2000c741270 */
[----:B------:R0:W-:Y:S01]  /*17500*/  @P5 STG.E.U8 desc[UR20][R12.64], R21 ;  /* 0x000000150c005986 */ /* 0x0001e2000c101114 */
[----:B------:R-:W-:Y:S01]  /*17510*/  IADD3 R14, P5, R19, R16, RZ ;  /* 0x00000010130e7210 */ /* 0x000fe20007fbe0ff */
[----:B------:R-:W-:Y:S01]  /*17520*/  IMAD R9, R3, 0x2, R19 ;  /* 0x0000000203097824 */ /* 0x000fe200078e0213 */
[----:B------:R-:W-:Y:S01]  /*17530*/  ULDC UR4, c[0x0][0x22c] ;  /* 0x00008b0000047ab9 */ /* 0x000fe20000000800 */
[----:B------:R-:W-:Y:S02]  /*17540*/  PRMT R25, R6, 0x7772, RZ ;  /* 0x0000777206197816 */ /* 0x000fe400000000ff */
[----:B------:R-:W-:Y:S01]  /*17550*/  ISETP.LT.AND P6, PT, R8, UR4, !P0 ;  /* 0x0000000408007c0c */ /* 0x000fe2000c7c1270 */
[----:B------:R-:W-:Y:S01]  /*17560*/  ULDC UR4, c[0x0][0x22c] ;  /* 0x00008b0000047ab9 */ /* 0x000fe20000000800 */
[----:B------:R-:W-:Y:S02]  /*17570*/  LEA.HI.X.SX32 R15, R19, R2, 0x1, P5 ;  /* 0x00000002130f7211 */ /* 0x000fe400028f0eff */
[----:B------:R-:W-:-:S02]  /*17580*/  LOP3.LUT R8, R0, 0x5e, RZ, 0xfc, !PT ;  /* 0x0000005e00087812 */ /* 0x000fc400078efcff */
[----:B------:R-:W-:Y:S01]  /*17590*/  IADD3 R18, P5, R9, R16, RZ ;  /* 0x0000001009127210 */ /* 0x000fe20007fbe0ff */
[----:B------:R1:W-:Y:S01]  /*175a0*/  @P1 STG.E.U8 desc[UR20][R14.64], R25 ;  /* 0x000000190e001986 */ /* 0x0003e2000c101114 */
[----:B------:R-:W-:Y:S01]  /*175b0*/  ISETP.LT.AND P1, PT, R8, UR4, !P0 ;  /* 0x0000000408007c0c */ /* 0x000fe2000c721270 */
[----:B0-----:R-:W-:Y:S01]  /*175c0*/  IMAD R21, R3, 0x2, R9 ;  /* 0x0000000203157824 */ /* 0x001fe200078e0209 */
[----:B------:R-:W-:Y:S01]  /*175d0*/  LEA.HI.X.SX32 R19, R9, R2, 0x1, P5 ;  /* 0x0000000209137211 */ /* 0x000fe200028f0eff */
[----:B------:R-:W-:Y:S01]  /*175e0*/  ULDC UR4, c[0x0][0x22c] ;  /* 0x00008b0000047ab9 */ /* 0x000fe20000000800 */
[----:B------:R-:W0:Y:S01]  /*175f0*/  LDS.128 R8, [R17] ;  /* 0x0000000011087984 */ /* 0x000e220000000c00 */
[----:B------:R-:W-:Y:S01]  /*17600*/  PRMT R27, R7, 0x7772, RZ ;  /* 0x00007772071b7816 */ /* 0x000fe200000000ff */
[----:B------:R-:W-:Y:S01]  /*17610*/  IMAD R23, R3, 0x2, R21 ;  /* 0x0000000203177824 */ /* 0x000fe200078e0215 */
[----:B------:R-:W-:-:S03]  /*17620*/  LOP3.LUT R13, R0, 0x60, RZ, 0xfc, !PT ;  /* 0x00000060000d7812 */ /* 0x000fc600078efcff */
[----:B------:R2:W-:Y:S01]  /*17630*/  @P3 STG.E.U8 desc[UR20][R18.64], R27 ;  /* 0x0000001b12003986 */ /* 0x0005e2000c101114 */
[----:B------:R-:W-:Y:S02]  /*17640*/  IADD3 R12, P3, R21, R16, RZ ;  /* 0x00000010150c7210 */ /* 0x000fe40007f7e0ff */
[----:B------:R-:W-:Y:S01]  /*17650*/  ISETP.LT.AND P5, PT, R13, UR4, !P0 ;  /* 0x000000040d007c0c */ /* 0x000fe2000c7a1270 */
[----:B------:R-:W-:Y:S01]  /*17660*/  ULDC UR4, c[0x0][0x22c] ;  /* 0x00008b0000047ab9 */ /* 0x000fe20000000800 */
[----:B------:R-:W-:Y:S02]  /*17670*/  LEA.HI.X.SX32 R13, R21, R2, 0x1, P3 ;  /* 0x00000002150d7211 */ /* 0x000fe400018f0eff */
[----:B-1----:R-:W-:Y:S02]  /*17680*/  PRMT R25, R4, 0x7773, RZ ;  /* 0x0000777304197816 */ /* 0x002fe400000000ff */
[----:B------:R-:W-:Y:S02]  /*17690*/  IADD3 R14, P3, R23, R16, RZ ;  /* 0x00000010170e7210 */ /* 0x000fe40007f7e0ff */
[----:B------:R-:W-:Y:S01]  /*176a0*/  LOP3.LUT R4, R0, 0x62, RZ, 0xfc, !PT ;  /* 0x0000006200047812 */ /* 0x000fe200078efcff */
[----:B--2---:R-:W-:Y:S01]  /*176b0*/  IMAD R19, R3, 0x2, R23 ;  /* 0x0000000203137824 */ /* 0x004fe200078e0217 */
[----:B------:R-:W-:Y:S01]  /*176c0*/  LEA.HI.X.SX32 R15, R23, R2, 0x1, P3 ;  /* 0x00000002170f7211 */ /* 0x000fe200018f0eff */
[----:B------:R1:W-:Y:S01]  /*176d0*/  @P4 STG.E.U8 desc[UR20][R12.64], R25 ;  /* 0x000000190c004986 */ /* 0x0003e2000c101114 */
[----:B------:R-:W-:Y:S01]  /*176e0*/  PRMT R21, R5, 0x7773, RZ ;  /* 0x0000777305157816 */ /* 0x000fe200000000ff */
        /* <DEDUP_REMOVED lines=8> */
[----:B------:R-:W-:Y:S02]  /*17770*/  LEA.HI.X.SX32 R5, R19, R2, 0x1, P3 ;  /* 0x0000000213057211 */ /* 0x000fe400018f0eff */
[----:B------:R-:W-:Y:S02]  /*17780*/  PRMT R23, R6, 0x7773, RZ ;  /* 0x0000777306177816 */ /* 0x000fe400000000ff */
[----:B-1----:R-:W-:Y:S01]  /*17790*/  IADD3 R12, P3, R17, R16, RZ ;  /* 0x00000010110c7210 */ /* 0x002fe20007f7e0ff */
[----:B------:R-:W-:Y:S01]  /*177a0*/  IMAD R19, R3, 0x2, R17 ;  /* 0x0000000203137824 */ /* 0x000fe200078e0211 */
[----:B------:R-:W-:Y:S01]  /*177b0*/  LOP3.LUT R6, R0, 0x66, RZ, 0xfc, !PT ;  /* 0x0000006600067812 */ /* 0x000fe200078efcff */
[----:B------:R0:W-:Y:S01]  /*177c0*/  @P6 STG.E.U8 desc[UR20][R4.64], R23 ;  /* 0x0000001704006986 */ /* 0x0001e2000c101114 */
[----:B------:R-:W-:-:S02]  /*177d0*/  LEA.HI.X.SX32 R13, R17, R2, 0x1, P3 ;  /* 0x00000002110d7211 */ /* 0x000fc400018f0eff */
[----:B--2---:R-:W-:Y:S02]  /*177e0*/  PRMT R21, R7, 0x7773, RZ ;  /* 0x0000777307157816 */ /* 0x004fe400000000ff */
[----:B------:R-:W-:Y:S01]  /*177f0*/  ISETP.LT.AND P6, PT, R6, UR4, !P0 ;  /* 0x0000000406007c0c */ /* 0x000fe2000c7c1270 */
[----:B------:R-:W-:Y:S01]  /*17800*/  ULDC UR4, c[0x0][0x22c] ;  /* 0x00008b0000047ab9 */ /* 0x000fe20000000800 */
[----:B------:R-:W-:Y:S02]  /*17810*/  LOP3.LUT R7, R0, 0x68, RZ, 0xfc, !PT ;  /* 0x0000006800077812 */ /* 0x000fe400078efcff */
[----:B------:R-:W-:Y:S01]  /*17820*/  IADD3 R6, P3, R19, R16, RZ ;  /* 0x0000001013067210 */ /* 0x000fe20007f7e0ff */
[----:B------:R1:W-:Y:S01]  /*17830*/  @P1 STG.E.U8 desc[UR20][R12.64], R21 ;  /* 0x000000150c001986 */ /* 0x0003e2000c101114 */
[----:B------:R-:W-:Y:S01]  /*17840*/  IMAD R15, R3, 0x2, R19 ;  /* 0x00000002030f7824 */ /* 0x000fe200078e0213 */
[----:B------:R-:W-:Y:S01]  /*17850*/  ISETP.LT.AND P1, PT, R7, UR4, !P0 ;  /* 0x0000000407007c0c */ /* 0x000fe2000c721270 */
[----:B------:R-:W-:Y:S01]  /*17860*/  ULDC UR4, c[0x0][0x22c] ;  /* 0x00008b0000047ab9 */ /* 0x000fe20000000800 */
[----:B------:R-:W-:-:S02]  /*17870*/  LEA.HI.X.SX32 R7, R19, R2, 0x1, P3 ;  /* 0x0000000213077211 */ /* 0x000fc400018f0eff */
[----:B0-----:R-:W-:Y:S02]  /*17880*/  PRMT R23, R8, 0x7770, RZ ;  /* 0x0000777008177816 */ /* 0x001fe400000000ff */
[----:B------:R-:W-:Y:S02]  /*17890*/  LOP3.LUT R5, R0, 0x6a, RZ, 0xfc, !PT ;  /* 0x0000006a00057812 */ /* 0x000fe400078efcff */
[----:B------:R-:W-:Y:S01]  /*178a0*/  IADD3 R4, P3, R15, R16, RZ ;  /* 0x000000100f047210 */ /* 0x000fe20007f7e0ff */
[----:B------:R0:W-:Y:S01]  /*178b0*/  @P5 STG.E.U8 desc[UR20][R6.64], R23 ;  /* 0x0000001706005986 */ /* 0x0001e2000c101114 */
[----:B------:R-:W-:Y:S01]  /*178c0*/  IMAD R17, R3, 0x2, R15 ;  /* 0x0000000203117824 */ /* 0x000fe200078e020f */
[----:B------:R-:W-:Y:S01]  /*178d0*/  ISETP.LT.AND P5, PT, R5, UR4, !P0 ;  /* 0x0000000405007c0c */ /* 0x000fe2000c7a1270 */
[----:B------:R-:W-:Y:S01]  /*178e0*/  ULDC UR4, c[0x0][0x22c] ;  /* 0x00008b0000047ab9 */ /* 0x000fe20000000800 */
[----:B------:R-:W-:Y:S02]  /*178f0*/  LEA.HI.X.SX32 R5, R15, R2, 0x1, P3 ;  /* 0x000000020f057211 */ /* 0x000fe400018f0eff */
[----:B------:R-:W-:-:S02]  /*17900*/  PRMT R19, R9, 0x7770, RZ ;  /* 0x0000777009137816 */ /* 0x000fc400000000ff */
[----:B-1----:R-:W-:Y:S02]  /*17910*/  LOP3.LUT R13, R0, 0x6c, RZ, 0xfc, !PT ;  /* 0x0000006c000d7812 */ /* 0x002fe400078efcff */
[----:B------:R-:W-:Y:S01]  /*17920*/  IADD3 R12, P3, R17, R16, RZ ;  /* 0x00000010110c7210 */ /* 0x000fe20007f7e0ff */
[----:B------:R1:W-:Y:S01]  /*17930*/  @P4 STG.E.U8 desc[UR20][R4.64], R19 ;  /* 0x0000001304004986 */ /* 0x0003e2000c101114 */
[----:B------:R-:W-:Y:S01]  /*17940*/  IMAD R15, R3, 0x2, R17 ;  /* 0x00000002030f7824 */ /* 0x000fe200078e0211 */
[----:B------:R-:W-:Y:S01]  /*17950*/  ISETP.LT.AND P4, PT, R13, UR4, !P0 ;  /* 0x000000040d007c0c */ /* 0x000fe2000c781270 */
[----:B------:R-:W-:Y:S01]  /*17960*/  ULDC UR4, c[0x0][0x22c] ;  /* 0x00008b0000047ab9 */ /* 0x000fe20000000800 */
[----:B------:R-:W-:Y:S02]  /*17970*/  LEA.HI.X.SX32 R13, R17, R2, 0x1, P3 ;  /* 0x00000002110d7211 */ /* 0x000fe400018f0eff */
[----:B------:R-:W-:Y:S02]  /*17980*/  PRMT R21, R10, 0x7770, RZ ;  /* 0x000077700a157816 */ /* 0x000fe400000000ff */
[----:B0-----:R-:W-:-:S02]  /*17990*/  LOP3.LUT R7, R0, 0x6e, RZ, 0xfc, !PT ;  /* 0x0000006e00077812 */ /* 0x001fc400078efcff */
[----:B------:R-:W-:Y:S01]  /*179a0*/  IADD3 R6, P3, R15, R16, RZ ;  /* 0x000000100f067210 */ /* 0x000fe20007f7e0ff */
[----:B------:R0:W-:Y:S01]  /*179b0*/  @P2 STG.E.U8 desc[UR20][R12.64], R21 ;  /* 0x000000150c002986 */ /* 0x0001e2000c101114 */
[----:B------:R-:W-:Y:S01]  /*179c0*/  IMAD R17, R3, 0x2, R15 ;  /* 0x0000000203117824 */ /* 0x000fe200078e020f */
[----:B------:R-:W-:Y:S01]  /*179d0*/  ISETP.LT.AND P2, PT, R7, UR4, !P0 ;  /* 0x0000000407007c0c */ /* 0x000fe2000c741270 */
[----:B------:R-:W-:Y:S01]  /*179e0*/  ULDC UR4, c[0x0][0x22c] ;  /* 0x00008b0000047ab9 */ /* 0x000fe20000000800 */
[----:B------:R-:W-:Y:S02]  /*179f0*/  LEA.HI.X.SX32 R7, R15, R2, 0x1, P3 ;  /* 0x000000020f077211 */ /* 0x000fe400018f0eff */
[----:B-1----:R-:W-:Y:S02]  /*17a00*/  PRMT R19, R11, 0x7770, RZ ;  /* 0x000077700b137816 */ /* 0x002fe400000000ff */
        /* <DEDUP_REMOVED lines=15> */
[----:B-1----:R-:W-:-:S02]  /*17b00*/  PRMT R19, R9, 0x7771, RZ ;  /* 0x0000777109137816 */ /* 0x002fc400000000ff */
[----:B------:R-:W-:Y:S02]  /*17b10*/  LOP3.LUT R7, R0, 0x74, RZ, 0xfc, !PT ;  /* 0x0000007400077812 */ /* 0x000fe400078efcff */
[----:B------:R-:W-:Y:S01]  /*17b20*/  IADD3 R6, P3, R17, R16, RZ ;  /* 0x0000001011067210 */ /* 0x000fe20007f7e0ff */
[----:B------:R1:W-:Y:S01]  /*17b30*/  @P5 STG.E.U8 desc[UR20][R12.64], R19 ;  /* 0x000000130c005986 */ /* 0x0003e2000c101114 */
[----:B------:R-:W-:Y:S01]  /*17b40*/  IMAD R15, R3, 0x2, R17 ;  /* 0x00000002030f7824 */ /* 0x000fe200078e0211 */
[----:B------:R-:W-:Y:S01]  /*17b50*/  ISETP.LT.AND P5, PT, R7, UR4, !P0 ;  /* 0x0000000407007c0c */ /* 0x000fe2000c7a1270 */
[----:B------:R-:W-:Y:S01]  /*17b60*/  ULDC UR4, c[0x0][0x22c] ;  /* 0x00008b0000047ab9 */ /* 0x000fe20000000800 */
[----:B------:R-:W-:Y:S02]  /*17b70*/  LEA.HI.X.SX32 R7, R17, R2, 0x1, P3 ;  /* 0x0000000211077211 */ /* 0x000fe400018f0eff */
[----:B0-----:R-:W-:Y:S02]  /*17b80*/  PRMT R21, R10, 0x7771, RZ ;  /* 0x000077710a157816 */ /* 0x001fe400000000ff */
[----:B------:R-:W-:-:S02]  /*17b90*/  LOP3.LUT R5, R0, 0x76, RZ, 0xfc, !PT ;  /* 0x0000007600057812 */ /* 0x000fc400078efcff */
[----:B------:R-:W-:Y:S01]  /*17ba0*/  IADD3 R4, P3, R15, R16, RZ ;  /* 0x000000100f047210 */ /* 0x000fe20007f7e0ff */
[----:B------:R0:W-:Y:S01]  /*17bb0*/  @P4 STG.E.U8 desc[UR20][R6.64], R21 ;  /* 0x0000001506004986 */ /* 0x0001e2000c101114 */
[----:B------:R-:W-:Y:S01]  /*17bc0*/  ISETP.LT.AND P4, PT, R5, UR4, !P0 ;  /* 0x0000000405007c0c */ /* 0x000fe2000c781270 */
[----:B------:R-:W-:Y:S01]  /*17bd0*/  ULDC UR4, c[0x0][0x22c] ;  /* 0x00008b0000047ab9 */ /* 0x000fe20000000800 */
[----:B------:R-:W-:Y:S01]  /*17be0*/  LEA.HI.X.SX32 R5, R15, R2, 0x1, P3 ;  /* 0x000000020f057211 */ /* 0x000fe200018f0eff */
[----:B------:R-:W-:Y:S01]  /*17bf0*/  IMAD R15, R3, 0x2, R15 ;  /* 0x00000002030f7824 */ /* 0x000fe200078e020f */
[----:B-1----:R-:W-:-:S03]  /*17c00*/  PRMT R19, R11, 0x7771, RZ ;  /* 0x000077710b137816 */ /* 0x002fc600000000ff */
[----:B------:R-:W-:Y:S02]  /*17c10*/  IMAD R17, R3, 0x2, R15 ;  /* 0x0000000203117824 */ /* 0x000fe400078e020f */
[----:B------:R1:W-:Y:S01]  /*17c20*/  @P2 STG.E.U8 desc[UR20][R4.64], R19 ;  /* 0x0000001304002986 */ /* 0x0003e2000c101114 */
[----:B------:R-:W-:-:S04]  /*17c30*/  IADD3 R12, P2, R15, R16, RZ ;  /* 0x000000100f0c7210 */ /* 0x000fc80007f5e0ff */
[----:B------:R-:W-:Y:S01]  /*17c40*/  LEA.HI.X.SX32 R13, R15, R2, 0x1, P2 ;  /* 0x000000020f0d7211 */ /* 0x000fe200010f0eff */
[----:B------:R-:W-:Y:S01]  /*17c50*/  IMAD R15, R3, 0x2, R17 ;  /* 0x00000002030f7824 */ /* 0x000fe200078e0211 */
[----:B0-----:R-:W-:Y:S02]  /*17c60*/  IADD3 R6, P2, R17, R16, RZ ;  /* 0x0000001011067210 */ /* 0x001fe40007f5e0ff */
[----:B------:R-:W-:Y:S02]  /*17c70*/  PRMT R25, R8, 0x7772, RZ ;  /* 0x0000777208197816 */ /* 0x000fe400000000ff */
[----:B------:R-:W-:Y:S01]  /*17c80*/  PRMT R27, R9, 0x7772, RZ ;  /* 0x00007772091b7816 */ /* 0x000fe200000000ff */
[----:B-1----:R-:W-:Y:S01]  /*17c90*/  IMAD R19, R3, 0x2, R15 ;  /* 0x0000000203137824 */ /* 0x002fe200078e020f */
[----:B------:R-:W-:Y:S02]  /*17ca0*/  LEA.HI.X.SX32 R7, R17, R2, 0x1, P2 ;  /* 0x0000000211077211 */ /* 0x000fe400010f0eff */
[----:B------:R-:W-:Y:S01]  /*17cb0*/  LOP3.LUT R14, R0, 0x78, RZ, 0xfc, !PT ;  /* 0x00000078000e7812 */ /* 0x000fe200078efcff */
[C---:B------:R-:W-:Y:S01]  /*17cc0*/  IMAD R21, R3.reuse, 0x2, R19 ;  /* 0x0000000203157824 */ /* 0x040fe200078e0213 */
[----:B------:R0:W-:Y:S02]  /*17cd0*/  @P6 STG.E.U8 desc[UR20][R12.64], R25 ;  /* 0x000000190c006986 */ /* 0x0001e4000c101114 */
[----:B------:R-:W-:Y:S01]  /*17ce0*/  ISETP.LT.AND P3, PT, R14, UR4, !P0 ;  /* 0x000000040e007c0c */ /* 0x000fe2000c761270 */
[----:B------:R-:W-:Y:S01]  /*17cf0*/  IMAD R23, R3, 0x2, R21 ;  /* 0x0000000203177824 */ /* 0x000fe200078e0215 */
[----:B------:R1:W-:Y:S01]  /*17d00*/  @P1 STG.E.U8 desc[UR20][R6.64], R27 ;  /* 0x0000001b06001986 */ /* 0x0003e2000c101114 */
[----:B------:R-:W-:Y:S01]  /*17d10*/  LOP3.LUT R14, R0, 0x7a, RZ, 0xfc, !PT ;  /* 0x0000007a000e7812 */ /* 0x000fe200078efcff */
[----:B------:R-:W-:Y:S01]  /*17d20*/  ULDC UR4, c[0x0][0x22c] ;  /* 0x00008b0000047ab9 */ /* 0x000fe20000000800 */
[----:B------:R-:W-:-:S02]  /*17d30*/  IADD3 R4, P1, R15, R16, RZ ;  /* 0x000000100f047210 */ /* 0x000fc40007f3e0ff */
[----:B------:R-:W-:Y:S01]  /*17d40*/  ISETP.LT.AND P2, PT, R14, UR4, !P0 ;  /* 0x000000040e007c0c */ /* 0x000fe2000c741270 */
[----:B------:R-:W-:Y:S01]  /*17d50*/  ULDC UR4, c[0x0][0x22c] ;  /* 0x00008b0000047ab9 */ /* 0x000fe20000000800 */
[----:B------:R-:W-:Y:S01]  /*17d60*/  LEA.HI.X.SX32 R5, R15, R2, 0x1, P1 ;  /* 0x000000020f057211 */ /* 0x000fe200008f0eff */
[----:B0-----:R-:W-:Y:S01]  /*17d70*/  IMAD R25, R3, 0x2, R23 ;  /* 0x0000000203197824 */ /* 0x001fe200078e0217 */
[-C--:B------:R-:W-:Y:S02]  /*17d80*/  IADD3 R14, P1, R19, R16.reuse, RZ ;  /* 0x00000010130e7210 */ /* 0x080fe40007f3e0ff */
[----:B------:R-:W-:Y:S02]  /*17d90*/  IADD3 R12, P6, R21, R16, RZ ;  /* 0x00000010150c7210 */ /* 0x000fe40007fde0ff */
[----:B------:R-:W-:Y:S02]  /*17da0*/  LEA.HI.X.SX32 R15, R19, R2, 0x1, P1 ;  /* 0x00000002130f7211 */ /* 0x000fe400008f0eff */
[----:B------:R-:W-:-:S02]  /*17db0*/  IADD3 R18, P1, R25, R16, RZ ;  /* 0x0000001019127210 */ /* 0x000fc40007f3e0ff */
[C---:B------:R-:W-:Y:S01]  /*17dc0*/  LOP3.LUT R17, R0.reuse, 0x7c, RZ, 0xfc, !PT ;  /* 0x0000007c00117812 */ /* 0x040fe200078efcff */
[----:B------:R-:W-:Y:S01]  /*17dd0*/  IMAD R3, R3, 0x2, R25 ;  /* 0x0000000203037824 */ /* 0x000fe200078e0219 */
[----:B------:R-:W-:Y:S02]  /*17de0*/  LEA.HI.X.SX32 R13, R21, R2, 0x1, P6 ;  /* 0x00000002150d7211 */ /* 0x000fe400030f0eff */
[----:B------:R-:W-:Y:S02]  /*17df0*/  LOP3.LUT R0, R0, 0x7e, RZ, 0xfc, !PT ;  /* 0x0000007e00007812 */ /* 0x000fe400078efcff */
[----:B-1----:R-:W-:Y:S02]  /*17e00*/  IADD3 R6, P6, R23, R16, RZ ;  /* 0x0000001017067210 */ /* 0x002fe40007fde0ff */
[----:B------:R-:W-:Y:S02]  /*17e10*/  LEA.HI.X.SX32 R19, R25, R2, 0x1, P1 ;  /* 0x0000000219137211 */ /* 0x000fe400008f0eff */
[----:B------:R-:W-:-:S02]  /*17e20*/  ISETP.LT.AND P1, PT, R17, UR4, !P0 ;  /* 0x0000000411007c0c */ /* 0x000fc4000c721270 */
[----:B------:R-:W-:Y:S02]  /*17e30*/  ISETP.LT.AND P0, PT, R0, UR6, !P0 ;  /* 0x0000000600007c0c */ /* 0x000fe4000c701270 */
[----:B------:R-:W-:Y:S02]  /*17e40*/  LEA.HI.X.SX32 R7, R23, R2, 0x1, P6 ;  /* 0x0000000217077211 */ /* 0x000fe400030f0eff */
[----:B------:R-:W-:Y:S02]  /*17e50*/  IADD3 R16, P6, R3, R16, RZ ;  /* 0x0000001003107210 */ /* 0x000fe40007fde0ff */
[----:B------:R-:W-:Y:S02]  /*17e60*/  PRMT R25, R10, 0x7772, RZ ;  /* 0x000077720a197816 */ /* 0x000fe400000000ff */
[----:B------:R-:W-:Y:S02]  /*17e70*/  PRMT R23, R11, 0x7772, RZ ;  /* 0x000077720b177816 */ /* 0x000fe400000000ff */
[----:B------:R-:W-:-:S02]  /*17e80*/  PRMT R21, R8, 0x7773, RZ ;  /* 0x0000777308157816 */ /* 0x000fc400000000ff */
[----:B------:R-:W-:Y:S02]  /*17e90*/  LEA.HI.X.SX32 R17, R3, R2, 0x1, P6 ;  /* 0x0000000203117211 */ /* 0x000fe400030f0eff */
[----:B------:R-:W-:Y:S01]  /*17ea0*/  PRMT R9, R9, 0x7773, RZ ;  /* 0x0000777309097816 */ /* 0x000fe200000000ff */
[----:B------:R0:W-:Y:S01]  /*17eb0*/  @P5 STG.E.U8 desc[UR20][R4.64], R25 ;  /* 0x0000001904005986 */ /* 0x0001e2000c101114 */
[----:B------:R-:W-:-:S03]  /*17ec0*/  PRMT R3, R10, 0x7773, RZ ;  /* 0x000077730a037816 */ /* 0x000fc600000000ff */
[----:B------:R0:W-:Y:S04]  /*17ed0*/  @P4 STG.E.U8 desc[UR20][R14.64], R23 ;  /* 0x000000170e004986 */ /* 0x0001e8000c101114 */
[----:B------:R0:W-:Y:S04]  /*17ee0*/  @P3 STG.E.U8 desc[UR20][R12.64], R21 ;  /* 0x000000150c003986 */ /* 0x0001e8000c101114 */
[----:B------:R0:W-:Y:S01]  /*17ef0*/  @P2 STG.E.U8 desc[UR20][R6.64], R9 ;  /* 0x0000000906002986 */ /* 0x0001e2000c101114 */
[----:B------:R-:W-:-:S03]  /*17f00*/  PRMT R11, R11, 0x7773, RZ ;  /* 0x000077730b0b7816 */ /* 0x000fc600000000ff */
[----:B------:R0:W-:Y:S01]  /*17f10*/  @P1 STG.E.U8 desc[UR20][R18.64], R3 ;  /* 0x0000000312001986 */ /* 0x0001e2000c101114 */
[----:B------:R-:W-:Y:S05]  /*17f20*/  @!P0 EXIT ;  /* 0x000000000000894d */ /* 0x000fea0003800000 */
[----:B------:R-:W-:Y:S01]  /*17f30*/  STG.E.U8 desc[UR20][R16.64], R11 ;  /* 0x0000000b10007986 */ /* 0x000fe2000c101114 */
[----:B------:R-:W-:Y:S05]  /*17f40*/  EXIT ;  /* 0x000000000000794d */ /* 0x000fea0003800000 */
.L_x_3:
[----:B------:R-:W-:-:S00]  /*17f50*/  BRA `(.L_x_3) ;  /* 0xfffffffc00fc7947 */ /* 0x000fc0000383ffff */
[----:B------:R-:W-:-:S00]  /*17f60*/  NOP ;  /* 0x0000000000007918 */ /* 0x000fc00000000000 */
        /* <DEDUP_REMOVED lines=9> */
.L_x_4:


//--------------------- .nv.shared.matmul_kernel  --------------------------
	.section	.nv.shared.matmul_kernel,"aw",@nobits
	.sectionflags	@""
	.align	16
	.zero		1024


//--------------------- .nv.shared.reserved.0     --------------------------
	.section	.nv.shared.reserved.0,"aw",@nobits
	.weak		__nv_reservedSMEM_offset_0_alias
	.size		__nv_reservedSMEM_offset_0_alias, 0, 0
	.other		__nv_reservedSMEM_offset_0_alias,@"STO_CUDA_RESERVED_SHARED STV_DEFAULT"
__nv_reservedSMEM_offset_0_alias:
	.zero		0


//--------------------- .nv.constant0.matmul_kernel --------------------------
	.section	.nv.constant0.matmul_kernel,"a",@progbits
	.sectionflags	@""
	.align	4
.nv.constant0.matmul_kernel:
	.zero		608


//--------------------- SYMBOLS --------------------------

	.type		.nv.reservedSmem.offset0,@object
	.size		.nv.reservedSmem.offset0,0x4
